	.headerflags	@"EF_CUDA_TEXMODE_UNIFIED EF_CUDA_64BIT_ADDRESS EF_CUDA_SM86 EF_CUDA_VIRTUAL_SM(EF_CUDA_SM86)"
	.elftype	@"ET_EXEC"


//--------------------- .nv.info                  --------------------------
	.section	.nv.info,"",@"SHT_CUDA_INFO"
	.align	4


	//----- nvinfo : EIATTR_REGCOUNT
	.align		4
        /*0000*/ 	.byte	0x04, 0x2f
        /*0002*/ 	.short	(.L_1 - .L_0)
	.align		4
.L_0:
        /*0004*/ 	.word	index@(tvmgen_default_fused_nn_contrib_conv2d_winograd_without_weight_transform_add_add_nn_relu_2_kernel_2)
        /*0008*/ 	.word	0x00000022


	//----- nvinfo : EIATTR_FRAME_SIZE
	.align		4
.L_1:
        /*000c*/ 	.byte	0x04, 0x11
        /*000e*/ 	.short	(.L_3 - .L_2)
	.align		4
.L_2:
        /*0010*/ 	.word	index@(tvmgen_default_fused_nn_contrib_conv2d_winograd_without_weight_transform_add_add_nn_relu_2_kernel_2)
        /*0014*/ 	.word	0x00000000


	//----- nvinfo : EIATTR_REGCOUNT
	.align		4
.L_3:
        /*0018*/ 	.byte	0x04, 0x2f
        /*001a*/ 	.short	(.L_5 - .L_4)
	.align		4
.L_4:
        /*001c*/ 	.word	index@(tvmgen_default_fused_nn_contrib_conv2d_winograd_without_weight_transform_add_nn_relu_2_kernel_1)
        /*0020*/ 	.word	0x00000040


	//----- nvinfo : EIATTR_FRAME_SIZE
	.align		4
.L_5:
        /*0024*/ 	.byte	0x04, 0x11
        /*0026*/ 	.short	(.L_7 - .L_6)
	.align		4
.L_6:
        /*0028*/ 	.word	index@(tvmgen_default_fused_nn_contrib_conv2d_winograd_without_weight_transform_add_nn_relu_2_kernel_1)
        /*002c*/ 	.word	0x00000000


	//----- nvinfo : EIATTR_REGCOUNT
	.align		4
.L_7:
        /*0030*/ 	.byte	0x04, 0x2f
        /*0032*/ 	.short	(.L_9 - .L_8)
	.align		4
.L_8:
        /*0034*/ 	.word	index@(tvmgen_default_fused_nn_contrib_conv2d_winograd_without_weight_transform_add_add_nn_relu_1_kernel)
        /*0038*/ 	.word	0x00000024


	//----- nvinfo : EIATTR_FRAME_SIZE
	.align		4
.L_9:
        /*003c*/ 	.byte	0x04, 0x11
        /*003e*/ 	.short	(.L_11 - .L_10)
	.align		4
.L_10:
        /*0040*/ 	.word	index@(tvmgen_default_fused_nn_contrib_conv2d_winograd_without_weight_transform_add_add_nn_relu_1_kernel)
        /*0044*/ 	.word	0x00000000


	//----- nvinfo : EIATTR_REGCOUNT
	.align		4
.L_11:
        /*0048*/ 	.byte	0x04, 0x2f
        /*004a*/ 	.short	(.L_13 - .L_12)
	.align		4
.L_12:
        /*004c*/ 	.word	index@(tvmgen_default_fused_nn_contrib_conv2d_winograd_without_weight_transform_add_nn_relu_kernel_1)
        /*0050*/ 	.word	0x00000038


	//----- nvinfo : EIATTR_FRAME_SIZE
	.align		4
.L_13:
        /*0054*/ 	.byte	0x04, 0x11
        /*0056*/ 	.short	(.L_15 - .L_14)
	.align		4
.L_14:
        /*0058*/ 	.word	index@(tvmgen_default_fused_nn_contrib_conv2d_winograd_without_weight_transform_add_nn_relu_kernel_1)
        /*005c*/ 	.word	0x00000000


	//----- nvinfo : EIATTR_REGCOUNT
	.align		4
.L_15:
        /*0060*/ 	.byte	0x04, 0x2f
        /*0062*/ 	.short	(.L_17 - .L_16)
	.align		4
.L_16:
        /*0064*/ 	.word	index@(tvmgen_default_fused_nn_contrib_conv2d_winograd_without_weight_transform_add_nn_relu_kernel_2)
        /*0068*/ 	.word	0x00000028


	//----- nvinfo : EIATTR_FRAME_SIZE
	.align		4
.L_17:
        /*006c*/ 	.byte	0x04, 0x11
        /*006e*/ 	.short	(.L_19 - .L_18)
	.align		4
.L_18:
        /*0070*/ 	.word	index@(tvmgen_default_fused_nn_contrib_conv2d_winograd_without_weight_transform_add_nn_relu_kernel_2)
        /*0074*/ 	.word	0x00000000


	//----- nvinfo : EIATTR_REGCOUNT
	.align		4
.L_19:
        /*0078*/ 	.byte	0x04, 0x2f
        /*007a*/ 	.short	(.L_21 - .L_20)
	.align		4
.L_20:
        /*007c*/ 	.word	index@(tvmgen_default_fused_nn_contrib_conv2d_winograd_without_weight_transform_add_add_nn_relu_3_kernel_2)
        /*0080*/ 	.word	0x0000001c


	//----- nvinfo : EIATTR_FRAME_SIZE
	.align		4
.L_21:
        /*0084*/ 	.byte	0x04, 0x11
        /*0086*/ 	.short	(.L_23 - .L_22)
	.align		4
.L_22:
        /*0088*/ 	.word	index@(tvmgen_default_fused_nn_contrib_conv2d_winograd_without_weight_transform_add_add_nn_relu_3_kernel_2)
        /*008c*/ 	.word	0x00000000


	//----- nvinfo : EIATTR_REGCOUNT
	.align		4
.L_23:
        /*0090*/ 	.byte	0x04, 0x2f
        /*0092*/ 	.short	(.L_25 - .L_24)
	.align		4
.L_24:
        /*0094*/ 	.word	index@(tvmgen_default_fused_nn_contrib_conv2d_winograd_without_weight_transform_add_nn_relu_2_kernel)
        /*0098*/ 	.word	0x00000026


	//----- nvinfo : EIATTR_FRAME_SIZE
	.align		4
.L_25:
        /*009c*/ 	.byte	0x04, 0x11
        /*009e*/ 	.short	(.L_27 - .L_26)
	.align		4
.L_26:
        /*00a0*/ 	.word	index@(tvmgen_default_fused_nn_contrib_conv2d_winograd_without_weight_transform_add_nn_relu_2_kernel)
        /*00a4*/ 	.word	0x00000000


	//----- nvinfo : EIATTR_REGCOUNT
	.align		4
.L_27:
        /*00a8*/ 	.byte	0x04, 0x2f
        /*00aa*/ 	.short	(.L_29 - .L_28)
	.align		4
.L_28:
        /*00ac*/ 	.word	index@(tvmgen_default_fused_nn_contrib_conv2d_winograd_without_weight_transform_add_nn_relu_2_kernel_2)
        /*00b0*/ 	.word	0x0000001d


	//----- nvinfo : EIATTR_FRAME_SIZE
	.align		4
.L_29:
        /*00b4*/ 	.byte	0x04, 0x11
        /*00b6*/ 	.short	(.L_31 - .L_30)
	.align		4
.L_30:
        /*00b8*/ 	.word	index@(tvmgen_default_fused_nn_contrib_conv2d_winograd_without_weight_transform_add_nn_relu_2_kernel_2)
        /*00bc*/ 	.word	0x00000000


	//----- nvinfo : EIATTR_REGCOUNT
	.align		4
.L_31:
        /*00c0*/ 	.byte	0x04, 0x2f
        /*00c2*/ 	.short	(.L_33 - .L_32)
	.align		4
.L_32:
        /*00c4*/ 	.word	index@(tvmgen_default_fused_nn_contrib_conv2d_winograd_without_weight_transform_add_nn_relu_3_kernel_1)
        /*00c8*/ 	.word	0x00000028


	//----- nvinfo : EIATTR_FRAME_SIZE
	.align		4
.L_33:
        /*00cc*/ 	.byte	0x04, 0x11
        /*00ce*/ 	.short	(.L_35 - .L_34)
	.align		4
.L_34:
        /*00d0*/ 	.word	index@(tvmgen_default_fused_nn_contrib_conv2d_winograd_without_weight_transform_add_nn_relu_3_kernel_1)
        /*00d4*/ 	.word	0x00000000


	//----- nvinfo : EIATTR_REGCOUNT
	.align		4
.L_35:
        /*00d8*/ 	.byte	0x04, 0x2f
        /*00da*/ 	.short	(.L_37 - .L_36)
	.align		4
.L_36:
        /*00dc*/ 	.word	index@(tvmgen_default_fused_nn_conv2d_add_2_kernel)
        /*00e0*/ 	.word	0x00000026


	//----- nvinfo : EIATTR_FRAME_SIZE
	.align		4
.L_37:
        /*00e4*/ 	.byte	0x04, 0x11
        /*00e6*/ 	.short	(.L_39 - .L_38)
	.align		4
.L_38:
        /*00e8*/ 	.word	index@(tvmgen_default_fused_nn_conv2d_add_2_kernel)
        /*00ec*/ 	.word	0x00000000


	//----- nvinfo : EIATTR_REGCOUNT
	.align		4
.L_39:
        /*00f0*/ 	.byte	0x04, 0x2f
        /*00f2*/ 	.short	(.L_41 - .L_40)
	.align		4
.L_40:
        /*00f4*/ 	.word	index@(tvmgen_default_fused_nn_contrib_conv2d_winograd_without_weight_transform_add_nn_relu_1_kernel_2)
        /*00f8*/ 	.word	0x0000001e


	//----- nvinfo : EIATTR_FRAME_SIZE
	.align		4
.L_41:
        /*00fc*/ 	.byte	0x04, 0x11
        /*00fe*/ 	.short	(.L_43 - .L_42)
	.align		4
.L_42:
        /*0100*/ 	.word	index@(tvmgen_default_fused_nn_contrib_conv2d_winograd_without_weight_transform_add_nn_relu_1_kernel_2)
        /*0104*/ 	.word	0x00000000


	//----- nvinfo : EIATTR_REGCOUNT
	.align		4
.L_43:
        /*0108*/ 	.byte	0x04, 0x2f
        /*010a*/ 	.short	(.L_45 - .L_44)
	.align		4
.L_44:
        /*010c*/ 	.word	index@(tvmgen_default_fused_nn_contrib_conv2d_winograd_without_weight_transform_add_add_nn_relu_2_kernel_1)
        /*0110*/ 	.word	0x00000040


	//----- nvinfo : EIATTR_FRAME_SIZE
	.align		4
.L_45:
        /*0114*/ 	.byte	0x04, 0x11
        /*0116*/ 	.short	(.L_47 - .L_46)
	.align		4
.L_46:
        /*0118*/ 	.word	index@(tvmgen_default_fused_nn_contrib_conv2d_winograd_without_weight_transform_add_add_nn_relu_2_kernel_1)
        /*011c*/ 	.word	0x00000000


	//----- nvinfo : EIATTR_REGCOUNT
	.align		4
.L_47:
        /*0120*/ 	.byte	0x04, 0x2f
        /*0122*/ 	.short	(.L_49 - .L_48)
	.align		4
.L_48:
        /*0124*/ 	.word	index@(tvmgen_default_fused_nn_conv2d_add_nn_relu_kernel)
        /*0128*/ 	.word	0x0000005d


	//----- nvinfo : EIATTR_FRAME_SIZE
	.align		4
.L_49:
        /*012c*/ 	.byte	0x04, 0x11
        /*012e*/ 	.short	(.L_51 - .L_50)
	.align		4
.L_50:
        /*0130*/ 	.word	index@(tvmgen_default_fused_nn_conv2d_add_nn_relu_kernel)
        /*0134*/ 	.word	0x00000000


	//----- nvinfo : EIATTR_REGCOUNT
	.align		4
.L_51:
        /*0138*/ 	.byte	0x04, 0x2f
        /*013a*/ 	.short	(.L_53 - .L_52)
	.align		4
.L_52:
        /*013c*/ 	.word	index@(tvmgen_default_fused_nn_contrib_conv2d_winograd_without_weight_transform_add_add_nn_relu_kernel_2)
        /*0140*/ 	.word	0x00000028


	//----- nvinfo : EIATTR_FRAME_SIZE
	.align		4
.L_53:
        /*0144*/ 	.byte	0x04, 0x11
        /*0146*/ 	.short	(.L_55 - .L_54)
	.align		4
.L_54:
        /*0148*/ 	.word	index@(tvmgen_default_fused_nn_contrib_conv2d_winograd_without_weight_transform_add_add_nn_relu_kernel_2)
        /*014c*/ 	.word	0x00000000


	//----- nvinfo : EIATTR_REGCOUNT
	.align		4
.L_55:
        /*0150*/ 	.byte	0x04, 0x2f
        /*0152*/ 	.short	(.L_57 - .L_56)
	.align		4
.L_56:
        /*0154*/ 	.word	index@(tvmgen_default_fused_nn_conv2d_add_kernel)
        /*0158*/ 	.word	0x00000028


	//----- nvinfo : EIATTR_FRAME_SIZE
	.align		4
.L_57:
        /*015c*/ 	.byte	0x04, 0x11
        /*015e*/ 	.short	(.L_59 - .L_58)
	.align		4
.L_58:
        /*0160*/ 	.word	index@(tvmgen_default_fused_nn_conv2d_add_kernel)
        /*0164*/ 	.word	0x00000000


	//----- nvinfo : EIATTR_REGCOUNT
	.align		4
.L_59:
        /*0168*/ 	.byte	0x04, 0x2f
        /*016a*/ 	.short	(.L_61 - .L_60)
	.align		4
.L_60:
        /*016c*/ 	.word	index@(tvmgen_default_fused_nn_contrib_conv2d_winograd_without_weight_transform_add_add_nn_relu_1_kernel_2)
        /*0170*/ 	.word	0x00000022


	//----- nvinfo : EIATTR_FRAME_SIZE
	.align		4
.L_61:
        /*0174*/ 	.byte	0x04, 0x11
        /*0176*/ 	.short	(.L_63 - .L_62)
	.align		4
.L_62:
        /*0178*/ 	.word	index@(tvmgen_default_fused_nn_contrib_conv2d_winograd_without_weight_transform_add_add_nn_relu_1_kernel_2)
        /*017c*/ 	.word	0x00000000


	//----- nvinfo : EIATTR_REGCOUNT
	.align		4
.L_63:
        /*0180*/ 	.byte	0x04, 0x2f
        /*0182*/ 	.short	(.L_65 - .L_64)
	.align		4
.L_64:
        /*0184*/ 	.word	index@(tvmgen_default_fused_nn_batch_flatten_kernel)
        /*0188*/ 	.word	0x00000008


	//----- nvinfo : EIATTR_FRAME_SIZE
	.align		4
.L_65:
        /*018c*/ 	.byte	0x04, 0x11
        /*018e*/ 	.short	(.L_67 - .L_66)
	.align		4
.L_66:
        /*0190*/ 	.word	index@(tvmgen_default_fused_nn_batch_flatten_kernel)
        /*0194*/ 	.word	0x00000000


	//----- nvinfo : EIATTR_REGCOUNT
	.align		4
.L_67:
        /*0198*/ 	.byte	0x04, 0x2f
        /*019a*/ 	.short	(.L_69 - .L_68)
	.align		4
.L_68:
        /*019c*/ 	.word	index@(tvmgen_default_fused_nn_contrib_conv2d_winograd_without_weight_transform_add_add_nn_relu_2_kernel)
        /*01a0*/ 	.word	0x00000026


	//----- nvinfo : EIATTR_FRAME_SIZE
	.align		4
.L_69:
        /*01a4*/ 	.byte	0x04, 0x11
        /*01a6*/ 	.short	(.L_71 - .L_70)
	.align		4
.L_70:
        /*01a8*/ 	.word	index@(tvmgen_default_fused_nn_contrib_conv2d_winograd_without_weight_transform_add_add_nn_relu_2_kernel)
        /*01ac*/ 	.word	0x00000000


	//----- nvinfo : EIATTR_REGCOUNT
	.align		4
.L_71:
        /*01b0*/ 	.byte	0x04, 0x2f
        /*01b2*/ 	.short	(.L_73 - .L_72)
	.align		4
.L_72:
        /*01b4*/ 	.word	index@(tvmgen_default_fused_nn_contrib_conv2d_winograd_without_weight_transform_add_nn_relu_1_kernel_1)
        /*01b8*/ 	.word	0x00000033


	//----- nvinfo : EIATTR_FRAME_SIZE
	.align		4
.L_73:
        /*01bc*/ 	.byte	0x04, 0x11
        /*01be*/ 	.short	(.L_75 - .L_74)
	.align		4
.L_74:
        /*01c0*/ 	.word	index@(tvmgen_default_fused_nn_contrib_conv2d_winograd_without_weight_transform_add_nn_relu_1_kernel_1)
        /*01c4*/ 	.word	0x00000000


	//----- nvinfo : EIATTR_REGCOUNT
	.align		4
.L_75:
        /*01c8*/ 	.byte	0x04, 0x2f
        /*01ca*/ 	.short	(.L_77 - .L_76)
	.align		4
.L_76:
        /*01cc*/ 	.word	index@(tvmgen_default_fused_nn_conv2d_add_nn_relu_2_kernel)
        /*01d0*/ 	.word	0x00000027


	//----- nvinfo : EIATTR_FRAME_SIZE
	.align		4
.L_77:
        /*01d4*/ 	.byte	0x04, 0x11
        /*01d6*/ 	.short	(.L_79 - .L_78)
	.align		4
.L_78:
        /*01d8*/ 	.word	index@(tvmgen_default_fused_nn_conv2d_add_nn_relu_2_kernel)
        /*01dc*/ 	.word	0x00000000


	//----- nvinfo : EIATTR_REGCOUNT
	.align		4
.L_79:
        /*01e0*/ 	.byte	0x04, 0x2f
        /*01e2*/ 	.short	(.L_81 - .L_80)
	.align		4
.L_80:
        /*01e4*/ 	.word	index@(tvmgen_default_fused_nn_conv2d_add_nn_relu_3_kernel)
        /*01e8*/ 	.word	0x00000028


	//----- nvinfo : EIATTR_FRAME_SIZE
	.align		4
.L_81:
        /*01ec*/ 	.byte	0x04, 0x11
        /*01ee*/ 	.short	(.L_83 - .L_82)
	.align		4
.L_82:
        /*01f0*/ 	.word	index@(tvmgen_default_fused_nn_conv2d_add_nn_relu_3_kernel)
        /*01f4*/ 	.word	0x00000000


	//----- nvinfo : EIATTR_REGCOUNT
	.align		4
.L_83:
        /*01f8*/ 	.byte	0x04, 0x2f
        /*01fa*/ 	.short	(.L_85 - .L_84)
	.align		4
.L_84:
        /*01fc*/ 	.word	index@(tvmgen_default_fused_nn_contrib_conv2d_winograd_without_weight_transform_add_nn_relu_3_kernel_2)
        /*0200*/ 	.word	0x0000001d


	//----- nvinfo : EIATTR_FRAME_SIZE
	.align		4
.L_85:
        /*0204*/ 	.byte	0x04, 0x11
        /*0206*/ 	.short	(.L_87 - .L_86)
	.align		4
.L_86:
        /*0208*/ 	.word	index@(tvmgen_default_fused_nn_contrib_conv2d_winograd_without_weight_transform_add_nn_relu_3_kernel_2)
        /*020c*/ 	.word	0x00000000


	//----- nvinfo : EIATTR_REGCOUNT
	.align		4
.L_87:
        /*0210*/ 	.byte	0x04, 0x2f
        /*0212*/ 	.short	(.L_89 - .L_88)
	.align		4
.L_88:
        /*0214*/ 	.word	index@(tvmgen_default_fused_nn_global_avg_pool2d_kernel)
        /*0218*/ 	.word	0x00000010


	//----- nvinfo : EIATTR_FRAME_SIZE
	.align		4
.L_89:
        /*021c*/ 	.byte	0x04, 0x11
        /*021e*/ 	.short	(.L_91 - .L_90)
	.align		4
.L_90:
        /*0220*/ 	.word	index@(tvmgen_default_fused_nn_global_avg_pool2d_kernel)
        /*0224*/ 	.word	0x00000000


	//----- nvinfo : EIATTR_REGCOUNT
	.align		4
.L_91:
        /*0228*/ 	.byte	0x04, 0x2f
        /*022a*/ 	.short	(.L_93 - .L_92)
	.align		4
.L_92:
        /*022c*/ 	.word	index@(tvmgen_default_fused_nn_contrib_conv2d_winograd_without_weight_transform_add_nn_relu_3_kernel)
        /*0230*/ 	.word	0x0000001c


	//----- nvinfo : EIATTR_FRAME_SIZE
	.align		4
.L_93:
        /*0234*/ 	.byte	0x04, 0x11
        /*0236*/ 	.short	(.L_95 - .L_94)
	.align		4
.L_94:
        /*0238*/ 	.word	index@(tvmgen_default_fused_nn_contrib_conv2d_winograd_without_weight_transform_add_nn_relu_3_kernel)
        /*023c*/ 	.word	0x00000000


	//----- nvinfo : EIATTR_REGCOUNT
	.align		4
.L_95:
        /*0240*/ 	.byte	0x04, 0x2f
        /*0242*/ 	.short	(.L_97 - .L_96)
	.align		4
.L_96:
        /*0244*/ 	.word	index@(tvmgen_default_fused_nn_contrib_conv2d_winograd_without_weight_transform_add_nn_relu_1_kernel)
        /*0248*/ 	.word	0x00000024


	//----- nvinfo : EIATTR_FRAME_SIZE
	.align		4
.L_97:
        /*024c*/ 	.byte	0x04, 0x11
        /*024e*/ 	.short	(.L_99 - .L_98)
	.align		4
.L_98:
        /*0250*/ 	.word	index@(tvmgen_default_fused_nn_contrib_conv2d_winograd_without_weight_transform_add_nn_relu_1_kernel)
        /*0254*/ 	.word	0x00000000


	//----- nvinfo : EIATTR_REGCOUNT
	.align		4
.L_99:
        /*0258*/ 	.byte	0x04, 0x2f
        /*025a*/ 	.short	(.L_101 - .L_100)
	.align		4
.L_100:
        /*025c*/ 	.word	index@(tvmgen_default_fused_nn_global_avg_pool2d_kernel_1)
        /*0260*/ 	.word	0x0000000a


	//----- nvinfo : EIATTR_FRAME_SIZE
	.align		4
.L_101:
        /*0264*/ 	.byte	0x04, 0x11
        /*0266*/ 	.short	(.L_103 - .L_102)
	.align		4
.L_102:
        /*0268*/ 	.word	index@(tvmgen_default_fused_nn_global_avg_pool2d_kernel_1)
        /*026c*/ 	.word	0x00000000


	//----- nvinfo : EIATTR_REGCOUNT
	.align		4
.L_103:
        /*0270*/ 	.byte	0x04, 0x2f
        /*0272*/ 	.short	(.L_105 - .L_104)
	.align		4
.L_104:
        /*0274*/ 	.word	index@(tvmgen_default_fused_nn_contrib_conv2d_winograd_without_weight_transform_add_add_nn_relu_kernel_1)
        /*0278*/ 	.word	0x00000038


	//----- nvinfo : EIATTR_FRAME_SIZE
	.align		4
.L_105:
        /*027c*/ 	.byte	0x04, 0x11
        /*027e*/ 	.short	(.L_107 - .L_106)
	.align		4
.L_106:
        /*0280*/ 	.word	index@(tvmgen_default_fused_nn_contrib_conv2d_winograd_without_weight_transform_add_add_nn_relu_kernel_1)
        /*0284*/ 	.word	0x00000000


	//----- nvinfo : EIATTR_REGCOUNT
	.align		4
.L_107:
        /*0288*/ 	.byte	0x04, 0x2f
        /*028a*/ 	.short	(.L_109 - .L_108)
	.align		4
.L_108:
        /*028c*/ 	.word	index@(tvmgen_default_fused_nn_max_pool2d_kernel)
        /*0290*/ 	.word	0x00000014


	//----- nvinfo : EIATTR_FRAME_SIZE
	.align		4
.L_109:
        /*0294*/ 	.byte	0x04, 0x11
        /*0296*/ 	.short	(.L_111 - .L_110)
	.align		4
.L_110:
        /*0298*/ 	.word	index@(tvmgen_default_fused_nn_max_pool2d_kernel)
        /*029c*/ 	.word	0x00000000


	//----- nvinfo : EIATTR_REGCOUNT
	.align		4
.L_111:
        /*02a0*/ 	.byte	0x04, 0x2f
        /*02a2*/ 	.short	(.L_113 - .L_112)
	.align		4
.L_112:
        /*02a4*/ 	.word	index@(tvmgen_default_fused_nn_contrib_conv2d_winograd_without_weight_transform_add_add_nn_relu_kernel)
        /*02a8*/ 	.word	0x00000040


	//----- nvinfo : EIATTR_FRAME_SIZE
	.align		4
.L_113:
        /*02ac*/ 	.byte	0x04, 0x11
        /*02ae*/ 	.short	(.L_115 - .L_114)
	.align		4
.L_114:
        /*02b0*/ 	.word	index@(tvmgen_default_fused_nn_contrib_conv2d_winograd_without_weight_transform_add_add_nn_relu_kernel)
        /*02b4*/ 	.word	0x00000000


	//----- nvinfo : EIATTR_REGCOUNT
	.align		4
.L_115:
        /*02b8*/ 	.byte	0x04, 0x2f
        /*02ba*/ 	.short	(.L_117 - .L_116)
	.align		4
.L_116:
        /*02bc*/ 	.word	index@(tvmgen_default_fused_nn_conv2d_add_1_kernel)
        /*02c0*/ 	.word	0x00000027


	//----- nvinfo : EIATTR_FRAME_SIZE
	.align		4
.L_117:
        /*02c4*/ 	.byte	0x04, 0x11
        /*02c6*/ 	.short	(.L_119 - .L_118)
	.align		4
.L_118:
        /*02c8*/ 	.word	index@(tvmgen_default_fused_nn_conv2d_add_1_kernel)
        /*02cc*/ 	.word	0x00000000


	//----- nvinfo : EIATTR_REGCOUNT
	.align		4
.L_119:
        /*02d0*/ 	.byte	0x04, 0x2f
        /*02d2*/ 	.short	(.L_121 - .L_120)
	.align		4
.L_120:
        /*02d4*/ 	.word	index@(tvmgen_default_fused_nn_contrib_conv2d_winograd_without_weight_transform_add_add_nn_relu_3_kernel)
        /*02d8*/ 	.word	0x0000001c


	//----- nvinfo : EIATTR_FRAME_SIZE
	.align		4
.L_121:
        /*02dc*/ 	.byte	0x04, 0x11
        /*02de*/ 	.short	(.L_123 - .L_122)
	.align		4
.L_122:
        /*02e0*/ 	.word	index@(tvmgen_default_fused_nn_contrib_conv2d_winograd_without_weight_transform_add_add_nn_relu_3_kernel)
        /*02e4*/ 	.word	0x00000000


	//----- nvinfo : EIATTR_REGCOUNT
	.align		4
.L_123:
        /*02e8*/ 	.byte	0x04, 0x2f
        /*02ea*/ 	.short	(.L_125 - .L_124)
	.align		4
.L_124:
        /*02ec*/ 	.word	index@(tvmgen_default_fused_nn_contrib_conv2d_winograd_without_weight_transform_add_add_nn_relu_3_kernel_1)
        /*02f0*/ 	.word	0x00000028


	//----- nvinfo : EIATTR_FRAME_SIZE
	.align		4
.L_125:
        /*02f4*/ 	.byte	0x04, 0x11
        /*02f6*/ 	.short	(.L_127 - .L_126)
	.align		4
.L_126:
        /*02f8*/ 	.word	index@(tvmgen_default_fused_nn_contrib_conv2d_winograd_without_weight_transform_add_add_nn_relu_3_kernel_1)
        /*02fc*/ 	.word	0x00000000


	//----- nvinfo : EIATTR_REGCOUNT
	.align		4
.L_127:
        /*0300*/ 	.byte	0x04, 0x2f
        /*0302*/ 	.short	(.L_129 - .L_128)
	.align		4
.L_128:
        /*0304*/ 	.word	index@(tvmgen_default_fused_nn_dense_add_kernel)
        /*0308*/ 	.word	0x0000001c


	//----- nvinfo : EIATTR_FRAME_SIZE
	.align		4
.L_129:
        /*030c*/ 	.byte	0x04, 0x11
        /*030e*/ 	.short	(.L_131 - .L_130)
	.align		4
.L_130:
        /*0310*/ 	.word	index@(tvmgen_default_fused_nn_dense_add_kernel)
        /*0314*/ 	.word	0x00000000


	//----- nvinfo : EIATTR_REGCOUNT
	.align		4
.L_131:
        /*0318*/ 	.byte	0x04, 0x2f
        /*031a*/ 	.short	(.L_133 - .L_132)
	.align		4
.L_132:
        /*031c*/ 	.word	index@(tvmgen_default_fused_nn_contrib_conv2d_winograd_without_weight_transform_add_add_nn_relu_1_kernel_1)
        /*0320*/ 	.word	0x00000033


	//----- nvinfo : EIATTR_FRAME_SIZE
	.align		4
.L_133:
        /*0324*/ 	.byte	0x04, 0x11
        /*0326*/ 	.short	(.L_135 - .L_134)
	.align		4
.L_134:
        /*0328*/ 	.word	index@(tvmgen_default_fused_nn_contrib_conv2d_winograd_without_weight_transform_add_add_nn_relu_1_kernel_1)
        /*032c*/ 	.word	0x00000000


	//----- nvinfo : EIATTR_REGCOUNT
	.align		4
.L_135:
        /*0330*/ 	.byte	0x04, 0x2f
        /*0332*/ 	.short	(.L_137 - .L_136)
	.align		4
.L_136:
        /*0334*/ 	.word	index@(tvmgen_default_fused_nn_conv2d_add_nn_relu_1_kernel)
        /*0338*/ 	.word	0x00000028


	//----- nvinfo : EIATTR_FRAME_SIZE
	.align		4
.L_137:
        /*033c*/ 	.byte	0x04, 0x11
        /*033e*/ 	.short	(.L_139 - .L_138)
	.align		4
.L_138:
        /*0340*/ 	.word	index@(tvmgen_default_fused_nn_conv2d_add_nn_relu_1_kernel)
        /*0344*/ 	.word	0x00000000


	//----- nvinfo : EIATTR_REGCOUNT
	.align		4
.L_139:
        /*0348*/ 	.byte	0x04, 0x2f
        /*034a*/ 	.short	(.L_141 - .L_140)
	.align		4
.L_140:
        /*034c*/ 	.word	index@(tvmgen_default_fused_nn_contrib_conv2d_winograd_without_weight_transform_add_nn_relu_kernel)
        /*0350*/ 	.word	0x00000040


	//----- nvinfo : EIATTR_FRAME_SIZE
	.align		4
.L_141:
        /*0354*/ 	.byte	0x04, 0x11
        /*0356*/ 	.short	(.L_143 - .L_142)
	.align		4
.L_142:
        /*0358*/ 	.word	index@(tvmgen_default_fused_nn_contrib_conv2d_winograd_without_weight_transform_add_nn_relu_kernel)
        /*035c*/ 	.word	0x00000000


	//----- nvinfo : EIATTR_MIN_STACK_SIZE
	.align		4
.L_143:
        /*0360*/ 	.byte	0x04, 0x12
        /*0362*/ 	.short	(.L_145 - .L_144)
	.align		4
.L_144:
        /*0364*/ 	.word	index@(tvmgen_default_fused_nn_contrib_conv2d_winograd_without_weight_transform_add_nn_relu_kernel)
        /*0368*/ 	.word	0x00000000


	//----- nvinfo : EIATTR_MIN_STACK_SIZE
	.align		4
.L_145:
        /*036c*/ 	.byte	0x04, 0x12
        /*036e*/ 	.short	(.L_147 - .L_146)
	.align		4
.L_146:
        /*0370*/ 	.word	index@(tvmgen_default_fused_nn_conv2d_add_nn_relu_1_kernel)
        /*0374*/ 	.word	0x00000000


	//----- nvinfo : EIATTR_MIN_STACK_SIZE
	.align		4
.L_147:
        /*0378*/ 	.byte	0x04, 0x12
        /*037a*/ 	.short	(.L_149 - .L_148)
	.align		4
.L_148:
        /*037c*/ 	.word	index@(tvmgen_default_fused_nn_contrib_conv2d_winograd_without_weight_transform_add_add_nn_relu_1_kernel_1)
        /*0380*/ 	.word	0x00000000


	//----- nvinfo : EIATTR_MIN_STACK_SIZE
	.align		4
.L_149:
        /*0384*/ 	.byte	0x04, 0x12
        /*0386*/ 	.short	(.L_151 - .L_150)
	.align		4
.L_150:
        /*0388*/ 	.word	index@(tvmgen_default_fused_nn_dense_add_kernel)
        /*038c*/ 	.word	0x00000000


	//----- nvinfo : EIATTR_MIN_STACK_SIZE
	.align		4
.L_151:
        /*0390*/ 	.byte	0x04, 0x12
        /*0392*/ 	.short	(.L_153 - .L_152)
	.align		4
.L_152:
        /*0394*/ 	.word	index@(tvmgen_default_fused_nn_contrib_conv2d_winograd_without_weight_transform_add_add_nn_relu_3_kernel_1)
        /*0398*/ 	.word	0x00000000


	//----- nvinfo : EIATTR_MIN_STACK_SIZE
	.align		4
.L_153:
        /*039c*/ 	.byte	0x04, 0x12
        /*039e*/ 	.short	(.L_155 - .L_154)
	.align		4
.L_154:
        /*03a0*/ 	.word	index@(tvmgen_default_fused_nn_contrib_conv2d_winograd_without_weight_transform_add_add_nn_relu_3_kernel)
        /*03a4*/ 	.word	0x00000000


	//----- nvinfo : EIATTR_MIN_STACK_SIZE
	.align		4
.L_155:
        /*03a8*/ 	.byte	0x04, 0x12
        /*03aa*/ 	.short	(.L_157 - .L_156)
	.align		4
.L_156:
        /*03ac*/ 	.word	index@(tvmgen_default_fused_nn_conv2d_add_1_kernel)
        /*03b0*/ 	.word	0x00000000


	//----- nvinfo : EIATTR_MIN_STACK_SIZE
	.align		4
.L_157:
        /*03b4*/ 	.byte	0x04, 0x12
        /*03b6*/ 	.short	(.L_159 - .L_158)
	.align		4
.L_158:
        /*03b8*/ 	.word	index@(tvmgen_default_fused_nn_contrib_conv2d_winograd_without_weight_transform_add_add_nn_relu_kernel)
        /*03bc*/ 	.word	0x00000000


	//----- nvinfo : EIATTR_MIN_STACK_SIZE
	.align		4
.L_159:
        /*03c0*/ 	.byte	0x04, 0x12
        /*03c2*/ 	.short	(.L_161 - .L_160)
	.align		4
.L_160:
        /*03c4*/ 	.word	index@(tvmgen_default_fused_nn_max_pool2d_kernel)
        /*03c8*/ 	.word	0x00000000


	//----- nvinfo : EIATTR_MIN_STACK_SIZE
	.align		4
.L_161:
        /*03cc*/ 	.byte	0x04, 0x12
        /*03ce*/ 	.short	(.L_163 - .L_162)
	.align		4
.L_162:
        /*03d0*/ 	.word	index@(tvmgen_default_fused_nn_contrib_conv2d_winograd_without_weight_transform_add_add_nn_relu_kernel_1)
        /*03d4*/ 	.word	0x00000000


	//----- nvinfo : EIATTR_MIN_STACK_SIZE
	.align		4
.L_163:
        /*03d8*/ 	.byte	0x04, 0x12
        /*03da*/ 	.short	(.L_165 - .L_164)
	.align		4
.L_164:
        /*03dc*/ 	.word	index@(tvmgen_default_fused_nn_global_avg_pool2d_kernel_1)
        /*03e0*/ 	.word	0x00000000


	//----- nvinfo : EIATTR_MIN_STACK_SIZE
	.align		4
.L_165:
        /*03e4*/ 	.byte	0x04, 0x12
        /*03e6*/ 	.short	(.L_167 - .L_166)
	.align		4
.L_166:
        /*03e8*/ 	.word	index@(tvmgen_default_fused_nn_contrib_conv2d_winograd_without_weight_transform_add_nn_relu_1_kernel)
        /*03ec*/ 	.word	0x00000000


	//----- nvinfo : EIATTR_MIN_STACK_SIZE
	.align		4
.L_167:
        /*03f0*/ 	.byte	0x04, 0x12
        /*03f2*/ 	.short	(.L_169 - .L_168)
	.align		4
.L_168:
        /*03f4*/ 	.word	index@(tvmgen_default_fused_nn_contrib_conv2d_winograd_without_weight_transform_add_nn_relu_3_kernel)
        /*03f8*/ 	.word	0x00000000


	//----- nvinfo : EIATTR_MIN_STACK_SIZE
	.align		4
.L_169:
        /*03fc*/ 	.byte	0x04, 0x12
        /*03fe*/ 	.short	(.L_171 - .L_170)
	.align		4
.L_170:
        /*0400*/ 	.word	index@(tvmgen_default_fused_nn_global_avg_pool2d_kernel)
        /*0404*/ 	.word	0x00000000


	//----- nvinfo : EIATTR_MIN_STACK_SIZE
	.align		4
.L_171:
        /*0408*/ 	.byte	0x04, 0x12
        /*040a*/ 	.short	(.L_173 - .L_172)
	.align		4
.L_172:
        /*040c*/ 	.word	index@(tvmgen_default_fused_nn_contrib_conv2d_winograd_without_weight_transform_add_nn_relu_3_kernel_2)
        /*0410*/ 	.word	0x00000000


	//----- nvinfo : EIATTR_MIN_STACK_SIZE
	.align		4
.L_173:
        /*0414*/ 	.byte	0x04, 0x12
        /*0416*/ 	.short	(.L_175 - .L_174)
	.align		4
.L_174:
        /*0418*/ 	.word	index@(tvmgen_default_fused_nn_conv2d_add_nn_relu_3_kernel)
        /*041c*/ 	.word	0x00000000


	//----- nvinfo : EIATTR_MIN_STACK_SIZE
	.align		4
.L_175:
        /*0420*/ 	.byte	0x04, 0x12
        /*0422*/ 	.short	(.L_177 - .L_176)
	.align		4
.L_176:
        /*0424*/ 	.word	index@(tvmgen_default_fused_nn_conv2d_add_nn_relu_2_kernel)
        /*0428*/ 	.word	0x00000000


	//----- nvinfo : EIATTR_MIN_STACK_SIZE
	.align		4
.L_177:
        /*042c*/ 	.byte	0x04, 0x12
        /*042e*/ 	.short	(.L_179 - .L_178)
	.align		4
.L_178:
        /*0430*/ 	.word	index@(tvmgen_default_fused_nn_contrib_conv2d_winograd_without_weight_transform_add_nn_relu_1_kernel_1)
        /*0434*/ 	.word	0x00000000


	//----- nvinfo : EIATTR_MIN_STACK_SIZE
	.align		4
.L_179:
        /*0438*/ 	.byte	0x04, 0x12
        /*043a*/ 	.short	(.L_181 - .L_180)
	.align		4
.L_180:
        /*043c*/ 	.word	index@(tvmgen_default_fused_nn_contrib_conv2d_winograd_without_weight_transform_add_add_nn_relu_2_kernel)
        /*0440*/ 	.word	0x00000000


	//----- nvinfo : EIATTR_MIN_STACK_SIZE
	.align		4
.L_181:
        /*0444*/ 	.byte	0x04, 0x12
        /*0446*/ 	.short	(.L_183 - .L_182)
	.align		4
.L_182:
        /*0448*/ 	.word	index@(tvmgen_default_fused_nn_batch_flatten_kernel)
        /*044c*/ 	.word	0x00000000


	//----- nvinfo : EIATTR_MIN_STACK_SIZE
	.align		4
.L_183:
        /*0450*/ 	.byte	0x04, 0x12
        /*0452*/ 	.short	(.L_185 - .L_184)
	.align		4
.L_184:
        /*0454*/ 	.word	index@(tvmgen_default_fused_nn_contrib_conv2d_winograd_without_weight_transform_add_add_nn_relu_1_kernel_2)
        /*0458*/ 	.word	0x00000000


	//----- nvinfo : EIATTR_MIN_STACK_SIZE
	.align		4
.L_185:
        /*045c*/ 	.byte	0x04, 0x12
        /*045e*/ 	.short	(.L_187 - .L_186)
	.align		4
.L_186:
        /*0460*/ 	.word	index@(tvmgen_default_fused_nn_conv2d_add_kernel)
        /*0464*/ 	.word	0x00000000


	//----- nvinfo : EIATTR_MIN_STACK_SIZE
	.align		4
.L_187:
        /*0468*/ 	.byte	0x04, 0x12
        /*046a*/ 	.short	(.L_189 - .L_188)
	.align		4
.L_188:
        /*046c*/ 	.word	index@(tvmgen_default_fused_nn_contrib_conv2d_winograd_without_weight_transform_add_add_nn_relu_kernel_2)
        /*0470*/ 	.word	0x00000000


	//----- nvinfo : EIATTR_MIN_STACK_SIZE
	.align		4
.L_189:
        /*0474*/ 	.byte	0x04, 0x12
        /*0476*/ 	.short	(.L_191 - .L_190)
	.align		4
.L_190:
        /*0478*/ 	.word	index@(tvmgen_default_fused_nn_conv2d_add_nn_relu_kernel)
        /*047c*/ 	.word	0x00000000


	//----- nvinfo : EIATTR_MIN_STACK_SIZE
	.align		4
.L_191:
        /*0480*/ 	.byte	0x04, 0x12
        /*0482*/ 	.short	(.L_193 - .L_192)
	.align		4
.L_192:
        /*0484*/ 	.word	index@(tvmgen_default_fused_nn_contrib_conv2d_winograd_without_weight_transform_add_add_nn_relu_2_kernel_1)
        /*0488*/ 	.word	0x00000000


	//----- nvinfo : EIATTR_MIN_STACK_SIZE
	.align		4
.L_193:
        /*048c*/ 	.byte	0x04, 0x12
        /*048e*/ 	.short	(.L_195 - .L_194)
	.align		4
.L_194:
        /*0490*/ 	.word	index@(tvmgen_default_fused_nn_contrib_conv2d_winograd_without_weight_transform_add_nn_relu_1_kernel_2)
        /*0494*/ 	.word	0x00000000


	//----- nvinfo : EIATTR_MIN_STACK_SIZE
	.align		4
.L_195:
        /*0498*/ 	.byte	0x04, 0x12
        /*049a*/ 	.short	(.L_197 - .L_196)
	.align		4
.L_196:
        /*049c*/ 	.word	index@(tvmgen_default_fused_nn_conv2d_add_2_kernel)
        /*04a0*/ 	.word	0x00000000


	//----- nvinfo : EIATTR_MIN_STACK_SIZE
	.align		4
.L_197:
        /*04a4*/ 	.byte	0x04, 0x12
        /*04a6*/ 	.short	(.L_199 - .L_198)
	.align		4
.L_198:
        /*04a8*/ 	.word	index@(tvmgen_default_fused_nn_contrib_conv2d_winograd_without_weight_transform_add_nn_relu_3_kernel_1)
        /*04ac*/ 	.word	0x00000000


	//----- nvinfo : EIATTR_MIN_STACK_SIZE
	.align		4
.L_199:
        /*04b0*/ 	.byte	0x04, 0x12
        /*04b2*/ 	.short	(.L_201 - .L_200)
	.align		4
.L_200:
        /*04b4*/ 	.word	index@(tvmgen_default_fused_nn_contrib_conv2d_winograd_without_weight_transform_add_nn_relu_2_kernel_2)
        /*04b8*/ 	.word	0x00000000


	//----- nvinfo : EIATTR_MIN_STACK_SIZE
	.align		4
.L_201:
        /*04bc*/ 	.byte	0x04, 0x12
        /*04be*/ 	.short	(.L_203 - .L_202)
	.align		4
.L_202:
        /*04c0*/ 	.word	index@(tvmgen_default_fused_nn_contrib_conv2d_winograd_without_weight_transform_add_nn_relu_2_kernel)
        /*04c4*/ 	.word	0x00000000


	//----- nvinfo : EIATTR_MIN_STACK_SIZE
	.align		4
.L_203:
        /*04c8*/ 	.byte	0x04, 0x12
        /*04ca*/ 	.short	(.L_205 - .L_204)
	.align		4
.L_204:
        /*04cc*/ 	.word	index@(tvmgen_default_fused_nn_contrib_conv2d_winograd_without_weight_transform_add_add_nn_relu_3_kernel_2)
        /*04d0*/ 	.word	0x00000000


	//----- nvinfo : EIATTR_MIN_STACK_SIZE
	.align		4
.L_205:
        /*04d4*/ 	.byte	0x04, 0x12
        /*04d6*/ 	.short	(.L_207 - .L_206)
	.align		4
.L_206:
        /*04d8*/ 	.word	index@(tvmgen_default_fused_nn_contrib_conv2d_winograd_without_weight_transform_add_nn_relu_kernel_2)
        /*04dc*/ 	.word	0x00000000


	//----- nvinfo : EIATTR_MIN_STACK_SIZE
	.align		4
.L_207:
        /*04e0*/ 	.byte	0x04, 0x12
        /*04e2*/ 	.short	(.L_209 - .L_208)
	.align		4
.L_208:
        /*04e4*/ 	.word	index@(tvmgen_default_fused_nn_contrib_conv2d_winograd_without_weight_transform_add_nn_relu_kernel_1)
        /*04e8*/ 	.word	0x00000000


	//----- nvinfo : EIATTR_MIN_STACK_SIZE
	.align		4
.L_209:
        /*04ec*/ 	.byte	0x04, 0x12
        /*04ee*/ 	.short	(.L_211 - .L_210)
	.align		4
.L_210:
        /*04f0*/ 	.word	index@(tvmgen_default_fused_nn_contrib_conv2d_winograd_without_weight_transform_add_add_nn_relu_1_kernel)
        /*04f4*/ 	.word	0x00000000


	//----- nvinfo : EIATTR_MIN_STACK_SIZE
	.align		4
.L_211:
        /*04f8*/ 	.byte	0x04, 0x12
        /*04fa*/ 	.short	(.L_213 - .L_212)
	.align		4
.L_212:
        /*04fc*/ 	.word	index@(tvmgen_default_fused_nn_contrib_conv2d_winograd_without_weight_transform_add_nn_relu_2_kernel_1)
        /*0500*/ 	.word	0x00000000


	//----- nvinfo : EIATTR_MIN_STACK_SIZE
	.align		4
.L_213:
        /*0504*/ 	.byte	0x04, 0x12
        /*0506*/ 	.short	(.L_215 - .L_214)
	.align		4
.L_214:
        /*0508*/ 	.word	index@(tvmgen_default_fused_nn_contrib_conv2d_winograd_without_weight_transform_add_add_nn_relu_2_kernel_2)
        /*050c*/ 	.word	0x00000000
.L_215:


//--------------------- .nv.info.tvmgen_default_fused_nn_contrib_conv2d_winograd_without_weight_transform_add_nn_relu_kernel --------------------------
	.section	.nv.info.tvmgen_default_fused_nn_contrib_conv2d_winograd_without_weight_transform_add_nn_relu_kernel,"",@"SHT_CUDA_INFO"
	.sectionflags	@""
	.align	4


	//----- nvinfo : EIATTR_CUDA_API_VERSION
	.align		4
        /*0000*/ 	.byte	0x04, 0x37
        /*0002*/ 	.short	(.L_217 - .L_216)
.L_216:
        /*0004*/ 	.word	0x0000007e


	//----- nvinfo : EIATTR_SW2861232_WAR
	.align		4
.L_217:
        /*0008*/ 	.byte	0x01, 0x35
	.zero		2


	//----- nvinfo : EIATTR_PARAM_CBANK
	.align		4
        /*000c*/ 	.byte	0x04, 0x0a
        /*000e*/ 	.short	(.L_219 - .L_218)
	.align		4
.L_218:
        /*0010*/ 	.word	index@(.nv.constant0.tvmgen_default_fused_nn_contrib_conv2d_winograd_without_weight_transform_add_nn_relu_kernel)
        /*0014*/ 	.short	0x0160
        /*0016*/ 	.short	0x0010


	//----- nvinfo : EIATTR_CBANK_PARAM_SIZE
	.align		4
.L_219:
        /*0018*/ 	.byte	0x03, 0x19
        /*001a*/ 	.short	0x0010


	//----- nvinfo : EIATTR_KPARAM_INFO
	.align		4
        /*001c*/ 	.byte	0x04, 0x17
        /*001e*/ 	.short	(.L_221 - .L_220)
.L_220:
        /*0020*/ 	.word	0x00000000
        /*0024*/ 	.short	0x0001
        /*0026*/ 	.short	0x0008
        /*0028*/ 	.byte	0x00, 0xf0, 0x21, 0x00


	//----- nvinfo : EIATTR_KPARAM_INFO
	.align		4
.L_221:
        /*002c*/ 	.byte	0x04, 0x17
        /*002e*/ 	.short	(.L_223 - .L_222)
.L_222:
        /*0030*/ 	.word	0x00000000
        /*0034*/ 	.short	0x0000
        /*0036*/ 	.short	0x0000
        /*0038*/ 	.byte	0x00, 0xf0, 0x21, 0x00


	//----- nvinfo : EIATTR_MAXREG_COUNT
	.align		4
.L_223:
        /*003c*/ 	.byte	0x03, 0x1b
        /*003e*/ 	.short	0x00ff


	//----- nvinfo : EIATTR_EXIT_INSTR_OFFSETS
	.align		4
        /*0040*/ 	.byte	0x04, 0x1c
        /*0042*/ 	.short	(.L_225 - .L_224)


	//   ....[0]....
.L_224:
        /*0044*/ 	.word	0x00003ad0


	//----- nvinfo : EIATTR_MAX_THREADS
	.align		4
.L_225:
        /*0048*/ 	.byte	0x04, 0x05
        /*004a*/ 	.short	(.L_227 - .L_226)
.L_226:
        /*004c*/ 	.word	0x00000080
        /*0050*/ 	.word	0x00000001
        /*0054*/ 	.word	0x00000001
.L_227:


//--------------------- .nv.info.tvmgen_default_fused_nn_conv2d_add_nn_relu_1_kernel --------------------------
	.section	.nv.info.tvmgen_default_fused_nn_conv2d_add_nn_relu_1_kernel,"",@"SHT_CUDA_INFO"
	.sectionflags	@""
	.align	4


	//----- nvinfo : EIATTR_CUDA_API_VERSION
	.align		4
        /*0000*/ 	.byte	0x04, 0x37
        /*0002*/ 	.short	(.L_229 - .L_228)
.L_228:
        /*0004*/ 	.word	0x0000007e


	//----- nvinfo : EIATTR_SW2861232_WAR
	.align		4
.L_229:
        /*0008*/ 	.byte	0x01, 0x35
	.zero		2


	//----- nvinfo : EIATTR_PARAM_CBANK
	.align		4
        /*000c*/ 	.byte	0x04, 0x0a
        /*000e*/ 	.short	(.L_231 - .L_230)
	.align		4
.L_230:
        /*0010*/ 	.word	index@(.nv.constant0.tvmgen_default_fused_nn_conv2d_add_nn_relu_1_kernel)
        /*0014*/ 	.short	0x0160
        /*0016*/ 	.short	0x0020


	//----- nvinfo : EIATTR_CBANK_PARAM_SIZE
	.align		4
.L_231:
        /*0018*/ 	.byte	0x03, 0x19
        /*001a*/ 	.short	0x0020


	//----- nvinfo : EIATTR_KPARAM_INFO
	.align		4
        /*001c*/ 	.byte	0x04, 0x17
        /*001e*/ 	.short	(.L_233 - .L_232)
.L_232:
        /*0020*/ 	.word	0x00000000
        /*0024*/ 	.short	0x0003
        /*0026*/ 	.short	0x0018
        /*0028*/ 	.byte	0x00, 0xf0, 0x21, 0x00


	//----- nvinfo : EIATTR_KPARAM_INFO
	.align		4
.L_233:
        /*002c*/ 	.byte	0x04, 0x17
        /*002e*/ 	.short	(.L_235 - .L_234)
.L_234:
        /*0030*/ 	.word	0x00000000
        /*0034*/ 	.short	0x0002
        /*0036*/ 	.short	0x0010
        /*0038*/ 	.byte	0x00, 0xf0, 0x21, 0x00


	//----- nvinfo : EIATTR_KPARAM_INFO
	.align		4
.L_235:
        /*003c*/ 	.byte	0x04, 0x17
        /*003e*/ 	.short	(.L_237 - .L_236)
.L_236:
        /*0040*/ 	.word	0x00000000
        /*0044*/ 	.short	0x0001
        /*0046*/ 	.short	0x0008
        /*0048*/ 	.byte	0x00, 0xf0, 0x21, 0x00


	//----- nvinfo : EIATTR_KPARAM_INFO
	.align		4
.L_237:
        /*004c*/ 	.byte	0x04, 0x17
        /*004e*/ 	.short	(.L_239 - .L_238)
.L_238:
        /*0050*/ 	.word	0x00000000
        /*0054*/ 	.short	0x0000
        /*0056*/ 	.short	0x0000
        /*0058*/ 	.byte	0x00, 0xf0, 0x21, 0x00


	//----- nvinfo : EIATTR_MAXREG_COUNT
	.align		4
.L_239:
        /*005c*/ 	.byte	0x03, 0x1b
        /*005e*/ 	.short	0x00ff


	//----- nvinfo : EIATTR_EXIT_INSTR_OFFSETS
	.align		4
        /*0060*/ 	.byte	0x04, 0x1c
        /*0062*/ 	.short	(.L_241 - .L_240)


	//   ....[0]....
.L_240:
        /*0064*/ 	.word	0x00000fc0


	//----- nvinfo : EIATTR_CTAIDZ_USED
	.align		4
.L_241:
        /*0068*/ 	.byte	0x01, 0x04
	.zero		2


	//----- nvinfo : EIATTR_MAX_THREADS
	.align		4
        /*006c*/ 	.byte	0x04, 0x05
        /*006e*/ 	.short	(.L_243 - .L_242)
.L_242:
        /*0070*/ 	.word	0x000000e0
        /*0074*/ 	.word	0x00000001
        /*0078*/ 	.word	0x00000001


	//----- nvinfo : EIATTR_CRS_STACK_SIZE
	.align		4
.L_243:
        /*007c*/ 	.byte	0x04, 0x1e
        /*007e*/ 	.short	(.L_245 - .L_244)
.L_244:
        /*0080*/ 	.word	0x00000000
.L_245:


//--------------------- .nv.info.tvmgen_default_fused_nn_contrib_conv2d_winograd_without_weight_transform_add_add_nn_relu_1_kernel_1 --------------------------
	.section	.nv.info.tvmgen_default_fused_nn_contrib_conv2d_winograd_without_weight_transform_add_add_nn_relu_1_kernel_1,"",@"SHT_CUDA_INFO"
	.sectionflags	@""
	.align	4


	//----- nvinfo : EIATTR_CUDA_API_VERSION
	.align		4
        /*0000*/ 	.byte	0x04, 0x37
        /*0002*/ 	.short	(.L_247 - .L_246)
.L_246:
        /*0004*/ 	.word	0x0000007e


	//----- nvinfo : EIATTR_SW2861232_WAR
	.align		4
.L_247:
        /*0008*/ 	.byte	0x01, 0x35
	.zero		2


	//----- nvinfo : EIATTR_PARAM_CBANK
	.align		4
        /*000c*/ 	.byte	0x04, 0x0a
        /*000e*/ 	.short	(.L_249 - .L_248)
	.align		4
.L_248:
        /*0010*/ 	.word	index@(.nv.constant0.tvmgen_default_fused_nn_contrib_conv2d_winograd_without_weight_transform_add_add_nn_relu_1_kernel_1)
        /*0014*/ 	.short	0x0160
        /*0016*/ 	.short	0x0018


	//----- nvinfo : EIATTR_CBANK_PARAM_SIZE
	.align		4
.L_249:
        /*0018*/ 	.byte	0x03, 0x19
        /*001a*/ 	.short	0x0018


	//----- nvinfo : EIATTR_KPARAM_INFO
	.align		4
        /*001c*/ 	.byte	0x04, 0x17
        /*001e*/ 	.short	(.L_251 - .L_250)
.L_250:
        /*0020*/ 	.word	0x00000000
        /*0024*/ 	.short	0x0002
        /*0026*/ 	.short	0x0010
        /*0028*/ 	.byte	0x00, 0xf0, 0x21, 0x00


	//----- nvinfo : EIATTR_KPARAM_INFO
	.align		4
.L_251:
        /*002c*/ 	.byte	0x04, 0x17
        /*002e*/ 	.short	(.L_253 - .L_252)
.L_252:
        /*0030*/ 	.word	0x00000000
        /*0034*/ 	.short	0x0001
        /*0036*/ 	.short	0x0008
        /*0038*/ 	.byte	0x00, 0xf0, 0x21, 0x00


	//----- nvinfo : EIATTR_KPARAM_INFO
	.align		4
.L_253:
        /*003c*/ 	.byte	0x04, 0x17
        /*003e*/ 	.short	(.L_255 - .L_254)
.L_254:
        /*0040*/ 	.word	0x00000000
        /*0044*/ 	.short	0x0000
        /*0046*/ 	.short	0x0000
        /*0048*/ 	.byte	0x00, 0xf0, 0x21, 0x00


	//----- nvinfo : EIATTR_MAXREG_COUNT
	.align		4
.L_255:
        /*004c*/ 	.byte	0x03, 0x1b
        /*004e*/ 	.short	0x00ff


	//----- nvinfo : EIATTR_EXIT_INSTR_OFFSETS
	.align		4
        /*0050*/ 	.byte	0x04, 0x1c
        /*0052*/ 	.short	(.L_257 - .L_256)


	//   ....[0]....
.L_256:
        /*0054*/ 	.word	0x00001200


	//----- nvinfo : EIATTR_CTAIDZ_USED
	.align		4
.L_257:
        /*0058*/ 	.byte	0x01, 0x04
	.zero		2


	//----- nvinfo : EIATTR_MAX_THREADS
	.align		4
        /*005c*/ 	.byte	0x04, 0x05
        /*005e*/ 	.short	(.L_259 - .L_258)
.L_258:
        /*0060*/ 	.word	0x000000c4
        /*0064*/ 	.word	0x00000001
        /*0068*/ 	.word	0x00000001
.L_259:


//--------------------- .nv.info.tvmgen_default_fused_nn_dense_add_kernel --------------------------
	.section	.nv.info.tvmgen_default_fused_nn_dense_add_kernel,"",@"SHT_CUDA_INFO"
	.sectionflags	@""
	.align	4


	//----- nvinfo : EIATTR_CUDA_API_VERSION
	.align		4
        /*0000*/ 	.byte	0x04, 0x37
        /*0002*/ 	.short	(.L_261 - .L_260)
.L_260:
        /*0004*/ 	.word	0x0000007e


	//----- nvinfo : EIATTR_SW2861232_WAR
	.align		4
.L_261:
        /*0008*/ 	.byte	0x01, 0x35
	.zero		2


	//----- nvinfo : EIATTR_PARAM_CBANK
	.align		4
        /*000c*/ 	.byte	0x04, 0x0a
        /*000e*/ 	.short	(.L_263 - .L_262)
	.align		4
.L_262:
        /*0010*/ 	.word	index@(.nv.constant0.tvmgen_default_fused_nn_dense_add_kernel)
        /*0014*/ 	.short	0x0160
        /*0016*/ 	.short	0x0020


	//----- nvinfo : EIATTR_CBANK_PARAM_SIZE
	.align		4
.L_263:
        /*0018*/ 	.byte	0x03, 0x19
        /*001a*/ 	.short	0x0020


	//----- nvinfo : EIATTR_KPARAM_INFO
	.align		4
        /*001c*/ 	.byte	0x04, 0x17
        /*001e*/ 	.short	(.L_265 - .L_264)
.L_264:
        /*0020*/ 	.word	0x00000000
        /*0024*/ 	.short	0x0003
        /*0026*/ 	.short	0x0018
        /*0028*/ 	.byte	0x00, 0xf0, 0x21, 0x00


	//----- nvinfo : EIATTR_KPARAM_INFO
	.align		4
.L_265:
        /*002c*/ 	.byte	0x04, 0x17
        /*002e*/ 	.short	(.L_267 - .L_266)
.L_266:
        /*0030*/ 	.word	0x00000000
        /*0034*/ 	.short	0x0002
        /*0036*/ 	.short	0x0010
        /*0038*/ 	.byte	0x00, 0xf0, 0x21, 0x00


	//----- nvinfo : EIATTR_KPARAM_INFO
	.align		4
.L_267:
        /*003c*/ 	.byte	0x04, 0x17
        /*003e*/ 	.short	(.L_269 - .L_268)
.L_268:
        /*0040*/ 	.word	0x00000000
        /*0044*/ 	.short	0x0001
        /*0046*/ 	.short	0x0008
        /*0048*/ 	.byte	0x00, 0xf0, 0x21, 0x00


	//----- nvinfo : EIATTR_KPARAM_INFO
	.align		4
.L_269:
        /*004c*/ 	.byte	0x04, 0x17
        /*004e*/ 	.short	(.L_271 - .L_270)
.L_270:
        /*0050*/ 	.word	0x00000000
        /*0054*/ 	.short	0x0000
        /*0056*/ 	.short	0x0000
        /*0058*/ 	.byte	0x00, 0xf0, 0x21, 0x00


	//----- nvinfo : EIATTR_MAXREG_COUNT
	.align		4
.L_271:
        /*005c*/ 	.byte	0x03, 0x1b
        /*005e*/ 	.short	0x00ff


	//----- nvinfo : EIATTR_COOP_GROUP_MASK_REGIDS
	.align		4
        /*0060*/ 	.byte	0x04, 0x29
        /*0062*/ 	.short	(.L_273 - .L_272)


	//   ....[0]....
.L_272:
        /*0064*/ 	.word	0x05000007


	//   ....[1]....
        /*0068*/ 	.word	0x05000007


	//   ....[2]....
        /*006c*/ 	.word	0x05000007


	//   ....[3]....
        /*0070*/ 	.word	0x05000007


	//   ....[4]....
        /*0074*/ 	.word	0x05000007


	//   ....[5]....
        /*0078*/ 	.word	0x05000005


	//----- nvinfo : EIATTR_COOP_GROUP_INSTR_OFFSETS
	.align		4
.L_273:
        /*007c*/ 	.byte	0x04, 0x28
        /*007e*/ 	.short	(.L_275 - .L_274)


	//   ....[0]....
.L_274:
        /*0080*/ 	.word	0x00000240


	//   ....[1]....
        /*0084*/ 	.word	0x00000260


	//   ....[2]....
        /*0088*/ 	.word	0x00000280


	//   ....[3]....
        /*008c*/ 	.word	0x000002a0


	//   ....[4]....
        /*0090*/ 	.word	0x000002c0


	//   ....[5]....
        /*0094*/ 	.word	0x00000330


	//----- nvinfo : EIATTR_EXIT_INSTR_OFFSETS
	.align		4
.L_275:
        /*0098*/ 	.byte	0x04, 0x1c
        /*009a*/ 	.short	(.L_277 - .L_276)


	//   ....[0]....
.L_276:
        /*009c*/ 	.word	0x000003a0


	//   ....[1]....
        /*00a0*/ 	.word	0x00000410


	//----- nvinfo : EIATTR_MAX_THREADS
	.align		4
.L_277:
        /*00a4*/ 	.byte	0x04, 0x05
        /*00a6*/ 	.short	(.L_279 - .L_278)
.L_278:
        /*00a8*/ 	.word	0x00000040
        /*00ac*/ 	.word	0x00000001
        /*00b0*/ 	.word	0x00000001
.L_279:


//--------------------- .nv.info.tvmgen_default_fused_nn_contrib_conv2d_winograd_without_weight_transform_add_add_nn_relu_3_kernel_1 --------------------------
	.section	.nv.info.tvmgen_default_fused_nn_contrib_conv2d_winograd_without_weight_transform_add_add_nn_relu_3_kernel_1,"",@"SHT_CUDA_INFO"
	.sectionflags	@""
	.align	4


	//----- nvinfo : EIATTR_CUDA_API_VERSION
	.align		4
        /*0000*/ 	.byte	0x04, 0x37
        /*0002*/ 	.short	(.L_281 - .L_280)
.L_280:
        /*0004*/ 	.word	0x0000007e


	//----- nvinfo : EIATTR_SW2861232_WAR
	.align		4
.L_281:
        /*0008*/ 	.byte	0x01, 0x35
	.zero		2


	//----- nvinfo : EIATTR_PARAM_CBANK
	.align		4
        /*000c*/ 	.byte	0x04, 0x0a
        /*000e*/ 	.short	(.L_283 - .L_282)
	.align		4
.L_282:
        /*0010*/ 	.word	index@(.nv.constant0.tvmgen_default_fused_nn_contrib_conv2d_winograd_without_weight_transform_add_add_nn_relu_3_kernel_1)
        /*0014*/ 	.short	0x0160
        /*0016*/ 	.short	0x0018


	//----- nvinfo : EIATTR_CBANK_PARAM_SIZE
	.align		4
.L_283:
        /*0018*/ 	.byte	0x03, 0x19
        /*001a*/ 	.short	0x0018


	//----- nvinfo : EIATTR_KPARAM_INFO
	.align		4
        /*001c*/ 	.byte	0x04, 0x17
        /*001e*/ 	.short	(.L_285 - .L_284)
.L_284:
        /*0020*/ 	.word	0x00000000
        /*0024*/ 	.short	0x0002
        /*0026*/ 	.short	0x0010
        /*0028*/ 	.byte	0x00, 0xf0, 0x21, 0x00


	//----- nvinfo : EIATTR_KPARAM_INFO
	.align		4
.L_285:
        /*002c*/ 	.byte	0x04, 0x17
        /*002e*/ 	.short	(.L_287 - .L_286)
.L_286:
        /*0030*/ 	.word	0x00000000
        /*0034*/ 	.short	0x0001
        /*0036*/ 	.short	0x0008
        /*0038*/ 	.byte	0x00, 0xf0, 0x21, 0x00


	//----- nvinfo : EIATTR_KPARAM_INFO
	.align		4
.L_287:
        /*003c*/ 	.byte	0x04, 0x17
        /*003e*/ 	.short	(.L_289 - .L_288)
.L_288:
        /*0040*/ 	.word	0x00000000
        /*0044*/ 	.short	0x0000
        /*0046*/ 	.short	0x0000
        /*0048*/ 	.byte	0x00, 0xf0, 0x21, 0x00


	//----- nvinfo : EIATTR_MAXREG_COUNT
	.align		4
.L_289:
        /*004c*/ 	.byte	0x03, 0x1b
        /*004e*/ 	.short	0x00ff


	//----- nvinfo : EIATTR_EXIT_INSTR_OFFSETS
	.align		4
        /*0050*/ 	.byte	0x04, 0x1c
        /*0052*/ 	.short	(.L_291 - .L_290)


	//   ....[0]....
.L_290:
        /*0054*/ 	.word	0x00000e10


	//----- nvinfo : EIATTR_CTAIDZ_USED
	.align		4
.L_291:
        /*0058*/ 	.byte	0x01, 0x04
	.zero		2


	//----- nvinfo : EIATTR_MAX_THREADS
	.align		4
        /*005c*/ 	.byte	0x04, 0x05
        /*005e*/ 	.short	(.L_293 - .L_292)
.L_292:
        /*0060*/ 	.word	0x00000080
        /*0064*/ 	.word	0x00000001
        /*0068*/ 	.word	0x00000001
.L_293:


//--------------------- .nv.info.tvmgen_default_fused_nn_contrib_conv2d_winograd_without_weight_transform_add_add_nn_relu_3_kernel --------------------------
	.section	.nv.info.tvmgen_default_fused_nn_contrib_conv2d_winograd_without_weight_transform_add_add_nn_relu_3_kernel,"",@"SHT_CUDA_INFO"
	.sectionflags	@""
	.align	4


	//----- nvinfo : EIATTR_CUDA_API_VERSION
	.align		4
        /*0000*/ 	.byte	0x04, 0x37
        /*0002*/ 	.short	(.L_295 - .L_294)
.L_294:
        /*0004*/ 	.word	0x0000007e


	//----- nvinfo : EIATTR_SW2861232_WAR
	.align		4
.L_295:
        /*0008*/ 	.byte	0x01, 0x35
	.zero		2


	//----- nvinfo : EIATTR_PARAM_CBANK
	.align		4
        /*000c*/ 	.byte	0x04, 0x0a
        /*000e*/ 	.short	(.L_297 - .L_296)
	.align		4
.L_296:
        /*0010*/ 	.word	index@(.nv.constant0.tvmgen_default_fused_nn_contrib_conv2d_winograd_without_weight_transform_add_add_nn_relu_3_kernel)
        /*0014*/ 	.short	0x0160
        /*0016*/ 	.short	0x0010


	//----- nvinfo : EIATTR_CBANK_PARAM_SIZE
	.align		4
.L_297:
        /*0018*/ 	.byte	0x03, 0x19
        /*001a*/ 	.short	0x0010


	//----- nvinfo : EIATTR_KPARAM_INFO
	.align		4
        /*001c*/ 	.byte	0x04, 0x17
        /*001e*/ 	.short	(.L_299 - .L_298)
.L_298:
        /*0020*/ 	.word	0x00000000
        /*0024*/ 	.short	0x0001
        /*0026*/ 	.short	0x0008
        /*0028*/ 	.byte	0x00, 0xf0, 0x21, 0x00


	//----- nvinfo : EIATTR_KPARAM_INFO
	.align		4
.L_299:
        /*002c*/ 	.byte	0x04, 0x17
        /*002e*/ 	.short	(.L_301 - .L_300)
.L_300:
        /*0030*/ 	.word	0x00000000
        /*0034*/ 	.short	0x0000
        /*0036*/ 	.short	0x0000
        /*0038*/ 	.byte	0x00, 0xf0, 0x21, 0x00


	//----- nvinfo : EIATTR_MAXREG_COUNT
	.align		4
.L_301:
        /*003c*/ 	.byte	0x03, 0x1b
        /*003e*/ 	.short	0x00ff


	//----- nvinfo : EIATTR_EXIT_INSTR_OFFSETS
	.align		4
        /*0040*/ 	.byte	0x04, 0x1c
        /*0042*/ 	.short	(.L_303 - .L_302)


	//   ....[0]....
.L_302:
        /*0044*/ 	.word	0x000007a0


	//----- nvinfo : EIATTR_MAX_THREADS
	.align		4
.L_303:
        /*0048*/ 	.byte	0x04, 0x05
        /*004a*/ 	.short	(.L_305 - .L_304)
.L_304:
        /*004c*/ 	.word	0x00000080
        /*0050*/ 	.word	0x00000001
        /*0054*/ 	.word	0x00000001
.L_305:


//--------------------- .nv.info.tvmgen_default_fused_nn_conv2d_add_1_kernel --------------------------
	.section	.nv.info.tvmgen_default_fused_nn_conv2d_add_1_kernel,"",@"SHT_CUDA_INFO"
	.sectionflags	@""
	.align	4


	//----- nvinfo : EIATTR_CUDA_API_VERSION
	.align		4
        /*0000*/ 	.byte	0x04, 0x37
        /*0002*/ 	.short	(.L_307 - .L_306)
.L_306:
        /*0004*/ 	.word	0x0000007e


	//----- nvinfo : EIATTR_SW2861232_WAR
	.align		4
.L_307:
        /*0008*/ 	.byte	0x01, 0x35
	.zero		2


	//----- nvinfo : EIATTR_PARAM_CBANK
	.align		4
        /*000c*/ 	.byte	0x04, 0x0a
        /*000e*/ 	.short	(.L_309 - .L_308)
	.align		4
.L_308:
        /*0010*/ 	.word	index@(.nv.constant0.tvmgen_default_fused_nn_conv2d_add_1_kernel)
        /*0014*/ 	.short	0x0160
        /*0016*/ 	.short	0x0020


	//----- nvinfo : EIATTR_CBANK_PARAM_SIZE
	.align		4
.L_309:
        /*0018*/ 	.byte	0x03, 0x19
        /*001a*/ 	.short	0x0020


	//----- nvinfo : EIATTR_KPARAM_INFO
	.align		4
        /*001c*/ 	.byte	0x04, 0x17
        /*001e*/ 	.short	(.L_311 - .L_310)
.L_310:
        /*0020*/ 	.word	0x00000000
        /*0024*/ 	.short	0x0003
        /*0026*/ 	.short	0x0018
        /*0028*/ 	.byte	0x00, 0xf0, 0x21, 0x00


	//----- nvinfo : EIATTR_KPARAM_INFO
	.align		4
.L_311:
        /*002c*/ 	.byte	0x04, 0x17
        /*002e*/ 	.short	(.L_313 - .L_312)
.L_312:
        /*0030*/ 	.word	0x00000000
        /*0034*/ 	.short	0x0002
        /*0036*/ 	.short	0x0010
        /*0038*/ 	.byte	0x00, 0xf0, 0x21, 0x00


	//----- nvinfo : EIATTR_KPARAM_INFO
	.align		4
.L_313:
        /*003c*/ 	.byte	0x04, 0x17
        /*003e*/ 	.short	(.L_315 - .L_314)
.L_314:
        /*0040*/ 	.word	0x00000000
        /*0044*/ 	.short	0x0001
        /*0046*/ 	.short	0x0008
        /*0048*/ 	.byte	0x00, 0xf0, 0x21, 0x00


	//----- nvinfo : EIATTR_KPARAM_INFO
	.align		4
.L_315:
        /*004c*/ 	.byte	0x04, 0x17
        /*004e*/ 	.short	(.L_317 - .L_316)
.L_316:
        /*0050*/ 	.word	0x00000000
        /*0054*/ 	.short	0x0000
        /*0056*/ 	.short	0x0000
        /*0058*/ 	.byte	0x00, 0xf0, 0x21, 0x00


	//----- nvinfo : EIATTR_MAXREG_COUNT
	.align		4
.L_317:
        /*005c*/ 	.byte	0x03, 0x1b
        /*005e*/ 	.short	0x00ff


	//----- nvinfo : EIATTR_EXIT_INSTR_OFFSETS
	.align		4
        /*0060*/ 	.byte	0x04, 0x1c
        /*0062*/ 	.short	(.L_319 - .L_318)


	//   ....[0]....
.L_318:
        /*0064*/ 	.word	0x000005f0


	//----- nvinfo : EIATTR_CTAIDZ_USED
	.align		4
.L_319:
        /*0068*/ 	.byte	0x01, 0x04
	.zero		2


	//----- nvinfo : EIATTR_MAX_THREADS
	.align		4
        /*006c*/ 	.byte	0x04, 0x05
        /*006e*/ 	.short	(.L_321 - .L_320)
.L_320:
        /*0070*/ 	.word	0x000000e0
        /*0074*/ 	.word	0x00000001
        /*0078*/ 	.word	0x00000001
.L_321:


//--------------------- .nv.info.tvmgen_default_fused_nn_contrib_conv2d_winograd_without_weight_transform_add_add_nn_relu_kernel --------------------------
	.section	.nv.info.tvmgen_default_fused_nn_contrib_conv2d_winograd_without_weight_transform_add_add_nn_relu_kernel,"",@"SHT_CUDA_INFO"
	.sectionflags	@""
	.align	4


	//----- nvinfo : EIATTR_CUDA_API_VERSION
	.align		4
        /*0000*/ 	.byte	0x04, 0x37
        /*0002*/ 	.short	(.L_323 - .L_322)
.L_322:
        /*0004*/ 	.word	0x0000007e


	//----- nvinfo : EIATTR_SW2861232_WAR
	.align		4
.L_323:
        /*0008*/ 	.byte	0x01, 0x35
	.zero		2


	//----- nvinfo : EIATTR_PARAM_CBANK
	.align		4
        /*000c*/ 	.byte	0x04, 0x0a
        /*000e*/ 	.short	(.L_325 - .L_324)
	.align		4
.L_324:
        /*0010*/ 	.word	index@(.nv.constant0.tvmgen_default_fused_nn_contrib_conv2d_winograd_without_weight_transform_add_add_nn_relu_kernel)
        /*0014*/ 	.short	0x0160
        /*0016*/ 	.short	0x0010


	//----- nvinfo : EIATTR_CBANK_PARAM_SIZE
	.align		4
.L_325:
        /*0018*/ 	.byte	0x03, 0x19
        /*001a*/ 	.short	0x0010


	//----- nvinfo : EIATTR_KPARAM_INFO
	.align		4
        /*001c*/ 	.byte	0x04, 0x17
        /*001e*/ 	.short	(.L_327 - .L_326)
.L_326:
        /*0020*/ 	.word	0x00000000
        /*0024*/ 	.short	0x0001
        /*0026*/ 	.short	0x0008
        /*0028*/ 	.byte	0x00, 0xf0, 0x21, 0x00


	//----- nvinfo : EIATTR_KPARAM_INFO
	.align		4
.L_327:
        /*002c*/ 	.byte	0x04, 0x17
        /*002e*/ 	.short	(.L_329 - .L_328)
.L_328:
        /*0030*/ 	.word	0x00000000
        /*0034*/ 	.short	0x0000
        /*0036*/ 	.short	0x0000
        /*0038*/ 	.byte	0x00, 0xf0, 0x21, 0x00


	//----- nvinfo : EIATTR_MAXREG_COUNT
	.align		4
.L_329:
        /*003c*/ 	.byte	0x03, 0x1b
        /*003e*/ 	.short	0x00ff


	//----- nvinfo : EIATTR_EXIT_INSTR_OFFSETS
	.align		4
        /*0040*/ 	.byte	0x04, 0x1c
        /*0042*/ 	.short	(.L_331 - .L_330)


	//   ....[0]....
.L_330:
        /*0044*/ 	.word	0x00003ad0


	//----- nvinfo : EIATTR_MAX_THREADS
	.align		4
.L_331:
        /*0048*/ 	.byte	0x04, 0x05
        /*004a*/ 	.short	(.L_333 - .L_332)
.L_332:
        /*004c*/ 	.word	0x00000080
        /*0050*/ 	.word	0x00000001
        /*0054*/ 	.word	0x00000001
.L_333:


//--------------------- .nv.info.tvmgen_default_fused_nn_max_pool2d_kernel --------------------------
	.section	.nv.info.tvmgen_default_fused_nn_max_pool2d_kernel,"",@"SHT_CUDA_INFO"
	.sectionflags	@""
	.align	4


	//----- nvinfo : EIATTR_CUDA_API_VERSION
	.align		4
        /*0000*/ 	.byte	0x04, 0x37
        /*0002*/ 	.short	(.L_335 - .L_334)
.L_334:
        /*0004*/ 	.word	0x0000007e


	//----- nvinfo : EIATTR_SW2861232_WAR
	.align		4
.L_335:
        /*0008*/ 	.byte	0x01, 0x35
	.zero		2


	//----- nvinfo : EIATTR_PARAM_CBANK
	.align		4
        /*000c*/ 	.byte	0x04, 0x0a
        /*000e*/ 	.short	(.L_337 - .L_336)
	.align		4
.L_336:
        /*0010*/ 	.word	index@(.nv.constant0.tvmgen_default_fused_nn_max_pool2d_kernel)
        /*0014*/ 	.short	0x0160
        /*0016*/ 	.short	0x0010


	//----- nvinfo : EIATTR_CBANK_PARAM_SIZE
	.align		4
.L_337:
        /*0018*/ 	.byte	0x03, 0x19
        /*001a*/ 	.short	0x0010


	//----- nvinfo : EIATTR_KPARAM_INFO
	.align		4
        /*001c*/ 	.byte	0x04, 0x17
        /*001e*/ 	.short	(.L_339 - .L_338)
.L_338:
        /*0020*/ 	.word	0x00000000
        /*0024*/ 	.short	0x0001
        /*0026*/ 	.short	0x0008
        /*0028*/ 	.byte	0x00, 0xf0, 0x21, 0x00


	//----- nvinfo : EIATTR_KPARAM_INFO
	.align		4
.L_339:
        /*002c*/ 	.byte	0x04, 0x17
        /*002e*/ 	.short	(.L_341 - .L_340)
.L_340:
        /*0030*/ 	.word	0x00000000
        /*0034*/ 	.short	0x0000
        /*0036*/ 	.short	0x0000
        /*0038*/ 	.byte	0x00, 0xf0, 0x21, 0x00


	//----- nvinfo : EIATTR_MAXREG_COUNT
	.align		4
.L_341:
        /*003c*/ 	.byte	0x03, 0x1b
        /*003e*/ 	.short	0x0040


	//----- nvinfo : EIATTR_EXIT_INSTR_OFFSETS
	.align		4
        /*0040*/ 	.byte	0x04, 0x1c
        /*0042*/ 	.short	(.L_343 - .L_342)


	//   ....[0]....
.L_342:
        /*0044*/ 	.word	0x000003d0


	//----- nvinfo : EIATTR_MAX_THREADS
	.align		4
.L_343:
        /*0048*/ 	.byte	0x04, 0x05
        /*004a*/ 	.short	(.L_345 - .L_344)
.L_344:
        /*004c*/ 	.word	0x00000400
        /*0050*/ 	.word	0x00000001
        /*0054*/ 	.word	0x00000001
.L_345:


//--------------------- .nv.info.tvmgen_default_fused_nn_contrib_conv2d_winograd_without_weight_transform_add_add_nn_relu_kernel_1 --------------------------
	.section	.nv.info.tvmgen_default_fused_nn_contrib_conv2d_winograd_without_weight_transform_add_add_nn_relu_kernel_1,"",@"SHT_CUDA_INFO"
	.sectionflags	@""
	.align	4


	//----- nvinfo : EIATTR_CUDA_API_VERSION
	.align		4
        /*0000*/ 	.byte	0x04, 0x37
        /*0002*/ 	.short	(.L_347 - .L_346)
.L_346:
        /*0004*/ 	.word	0x0000007e


	//----- nvinfo : EIATTR_SW2861232_WAR
	.align		4
.L_347:
        /*0008*/ 	.byte	0x01, 0x35
	.zero		2


	//----- nvinfo : EIATTR_PARAM_CBANK
	.align		4
        /*000c*/ 	.byte	0x04, 0x0a
        /*000e*/ 	.short	(.L_349 - .L_348)
	.align		4
.L_348:
        /*0010*/ 	.word	index@(.nv.constant0.tvmgen_default_fused_nn_contrib_conv2d_winograd_without_weight_transform_add_add_nn_relu_kernel_1)
        /*0014*/ 	.short	0x0160
        /*0016*/ 	.short	0x0018


	//----- nvinfo : EIATTR_CBANK_PARAM_SIZE
	.align		4
.L_349:
        /*0018*/ 	.byte	0x03, 0x19
        /*001a*/ 	.short	0x0018


	//----- nvinfo : EIATTR_KPARAM_INFO
	.align		4
        /*001c*/ 	.byte	0x04, 0x17
        /*001e*/ 	.short	(.L_351 - .L_350)
.L_350:
        /*0020*/ 	.word	0x00000000
        /*0024*/ 	.short	0x0002
        /*0026*/ 	.short	0x0010
        /*0028*/ 	.byte	0x00, 0xf0, 0x21, 0x00


	//----- nvinfo : EIATTR_KPARAM_INFO
	.align		4
.L_351:
        /*002c*/ 	.byte	0x04, 0x17
        /*002e*/ 	.short	(.L_353 - .L_352)
.L_352:
        /*0030*/ 	.word	0x00000000
        /*0034*/ 	.short	0x0001
        /*0036*/ 	.short	0x0008
        /*0038*/ 	.byte	0x00, 0xf0, 0x21, 0x00


	//----- nvinfo : EIATTR_KPARAM_INFO
	.align		4
.L_353:
        /*003c*/ 	.byte	0x04, 0x17
        /*003e*/ 	.short	(.L_355 - .L_354)
.L_354:
        /*0040*/ 	.word	0x00000000
        /*0044*/ 	.short	0x0000
        /*0046*/ 	.short	0x0000
        /*0048*/ 	.byte	0x00, 0xf0, 0x21, 0x00


	//----- nvinfo : EIATTR_MAXREG_COUNT
	.align		4
.L_355:
        /*004c*/ 	.byte	0x03, 0x1b
        /*004e*/ 	.short	0x00ff


	//----- nvinfo : EIATTR_EXIT_INSTR_OFFSETS
	.align		4
        /*0050*/ 	.byte	0x04, 0x1c
        /*0052*/ 	.short	(.L_357 - .L_356)


	//   ....[0]....
.L_356:
        /*0054*/ 	.word	0x00001180


	//----- nvinfo : EIATTR_CTAIDZ_USED
	.align		4
.L_357:
        /*0058*/ 	.byte	0x01, 0x04
	.zero		2


	//----- nvinfo : EIATTR_MAX_THREADS
	.align		4
        /*005c*/ 	.byte	0x04, 0x05
        /*005e*/ 	.short	(.L_359 - .L_358)
.L_358:
        /*0060*/ 	.word	0x000000c4
        /*0064*/ 	.word	0x00000001
        /*0068*/ 	.word	0x00000001
.L_359:


//--------------------- .nv.info.tvmgen_default_fused_nn_global_avg_pool2d_kernel_1 --------------------------
	.section	.nv.info.tvmgen_default_fused_nn_global_avg_pool2d_kernel_1,"",@"SHT_CUDA_INFO"
	.sectionflags	@""
	.align	4


	//----- nvinfo : EIATTR_CUDA_API_VERSION
	.align		4
        /*0000*/ 	.byte	0x04, 0x37
        /*0002*/ 	.short	(.L_361 - .L_360)
.L_360:
        /*0004*/ 	.word	0x0000007e


	//----- nvinfo : EIATTR_SW2861232_WAR
	.align		4
.L_361:
        /*0008*/ 	.byte	0x01, 0x35
	.zero		2


	//----- nvinfo : EIATTR_PARAM_CBANK
	.align		4
        /*000c*/ 	.byte	0x04, 0x0a
        /*000e*/ 	.short	(.L_363 - .L_362)
	.align		4
.L_362:
        /*0010*/ 	.word	index@(.nv.constant0.tvmgen_default_fused_nn_global_avg_pool2d_kernel_1)
        /*0014*/ 	.short	0x0160
        /*0016*/ 	.short	0x0010


	//----- nvinfo : EIATTR_CBANK_PARAM_SIZE
	.align		4
.L_363:
        /*0018*/ 	.byte	0x03, 0x19
        /*001a*/ 	.short	0x0010


	//----- nvinfo : EIATTR_KPARAM_INFO
	.align		4
        /*001c*/ 	.byte	0x04, 0x17
        /*001e*/ 	.short	(.L_365 - .L_364)
.L_364:
        /*0020*/ 	.word	0x00000000
        /*0024*/ 	.short	0x0001
        /*0026*/ 	.short	0x0008
        /*0028*/ 	.byte	0x00, 0xf0, 0x21, 0x00


	//----- nvinfo : EIATTR_KPARAM_INFO
	.align		4
.L_365:
        /*002c*/ 	.byte	0x04, 0x17
        /*002e*/ 	.short	(.L_367 - .L_366)
.L_366:
        /*0030*/ 	.word	0x00000000
        /*0034*/ 	.short	0x0000
        /*0036*/ 	.short	0x0000
        /*0038*/ 	.byte	0x00, 0xf0, 0x21, 0x00


	//----- nvinfo : EIATTR_MAXREG_COUNT
	.align		4
.L_367:
        /*003c*/ 	.byte	0x03, 0x1b
        /*003e*/ 	.short	0x0080


	//----- nvinfo : EIATTR_EXIT_INSTR_OFFSETS
	.align		4
        /*0040*/ 	.byte	0x04, 0x1c
        /*0042*/ 	.short	(.L_369 - .L_368)


	//   ....[0]....
.L_368:
        /*0044*/ 	.word	0x00000090


	//----- nvinfo : EIATTR_MAX_THREADS
	.align		4
.L_369:
        /*0048*/ 	.byte	0x04, 0x05
        /*004a*/ 	.short	(.L_371 - .L_370)
.L_370:
        /*004c*/ 	.word	0x00000200
        /*0050*/ 	.word	0x00000001
        /*0054*/ 	.word	0x00000001
.L_371:


//--------------------- .nv.info.tvmgen_default_fused_nn_contrib_conv2d_winograd_without_weight_transform_add_nn_relu_1_kernel --------------------------
	.section	.nv.info.tvmgen_default_fused_nn_contrib_conv2d_winograd_without_weight_transform_add_nn_relu_1_kernel,"",@"SHT_CUDA_INFO"
	.sectionflags	@""
	.align	4


	//----- nvinfo : EIATTR_CUDA_API_VERSION
	.align		4
        /*0000*/ 	.byte	0x04, 0x37
        /*0002*/ 	.short	(.L_373 - .L_372)
.L_372:
        /*0004*/ 	.word	0x0000007e


	//----- nvinfo : EIATTR_SW2861232_WAR
	.align		4
.L_373:
        /*0008*/ 	.byte	0x01, 0x35
	.zero		2


	//----- nvinfo : EIATTR_PARAM_CBANK
	.align		4
        /*000c*/ 	.byte	0x04, 0x0a
        /*000e*/ 	.short	(.L_375 - .L_374)
	.align		4
.L_374:
        /*0010*/ 	.word	index@(.nv.constant0.tvmgen_default_fused_nn_contrib_conv2d_winograd_without_weight_transform_add_nn_relu_1_kernel)
        /*0014*/ 	.short	0x0160
        /*0016*/ 	.short	0x0010


	//----- nvinfo : EIATTR_CBANK_PARAM_SIZE
	.align		4
.L_375:
        /*0018*/ 	.byte	0x03, 0x19
        /*001a*/ 	.short	0x0010


	//----- nvinfo : EIATTR_KPARAM_INFO
	.align		4
        /*001c*/ 	.byte	0x04, 0x17
        /*001e*/ 	.short	(.L_377 - .L_376)
.L_376:
        /*0020*/ 	.word	0x00000000
        /*0024*/ 	.short	0x0001
        /*0026*/ 	.short	0x0008
        /*0028*/ 	.byte	0x00, 0xf0, 0x21, 0x00


	//----- nvinfo : EIATTR_KPARAM_INFO
	.align		4
.L_377:
        /*002c*/ 	.byte	0x04, 0x17
        /*002e*/ 	.short	(.L_379 - .L_378)
.L_378:
        /*0030*/ 	.word	0x00000000
        /*0034*/ 	.short	0x0000
        /*0036*/ 	.short	0x0000
        /*0038*/ 	.byte	0x00, 0xf0, 0x21, 0x00


	//----- nvinfo : EIATTR_MAXREG_COUNT
	.align		4
.L_379:
        /*003c*/ 	.byte	0x03, 0x1b
        /*003e*/ 	.short	0x00ff


	//----- nvinfo : EIATTR_EXIT_INSTR_OFFSETS
	.align		4
        /*0040*/ 	.byte	0x04, 0x1c
        /*0042*/ 	.short	(.L_381 - .L_380)


	//   ....[0]....
.L_380:
        /*0044*/ 	.word	0x00000970


	//----- nvinfo : EIATTR_MAX_THREADS
	.align		4
.L_381:
        /*0048*/ 	.byte	0x04, 0x05
        /*004a*/ 	.short	(.L_383 - .L_382)
.L_382:
        /*004c*/ 	.word	0x00000080
        /*0050*/ 	.word	0x00000001
        /*0054*/ 	.word	0x00000001
.L_383:


//--------------------- .nv.info.tvmgen_default_fused_nn_contrib_conv2d_winograd_without_weight_transform_add_nn_relu_3_kernel --------------------------
	.section	.nv.info.tvmgen_default_fused_nn_contrib_conv2d_winograd_without_weight_transform_add_nn_relu_3_kernel,"",@"SHT_CUDA_INFO"
	.sectionflags	@""
	.align	4


	//----- nvinfo : EIATTR_CUDA_API_VERSION
	.align		4
        /*0000*/ 	.byte	0x04, 0x37
        /*0002*/ 	.short	(.L_385 - .L_384)
.L_384:
        /*0004*/ 	.word	0x0000007e


	//----- nvinfo : EIATTR_SW2861232_WAR
	.align		4
.L_385:
        /*0008*/ 	.byte	0x01, 0x35
	.zero		2


	//----- nvinfo : EIATTR_PARAM_CBANK
	.align		4
        /*000c*/ 	.byte	0x04, 0x0a
        /*000e*/ 	.short	(.L_387 - .L_386)
	.align		4
.L_386:
        /*0010*/ 	.word	index@(.nv.constant0.tvmgen_default_fused_nn_contrib_conv2d_winograd_without_weight_transform_add_nn_relu_3_kernel)
        /*0014*/ 	.short	0x0160
        /*0016*/ 	.short	0x0010


	//----- nvinfo : EIATTR_CBANK_PARAM_SIZE
	.align		4
.L_387:
        /*0018*/ 	.byte	0x03, 0x19
        /*001a*/ 	.short	0x0010


	//----- nvinfo : EIATTR_KPARAM_INFO
	.align		4
        /*001c*/ 	.byte	0x04, 0x17
        /*001e*/ 	.short	(.L_389 - .L_388)
.L_388:
        /*0020*/ 	.word	0x00000000
        /*0024*/ 	.short	0x0001
        /*0026*/ 	.short	0x0008
        /*0028*/ 	.byte	0x00, 0xf0, 0x21, 0x00


	//----- nvinfo : EIATTR_KPARAM_INFO
	.align		4
.L_389:
        /*002c*/ 	.byte	0x04, 0x17
        /*002e*/ 	.short	(.L_391 - .L_390)
.L_390:
        /*0030*/ 	.word	0x00000000
        /*0034*/ 	.short	0x0000
        /*0036*/ 	.short	0x0000
        /*0038*/ 	.byte	0x00, 0xf0, 0x21, 0x00


	//----- nvinfo : EIATTR_MAXREG_COUNT
	.align		4
.L_391:
        /*003c*/ 	.byte	0x03, 0x1b
        /*003e*/ 	.short	0x00ff


	//----- nvinfo : EIATTR_EXIT_INSTR_OFFSETS
	.align		4
        /*0040*/ 	.byte	0x04, 0x1c
        /*0042*/ 	.short	(.L_393 - .L_392)


	//   ....[0]....
.L_392:
        /*0044*/ 	.word	0x000007a0


	//----- nvinfo : EIATTR_MAX_THREADS
	.align		4
.L_393:
        /*0048*/ 	.byte	0x04, 0x05
        /*004a*/ 	.short	(.L_395 - .L_394)
.L_394:
        /*004c*/ 	.word	0x00000080
        /*0050*/ 	.word	0x00000001
        /*0054*/ 	.word	0x00000001
.L_395:


//--------------------- .nv.info.tvmgen_default_fused_nn_global_avg_pool2d_kernel --------------------------
	.section	.nv.info.tvmgen_default_fused_nn_global_avg_pool2d_kernel,"",@"SHT_CUDA_INFO"
	.sectionflags	@""
	.align	4


	//----- nvinfo : EIATTR_CUDA_API_VERSION
	.align		4
        /*0000*/ 	.byte	0x04, 0x37
        /*0002*/ 	.short	(.L_397 - .L_396)
.L_396:
        /*0004*/ 	.word	0x0000007e


	//----- nvinfo : EIATTR_SW2861232_WAR
	.align		4
.L_397:
        /*0008*/ 	.byte	0x01, 0x35
	.zero		2


	//----- nvinfo : EIATTR_PARAM_CBANK
	.align		4
        /*000c*/ 	.byte	0x04, 0x0a
        /*000e*/ 	.short	(.L_399 - .L_398)
	.align		4
.L_398:
        /*0010*/ 	.word	index@(.nv.constant0.tvmgen_default_fused_nn_global_avg_pool2d_kernel)
        /*0014*/ 	.short	0x0160
        /*0016*/ 	.short	0x0010


	//----- nvinfo : EIATTR_CBANK_PARAM_SIZE
	.align		4
.L_399:
        /*0018*/ 	.byte	0x03, 0x19
        /*001a*/ 	.short	0x0010


	//----- nvinfo : EIATTR_KPARAM_INFO
	.align		4
        /*001c*/ 	.byte	0x04, 0x17
        /*001e*/ 	.short	(.L_401 - .L_400)
.L_400:
        /*0020*/ 	.word	0x00000000
        /*0024*/ 	.short	0x0001
        /*0026*/ 	.short	0x0008
        /*0028*/ 	.byte	0x00, 0xf0, 0x21, 0x00


	//----- nvinfo : EIATTR_KPARAM_INFO
	.align		4
.L_401:
        /*002c*/ 	.byte	0x04, 0x17
        /*002e*/ 	.short	(.L_403 - .L_402)
.L_402:
        /*0030*/ 	.word	0x00000000
        /*0034*/ 	.short	0x0000
        /*0036*/ 	.short	0x0000
        /*0038*/ 	.byte	0x00, 0xf0, 0x21, 0x00


	//----- nvinfo : EIATTR_MAXREG_COUNT
	.align		4
.L_403:
        /*003c*/ 	.byte	0x03, 0x1b
        /*003e*/ 	.short	0x0040


	//----- nvinfo : EIATTR_COOP_GROUP_MASK_REGIDS
	.align		4
        /*0040*/ 	.byte	0x04, 0x29
        /*0042*/ 	.short	(.L_405 - .L_404)


	//   ....[0]....
.L_404:
        /*0044*/ 	.word	0x05000007


	//   ....[1]....
        /*0048*/ 	.word	0x05000007


	//   ....[2]....
        /*004c*/ 	.word	0x05000007


	//   ....[3]....
        /*0050*/ 	.word	0x05000007


	//   ....[4]....
        /*0054*/ 	.word	0x05000007


	//   ....[5]....
        /*0058*/ 	.word	0x05000007


	//----- nvinfo : EIATTR_COOP_GROUP_INSTR_OFFSETS
	.align		4
.L_405:
        /*005c*/ 	.byte	0x04, 0x28
        /*005e*/ 	.short	(.L_407 - .L_406)


	//   ....[0]....
.L_406:
        /*0060*/ 	.word	0x00000120


	//   ....[1]....
        /*0064*/ 	.word	0x00000140


	//   ....[2]....
        /*0068*/ 	.word	0x00000160


	//   ....[3]....
        /*006c*/ 	.word	0x00000190


	//   ....[4]....
        /*0070*/ 	.word	0x000001b0


	//   ....[5]....
        /*0074*/ 	.word	0x000001d0


	//----- nvinfo : EIATTR_EXIT_INSTR_OFFSETS
	.align		4
.L_407:
        /*0078*/ 	.byte	0x04, 0x1c
        /*007a*/ 	.short	(.L_409 - .L_408)


	//   ....[0]....
.L_408:
        /*007c*/ 	.word	0x000001e0


	//   ....[1]....
        /*0080*/ 	.word	0x00000220


	//----- nvinfo : EIATTR_MAX_THREADS
	.align		4
.L_409:
        /*0084*/ 	.byte	0x04, 0x05
        /*0086*/ 	.short	(.L_411 - .L_410)
.L_410:
        /*0088*/ 	.word	0x00000400
        /*008c*/ 	.word	0x00000001
        /*0090*/ 	.word	0x00000001
.L_411:


//--------------------- .nv.info.tvmgen_default_fused_nn_contrib_conv2d_winograd_without_weight_transform_add_nn_relu_3_kernel_2 --------------------------
	.section	.nv.info.tvmgen_default_fused_nn_contrib_conv2d_winograd_without_weight_transform_add_nn_relu_3_kernel_2,"",@"SHT_CUDA_INFO"
	.sectionflags	@""
	.align	4


	//----- nvinfo : EIATTR_CUDA_API_VERSION
	.align		4
        /*0000*/ 	.byte	0x04, 0x37
        /*0002*/ 	.short	(.L_413 - .L_412)
.L_412:
        /*0004*/ 	.word	0x0000007e


	//----- nvinfo : EIATTR_SW2861232_WAR
	.align		4
.L_413:
        /*0008*/ 	.byte	0x01, 0x35
	.zero		2


	//----- nvinfo : EIATTR_PARAM_CBANK
	.align		4
        /*000c*/ 	.byte	0x04, 0x0a
        /*000e*/ 	.short	(.L_415 - .L_414)
	.align		4
.L_414:
        /*0010*/ 	.word	index@(.nv.constant0.tvmgen_default_fused_nn_contrib_conv2d_winograd_without_weight_transform_add_nn_relu_3_kernel_2)
        /*0014*/ 	.short	0x0160
        /*0016*/ 	.short	0x0018


	//----- nvinfo : EIATTR_CBANK_PARAM_SIZE
	.align		4
.L_415:
        /*0018*/ 	.byte	0x03, 0x19
        /*001a*/ 	.short	0x0018


	//----- nvinfo : EIATTR_KPARAM_INFO
	.align		4
        /*001c*/ 	.byte	0x04, 0x17
        /*001e*/ 	.short	(.L_417 - .L_416)
.L_416:
        /*0020*/ 	.word	0x00000000
        /*0024*/ 	.short	0x0002
        /*0026*/ 	.short	0x0010
        /*0028*/ 	.byte	0x00, 0xf0, 0x21, 0x00


	//----- nvinfo : EIATTR_KPARAM_INFO
	.align		4
.L_417:
        /*002c*/ 	.byte	0x04, 0x17
        /*002e*/ 	.short	(.L_419 - .L_418)
.L_418:
        /*0030*/ 	.word	0x00000000
        /*0034*/ 	.short	0x0001
        /*0036*/ 	.short	0x0008
        /*0038*/ 	.byte	0x00, 0xf0, 0x21, 0x00


	//----- nvinfo : EIATTR_KPARAM_INFO
	.align		4
.L_419:
        /*003c*/ 	.byte	0x04, 0x17
        /*003e*/ 	.short	(.L_421 - .L_420)
.L_420:
        /*0040*/ 	.word	0x00000000
        /*0044*/ 	.short	0x0000
        /*0046*/ 	.short	0x0000
        /*0048*/ 	.byte	0x00, 0xf0, 0x21, 0x00


	//----- nvinfo : EIATTR_MAXREG_COUNT
	.align		4
.L_421:
        /*004c*/ 	.byte	0x03, 0x1b
        /*004e*/ 	.short	0x00ff


	//----- nvinfo : EIATTR_EXIT_INSTR_OFFSETS
	.align		4
        /*0050*/ 	.byte	0x04, 0x1c
        /*0052*/ 	.short	(.L_423 - .L_422)


	//   ....[0]....
.L_422:
        /*0054*/ 	.word	0x000004d0


	//   ....[1]....
        /*0058*/ 	.word	0x00000530


	//   ....[2]....
        /*005c*/ 	.word	0x00000570


	//----- nvinfo : EIATTR_MAX_THREADS
	.align		4
.L_423:
        /*0060*/ 	.byte	0x04, 0x05
        /*0062*/ 	.short	(.L_425 - .L_424)
.L_424:
        /*0064*/ 	.word	0x00000080
        /*0068*/ 	.word	0x00000001
        /*006c*/ 	.word	0x00000001
.L_425:


//--------------------- .nv.info.tvmgen_default_fused_nn_conv2d_add_nn_relu_3_kernel --------------------------
	.section	.nv.info.tvmgen_default_fused_nn_conv2d_add_nn_relu_3_kernel,"",@"SHT_CUDA_INFO"
	.sectionflags	@""
	.align	4


	//----- nvinfo : EIATTR_CUDA_API_VERSION
	.align		4
        /*0000*/ 	.byte	0x04, 0x37
        /*0002*/ 	.short	(.L_427 - .L_426)
.L_426:
        /*0004*/ 	.word	0x0000007e


	//----- nvinfo : EIATTR_SW2861232_WAR
	.align		4
.L_427:
        /*0008*/ 	.byte	0x01, 0x35
	.zero		2


	//----- nvinfo : EIATTR_PARAM_CBANK
	.align		4
        /*000c*/ 	.byte	0x04, 0x0a
        /*000e*/ 	.short	(.L_429 - .L_428)
	.align		4
.L_428:
        /*0010*/ 	.word	index@(.nv.constant0.tvmgen_default_fused_nn_conv2d_add_nn_relu_3_kernel)
        /*0014*/ 	.short	0x0160
        /*0016*/ 	.short	0x0020


	//----- nvinfo : EIATTR_CBANK_PARAM_SIZE
	.align		4
.L_429:
        /*0018*/ 	.byte	0x03, 0x19
        /*001a*/ 	.short	0x0020


	//----- nvinfo : EIATTR_KPARAM_INFO
	.align		4
        /*001c*/ 	.byte	0x04, 0x17
        /*001e*/ 	.short	(.L_431 - .L_430)
.L_430:
        /*0020*/ 	.word	0x00000000
        /*0024*/ 	.short	0x0003
        /*0026*/ 	.short	0x0018
        /*0028*/ 	.byte	0x00, 0xf0, 0x21, 0x00


	//----- nvinfo : EIATTR_KPARAM_INFO
	.align		4
.L_431:
        /*002c*/ 	.byte	0x04, 0x17
        /*002e*/ 	.short	(.L_433 - .L_432)
.L_432:
        /*0030*/ 	.word	0x00000000
        /*0034*/ 	.short	0x0002
        /*0036*/ 	.short	0x0010
        /*0038*/ 	.byte	0x00, 0xf0, 0x21, 0x00


	//----- nvinfo : EIATTR_KPARAM_INFO
	.align		4
.L_433:
        /*003c*/ 	.byte	0x04, 0x17
        /*003e*/ 	.short	(.L_435 - .L_434)
.L_434:
        /*0040*/ 	.word	0x00000000
        /*0044*/ 	.short	0x0001
        /*0046*/ 	.short	0x0008
        /*0048*/ 	.byte	0x00, 0xf0, 0x21, 0x00


	//----- nvinfo : EIATTR_KPARAM_INFO
	.align		4
.L_435:
        /*004c*/ 	.byte	0x04, 0x17
        /*004e*/ 	.short	(.L_437 - .L_436)
.L_436:
        /*0050*/ 	.word	0x00000000
        /*0054*/ 	.short	0x0000
        /*0056*/ 	.short	0x0000
        /*0058*/ 	.byte	0x00, 0xf0, 0x21, 0x00


	//----- nvinfo : EIATTR_MAXREG_COUNT
	.align		4
.L_437:
        /*005c*/ 	.byte	0x03, 0x1b
        /*005e*/ 	.short	0x00ff


	//----- nvinfo : EIATTR_EXIT_INSTR_OFFSETS
	.align		4
        /*0060*/ 	.byte	0x04, 0x1c
        /*0062*/ 	.short	(.L_439 - .L_438)


	//   ....[0]....
.L_438:
        /*0064*/ 	.word	0x00000d50


	//----- nvinfo : EIATTR_CTAIDZ_USED
	.align		4
.L_439:
        /*0068*/ 	.byte	0x01, 0x04
	.zero		2


	//----- nvinfo : EIATTR_MAX_THREADS
	.align		4
        /*006c*/ 	.byte	0x04, 0x05
        /*006e*/ 	.short	(.L_441 - .L_440)
.L_440:
        /*0070*/ 	.word	0x00000070
        /*0074*/ 	.word	0x00000001
        /*0078*/ 	.word	0x00000001


	//----- nvinfo : EIATTR_CRS_STACK_SIZE
	.align		4
.L_441:
        /*007c*/ 	.byte	0x04, 0x1e
        /*007e*/ 	.short	(.L_443 - .L_442)
.L_442:
        /*0080*/ 	.word	0x00000000
.L_443:


//--------------------- .nv.info.tvmgen_default_fused_nn_conv2d_add_nn_relu_2_kernel --------------------------
	.section	.nv.info.tvmgen_default_fused_nn_conv2d_add_nn_relu_2_kernel,"",@"SHT_CUDA_INFO"
	.sectionflags	@""
	.align	4


	//----- nvinfo : EIATTR_CUDA_API_VERSION
	.align		4
        /*0000*/ 	.byte	0x04, 0x37
        /*0002*/ 	.short	(.L_445 - .L_444)
.L_444:
        /*0004*/ 	.word	0x0000007e


	//----- nvinfo : EIATTR_SW2861232_WAR
	.align		4
.L_445:
        /*0008*/ 	.byte	0x01, 0x35
	.zero		2


	//----- nvinfo : EIATTR_PARAM_CBANK
	.align		4
        /*000c*/ 	.byte	0x04, 0x0a
        /*000e*/ 	.short	(.L_447 - .L_446)
	.align		4
.L_446:
        /*0010*/ 	.word	index@(.nv.constant0.tvmgen_default_fused_nn_conv2d_add_nn_relu_2_kernel)
        /*0014*/ 	.short	0x0160
        /*0016*/ 	.short	0x0020


	//----- nvinfo : EIATTR_CBANK_PARAM_SIZE
	.align		4
.L_447:
        /*0018*/ 	.byte	0x03, 0x19
        /*001a*/ 	.short	0x0020


	//----- nvinfo : EIATTR_KPARAM_INFO
	.align		4
        /*001c*/ 	.byte	0x04, 0x17
        /*001e*/ 	.short	(.L_449 - .L_448)
.L_448:
        /*0020*/ 	.word	0x00000000
        /*0024*/ 	.short	0x0003
        /*0026*/ 	.short	0x0018
        /*0028*/ 	.byte	0x00, 0xf0, 0x21, 0x00


	//----- nvinfo : EIATTR_KPARAM_INFO
	.align		4
.L_449:
        /*002c*/ 	.byte	0x04, 0x17
        /*002e*/ 	.short	(.L_451 - .L_450)
.L_450:
        /*0030*/ 	.word	0x00000000
        /*0034*/ 	.short	0x0002
        /*0036*/ 	.short	0x0010
        /*0038*/ 	.byte	0x00, 0xf0, 0x21, 0x00


	//----- nvinfo : EIATTR_KPARAM_INFO
	.align		4
.L_451:
        /*003c*/ 	.byte	0x04, 0x17
        /*003e*/ 	.short	(.L_453 - .L_452)
.L_452:
        /*0040*/ 	.word	0x00000000
        /*0044*/ 	.short	0x0001
        /*0046*/ 	.short	0x0008
        /*0048*/ 	.byte	0x00, 0xf0, 0x21, 0x00


	//----- nvinfo : EIATTR_KPARAM_INFO
	.align		4
.L_453:
        /*004c*/ 	.byte	0x04, 0x17
        /*004e*/ 	.short	(.L_455 - .L_454)
.L_454:
        /*0050*/ 	.word	0x00000000
        /*0054*/ 	.short	0x0000
        /*0056*/ 	.short	0x0000
        /*0058*/ 	.byte	0x00, 0xf0, 0x21, 0x00


	//----- nvinfo : EIATTR_MAXREG_COUNT
	.align		4
.L_455:
        /*005c*/ 	.byte	0x03, 0x1b
        /*005e*/ 	.short	0x00ff


	//----- nvinfo : EIATTR_EXIT_INSTR_OFFSETS
	.align		4
        /*0060*/ 	.byte	0x04, 0x1c
        /*0062*/ 	.short	(.L_457 - .L_456)


	//   ....[0]....
.L_456:
        /*0064*/ 	.word	0x00001060


	//----- nvinfo : EIATTR_CTAIDZ_USED
	.align		4
.L_457:
        /*0068*/ 	.byte	0x01, 0x04
	.zero		2


	//----- nvinfo : EIATTR_MAX_THREADS
	.align		4
        /*006c*/ 	.byte	0x04, 0x05
        /*006e*/ 	.short	(.L_459 - .L_458)
.L_458:
        /*0070*/ 	.word	0x000000e0
        /*0074*/ 	.word	0x00000001
        /*0078*/ 	.word	0x00000001


	//----- nvinfo : EIATTR_CRS_STACK_SIZE
	.align		4
.L_459:
        /*007c*/ 	.byte	0x04, 0x1e
        /*007e*/ 	.short	(.L_461 - .L_460)
.L_460:
        /*0080*/ 	.word	0x00000000
.L_461:


//--------------------- .nv.info.tvmgen_default_fused_nn_contrib_conv2d_winograd_without_weight_transform_add_nn_relu_1_kernel_1 --------------------------
	.section	.nv.info.tvmgen_default_fused_nn_contrib_conv2d_winograd_without_weight_transform_add_nn_relu_1_kernel_1,"",@"SHT_CUDA_INFO"
	.sectionflags	@""
	.align	4


	//----- nvinfo : EIATTR_CUDA_API_VERSION
	.align		4
        /*0000*/ 	.byte	0x04, 0x37
        /*0002*/ 	.short	(.L_463 - .L_462)
.L_462:
        /*0004*/ 	.word	0x0000007e


	//----- nvinfo : EIATTR_SW2861232_WAR
	.align		4
.L_463:
        /*0008*/ 	.byte	0x01, 0x35
	.zero		2


	//----- nvinfo : EIATTR_PARAM_CBANK
	.align		4
        /*000c*/ 	.byte	0x04, 0x0a
        /*000e*/ 	.short	(.L_465 - .L_464)
	.align		4
.L_464:
        /*0010*/ 	.word	index@(.nv.constant0.tvmgen_default_fused_nn_contrib_conv2d_winograd_without_weight_transform_add_nn_relu_1_kernel_1)
        /*0014*/ 	.short	0x0160
        /*0016*/ 	.short	0x0018


	//----- nvinfo : EIATTR_CBANK_PARAM_SIZE
	.align		4
.L_465:
        /*0018*/ 	.byte	0x03, 0x19
        /*001a*/ 	.short	0x0018


	//----- nvinfo : EIATTR_KPARAM_INFO
	.align		4
        /*001c*/ 	.byte	0x04, 0x17
        /*001e*/ 	.short	(.L_467 - .L_466)
.L_466:
        /*0020*/ 	.word	0x00000000
        /*0024*/ 	.short	0x0002
        /*0026*/ 	.short	0x0010
        /*0028*/ 	.byte	0x00, 0xf0, 0x21, 0x00


	//----- nvinfo : EIATTR_KPARAM_INFO
	.align		4
.L_467:
        /*002c*/ 	.byte	0x04, 0x17
        /*002e*/ 	.short	(.L_469 - .L_468)
.L_468:
        /*0030*/ 	.word	0x00000000
        /*0034*/ 	.short	0x0001
        /*0036*/ 	.short	0x0008
        /*0038*/ 	.byte	0x00, 0xf0, 0x21, 0x00


	//----- nvinfo : EIATTR_KPARAM_INFO
	.align		4
.L_469:
        /*003c*/ 	.byte	0x04, 0x17
        /*003e*/ 	.short	(.L_471 - .L_470)
.L_470:
        /*0040*/ 	.word	0x00000000
        /*0044*/ 	.short	0x0000
        /*0046*/ 	.short	0x0000
        /*0048*/ 	.byte	0x00, 0xf0, 0x21, 0x00


	//----- nvinfo : EIATTR_MAXREG_COUNT
	.align		4
.L_471:
        /*004c*/ 	.byte	0x03, 0x1b
        /*004e*/ 	.short	0x00ff


	//----- nvinfo : EIATTR_EXIT_INSTR_OFFSETS
	.align		4
        /*0050*/ 	.byte	0x04, 0x1c
        /*0052*/ 	.short	(.L_473 - .L_472)


	//   ....[0]....
.L_472:
        /*0054*/ 	.word	0x00001200


	//----- nvinfo : EIATTR_CTAIDZ_USED
	.align		4
.L_473:
        /*0058*/ 	.byte	0x01, 0x04
	.zero		2


	//----- nvinfo : EIATTR_MAX_THREADS
	.align		4
        /*005c*/ 	.byte	0x04, 0x05
        /*005e*/ 	.short	(.L_475 - .L_474)
.L_474:
        /*0060*/ 	.word	0x000000c4
        /*0064*/ 	.word	0x00000001
        /*0068*/ 	.word	0x00000001
.L_475:


//--------------------- .nv.info.tvmgen_default_fused_nn_contrib_conv2d_winograd_without_weight_transform_add_add_nn_relu_2_kernel --------------------------
	.section	.nv.info.tvmgen_default_fused_nn_contrib_conv2d_winograd_without_weight_transform_add_add_nn_relu_2_kernel,"",@"SHT_CUDA_INFO"
	.sectionflags	@""
	.align	4


	//----- nvinfo : EIATTR_CUDA_API_VERSION
	.align		4
        /*0000*/ 	.byte	0x04, 0x37
        /*0002*/ 	.short	(.L_477 - .L_476)
.L_476:
        /*0004*/ 	.word	0x0000007e


	//----- nvinfo : EIATTR_SW2861232_WAR
	.align		4
.L_477:
        /*0008*/ 	.byte	0x01, 0x35
	.zero		2


	//----- nvinfo : EIATTR_PARAM_CBANK
	.align		4
        /*000c*/ 	.byte	0x04, 0x0a
        /*000e*/ 	.short	(.L_479 - .L_478)
	.align		4
.L_478:
        /*0010*/ 	.word	index@(.nv.constant0.tvmgen_default_fused_nn_contrib_conv2d_winograd_without_weight_transform_add_add_nn_relu_2_kernel)
        /*0014*/ 	.short	0x0160
        /*0016*/ 	.short	0x0010


	//----- nvinfo : EIATTR_CBANK_PARAM_SIZE
	.align		4
.L_479:
        /*0018*/ 	.byte	0x03, 0x19
        /*001a*/ 	.short	0x0010


	//----- nvinfo : EIATTR_KPARAM_INFO
	.align		4
        /*001c*/ 	.byte	0x04, 0x17
        /*001e*/ 	.short	(.L_481 - .L_480)
.L_480:
        /*0020*/ 	.word	0x00000000
        /*0024*/ 	.short	0x0001
        /*0026*/ 	.short	0x0008
        /*0028*/ 	.byte	0x00, 0xf0, 0x21, 0x00


	//----- nvinfo : EIATTR_KPARAM_INFO
	.align		4
.L_481:
        /*002c*/ 	.byte	0x04, 0x17
        /*002e*/ 	.short	(.L_483 - .L_482)
.L_482:
        /*0030*/ 	.word	0x00000000
        /*0034*/ 	.short	0x0000
        /*0036*/ 	.short	0x0000
        /*0038*/ 	.byte	0x00, 0xf0, 0x21, 0x00


	//----- nvinfo : EIATTR_MAXREG_COUNT
	.align		4
.L_483:
        /*003c*/ 	.byte	0x03, 0x1b
        /*003e*/ 	.short	0x00ff


	//----- nvinfo : EIATTR_EXIT_INSTR_OFFSETS
	.align		4
        /*0040*/ 	.byte	0x04, 0x1c
        /*0042*/ 	.short	(.L_485 - .L_484)


	//   ....[0]....
.L_484:
        /*0044*/ 	.word	0x00000990


	//----- nvinfo : EIATTR_MAX_THREADS
	.align		4
.L_485:
        /*0048*/ 	.byte	0x04, 0x05
        /*004a*/ 	.short	(.L_487 - .L_486)
.L_486:
        /*004c*/ 	.word	0x00000080
        /*0050*/ 	.word	0x00000001
        /*0054*/ 	.word	0x00000001
.L_487:


//--------------------- .nv.info.tvmgen_default_fused_nn_batch_flatten_kernel --------------------------
	.section	.nv.info.tvmgen_default_fused_nn_batch_flatten_kernel,"",@"SHT_CUDA_INFO"
	.sectionflags	@""
	.align	4


	//----- nvinfo : EIATTR_CUDA_API_VERSION
	.align		4
        /*0000*/ 	.byte	0x04, 0x37
        /*0002*/ 	.short	(.L_489 - .L_488)
.L_488:
        /*0004*/ 	.word	0x0000007e


	//----- nvinfo : EIATTR_SW2861232_WAR
	.align		4
.L_489:
        /*0008*/ 	.byte	0x01, 0x35
	.zero		2


	//----- nvinfo : EIATTR_PARAM_CBANK
	.align		4
        /*000c*/ 	.byte	0x04, 0x0a
        /*000e*/ 	.short	(.L_491 - .L_490)
	.align		4
.L_490:
        /*0010*/ 	.word	index@(.nv.constant0.tvmgen_default_fused_nn_batch_flatten_kernel)
        /*0014*/ 	.short	0x0160
        /*0016*/ 	.short	0x0010


	//----- nvinfo : EIATTR_CBANK_PARAM_SIZE
	.align		4
.L_491:
        /*0018*/ 	.byte	0x03, 0x19
        /*001a*/ 	.short	0x0010


	//----- nvinfo : EIATTR_KPARAM_INFO
	.align		4
        /*001c*/ 	.byte	0x04, 0x17
        /*001e*/ 	.short	(.L_493 - .L_492)
.L_492:
        /*0020*/ 	.word	0x00000000
        /*0024*/ 	.short	0x0001
        /*0026*/ 	.short	0x0008
        /*0028*/ 	.byte	0x00, 0xf0, 0x21, 0x00


	//----- nvinfo : EIATTR_KPARAM_INFO
	.align		4
.L_493:
        /*002c*/ 	.byte	0x04, 0x17
        /*002e*/ 	.short	(.L_495 - .L_494)
.L_494:
        /*0030*/ 	.word	0x00000000
        /*0034*/ 	.short	0x0000
        /*0036*/ 	.short	0x0000
        /*0038*/ 	.byte	0x00, 0xf0, 0x21, 0x00


	//----- nvinfo : EIATTR_MAXREG_COUNT
	.align		4
.L_495:
        /*003c*/ 	.byte	0x03, 0x1b
        /*003e*/ 	.short	0x0080


	//----- nvinfo : EIATTR_EXIT_INSTR_OFFSETS
	.align		4
        /*0040*/ 	.byte	0x04, 0x1c
        /*0042*/ 	.short	(.L_497 - .L_496)


	//   ....[0]....
.L_496:
        /*0044*/ 	.word	0x00000080


	//----- nvinfo : EIATTR_MAX_THREADS
	.align		4
.L_497:
        /*0048*/ 	.byte	0x04, 0x05
        /*004a*/ 	.short	(.L_499 - .L_498)
.L_498:
        /*004c*/ 	.word	0x00000200
        /*0050*/ 	.word	0x00000001
        /*0054*/ 	.word	0x00000001
.L_499:


//--------------------- .nv.info.tvmgen_default_fused_nn_contrib_conv2d_winograd_without_weight_transform_add_add_nn_relu_1_kernel_2 --------------------------
	.section	.nv.info.tvmgen_default_fused_nn_contrib_conv2d_winograd_without_weight_transform_add_add_nn_relu_1_kernel_2,"",@"SHT_CUDA_INFO"
	.sectionflags	@""
	.align	4


	//----- nvinfo : EIATTR_CUDA_API_VERSION
	.align		4
        /*0000*/ 	.byte	0x04, 0x37
        /*0002*/ 	.short	(.L_501 - .L_500)
.L_500:
        /*0004*/ 	.word	0x0000007e


	//----- nvinfo : EIATTR_SW2861232_WAR
	.align		4
.L_501:
        /*0008*/ 	.byte	0x01, 0x35
	.zero		2


	//----- nvinfo : EIATTR_PARAM_CBANK
	.align		4
        /*000c*/ 	.byte	0x04, 0x0a
        /*000e*/ 	.short	(.L_503 - .L_502)
	.align		4
.L_502:
        /*0010*/ 	.word	index@(.nv.constant0.tvmgen_default_fused_nn_contrib_conv2d_winograd_without_weight_transform_add_add_nn_relu_1_kernel_2)
        /*0014*/ 	.short	0x0160
        /*0016*/ 	.short	0x0020


	//----- nvinfo : EIATTR_CBANK_PARAM_SIZE
	.align		4
.L_503:
        /*0018*/ 	.byte	0x03, 0x19
        /*001a*/ 	.short	0x0020


	//----- nvinfo : EIATTR_KPARAM_INFO
	.align		4
        /*001c*/ 	.byte	0x04, 0x17
        /*001e*/ 	.short	(.L_505 - .L_504)
.L_504:
        /*0020*/ 	.word	0x00000000
        /*0024*/ 	.short	0x0003
        /*0026*/ 	.short	0x0018
        /*0028*/ 	.byte	0x00, 0xf0, 0x21, 0x00


	//----- nvinfo : EIATTR_KPARAM_INFO
	.align		4
.L_505:
        /*002c*/ 	.byte	0x04, 0x17
        /*002e*/ 	.short	(.L_507 - .L_506)
.L_506:
        /*0030*/ 	.word	0x00000000
        /*0034*/ 	.short	0x0002
        /*0036*/ 	.short	0x0010
        /*0038*/ 	.byte	0x00, 0xf0, 0x21, 0x00


	//----- nvinfo : EIATTR_KPARAM_INFO
	.align		4
.L_507:
        /*003c*/ 	.byte	0x04, 0x17
        /*003e*/ 	.short	(.L_509 - .L_508)
.L_508:
        /*0040*/ 	.word	0x00000000
        /*0044*/ 	.short	0x0001
        /*0046*/ 	.short	0x0008
        /*0048*/ 	.byte	0x00, 0xf0, 0x21, 0x00


	//----- nvinfo : EIATTR_KPARAM_INFO
	.align		4
.L_509:
        /*004c*/ 	.byte	0x04, 0x17
        /*004e*/ 	.short	(.L_511 - .L_510)
.L_510:
        /*0050*/ 	.word	0x00000000
        /*0054*/ 	.short	0x0000
        /*0056*/ 	.short	0x0000
        /*0058*/ 	.byte	0x00, 0xf0, 0x21, 0x00


	//----- nvinfo : EIATTR_MAXREG_COUNT
	.align		4
.L_511:
        /*005c*/ 	.byte	0x03, 0x1b
        /*005e*/ 	.short	0x00ff


	//----- nvinfo : EIATTR_EXIT_INSTR_OFFSETS
	.align		4
        /*0060*/ 	.byte	0x04, 0x1c
        /*0062*/ 	.short	(.L_513 - .L_512)


	//   ....[0]....
.L_512:
        /*0064*/ 	.word	0x00000660


	//----- nvinfo : EIATTR_MAX_THREADS
	.align		4
.L_513:
        /*0068*/ 	.byte	0x04, 0x05
        /*006a*/ 	.short	(.L_515 - .L_514)
.L_514:
        /*006c*/ 	.word	0x00000080
        /*0070*/ 	.word	0x00000001
        /*0074*/ 	.word	0x00000001
.L_515:


//--------------------- .nv.info.tvmgen_default_fused_nn_conv2d_add_kernel --------------------------
	.section	.nv.info.tvmgen_default_fused_nn_conv2d_add_kernel,"",@"SHT_CUDA_INFO"
	.sectionflags	@""
	.align	4


	//----- nvinfo : EIATTR_CUDA_API_VERSION
	.align		4
        /*0000*/ 	.byte	0x04, 0x37
        /*0002*/ 	.short	(.L_517 - .L_516)
.L_516:
        /*0004*/ 	.word	0x0000007e


	//----- nvinfo : EIATTR_SW2861232_WAR
	.align		4
.L_517:
        /*0008*/ 	.byte	0x01, 0x35
	.zero		2


	//----- nvinfo : EIATTR_PARAM_CBANK
	.align		4
        /*000c*/ 	.byte	0x04, 0x0a
        /*000e*/ 	.short	(.L_519 - .L_518)
	.align		4
.L_518:
        /*0010*/ 	.word	index@(.nv.constant0.tvmgen_default_fused_nn_conv2d_add_kernel)
        /*0014*/ 	.short	0x0160
        /*0016*/ 	.short	0x0020


	//----- nvinfo : EIATTR_CBANK_PARAM_SIZE
	.align		4
.L_519:
        /*0018*/ 	.byte	0x03, 0x19
        /*001a*/ 	.short	0x0020


	//----- nvinfo : EIATTR_KPARAM_INFO
	.align		4
        /*001c*/ 	.byte	0x04, 0x17
        /*001e*/ 	.short	(.L_521 - .L_520)
.L_520:
        /*0020*/ 	.word	0x00000000
        /*0024*/ 	.short	0x0003
        /*0026*/ 	.short	0x0018
        /*0028*/ 	.byte	0x00, 0xf0, 0x21, 0x00


	//----- nvinfo : EIATTR_KPARAM_INFO
	.align		4
.L_521:
        /*002c*/ 	.byte	0x04, 0x17
        /*002e*/ 	.short	(.L_523 - .L_522)
.L_522:
        /*0030*/ 	.word	0x00000000
        /*0034*/ 	.short	0x0002
        /*0036*/ 	.short	0x0010
        /*0038*/ 	.byte	0x00, 0xf0, 0x21, 0x00


	//----- nvinfo : EIATTR_KPARAM_INFO
	.align		4
.L_523:
        /*003c*/ 	.byte	0x04, 0x17
        /*003e*/ 	.short	(.L_525 - .L_524)
.L_524:
        /*0040*/ 	.word	0x00000000
        /*0044*/ 	.short	0x0001
        /*0046*/ 	.short	0x0008
        /*0048*/ 	.byte	0x00, 0xf0, 0x21, 0x00


	//----- nvinfo : EIATTR_KPARAM_INFO
	.align		4
.L_525:
        /*004c*/ 	.byte	0x04, 0x17
        /*004e*/ 	.short	(.L_527 - .L_526)
.L_526:
        /*0050*/ 	.word	0x00000000
        /*0054*/ 	.short	0x0000
        /*0056*/ 	.short	0x0000
        /*0058*/ 	.byte	0x00, 0xf0, 0x21, 0x00


	//----- nvinfo : EIATTR_MAXREG_COUNT
	.align		4
.L_527:
        /*005c*/ 	.byte	0x03, 0x1b
        /*005e*/ 	.short	0x0080


	//----- nvinfo : EIATTR_EXIT_INSTR_OFFSETS
	.align		4
        /*0060*/ 	.byte	0x04, 0x1c
        /*0062*/ 	.short	(.L_529 - .L_528)


	//   ....[0]....
.L_528:
        /*0064*/ 	.word	0x00000d90


	//----- nvinfo : EIATTR_CTAIDZ_USED
	.align		4
.L_529:
        /*0068*/ 	.byte	0x01, 0x04
	.zero		2


	//----- nvinfo : EIATTR_MAX_THREADS
	.align		4
        /*006c*/ 	.byte	0x04, 0x05
        /*006e*/ 	.short	(.L_531 - .L_530)
.L_530:
        /*0070*/ 	.word	0x000001c0
        /*0074*/ 	.word	0x00000001
        /*0078*/ 	.word	0x00000001
.L_531:


//--------------------- .nv.info.tvmgen_default_fused_nn_contrib_conv2d_winograd_without_weight_transform_add_add_nn_relu_kernel_2 --------------------------
	.section	.nv.info.tvmgen_default_fused_nn_contrib_conv2d_winograd_without_weight_transform_add_add_nn_relu_kernel_2,"",@"SHT_CUDA_INFO"
	.sectionflags	@""
	.align	4


	//----- nvinfo : EIATTR_CUDA_API_VERSION
	.align		4
        /*0000*/ 	.byte	0x04, 0x37
        /*0002*/ 	.short	(.L_533 - .L_532)
.L_532:
        /*0004*/ 	.word	0x0000007e


	//----- nvinfo : EIATTR_SW2861232_WAR
	.align		4
.L_533:
        /*0008*/ 	.byte	0x01, 0x35
	.zero		2


	//----- nvinfo : EIATTR_PARAM_CBANK
	.align		4
        /*000c*/ 	.byte	0x04, 0x0a
        /*000e*/ 	.short	(.L_535 - .L_534)
	.align		4
.L_534:
        /*0010*/ 	.word	index@(.nv.constant0.tvmgen_default_fused_nn_contrib_conv2d_winograd_without_weight_transform_add_add_nn_relu_kernel_2)
        /*0014*/ 	.short	0x0160
        /*0016*/ 	.short	0x0020


	//----- nvinfo : EIATTR_CBANK_PARAM_SIZE
	.align		4
.L_535:
        /*0018*/ 	.byte	0x03, 0x19
        /*001a*/ 	.short	0x0020


	//----- nvinfo : EIATTR_KPARAM_INFO
	.align		4
        /*001c*/ 	.byte	0x04, 0x17
        /*001e*/ 	.short	(.L_537 - .L_536)
.L_536:
        /*0020*/ 	.word	0x00000000
        /*0024*/ 	.short	0x0003
        /*0026*/ 	.short	0x0018
        /*0028*/ 	.byte	0x00, 0xf0, 0x21, 0x00


	//----- nvinfo : EIATTR_KPARAM_INFO
	.align		4
.L_537:
        /*002c*/ 	.byte	0x04, 0x17
        /*002e*/ 	.short	(.L_539 - .L_538)
.L_538:
        /*0030*/ 	.word	0x00000000
        /*0034*/ 	.short	0x0002
        /*0036*/ 	.short	0x0010
        /*0038*/ 	.byte	0x00, 0xf0, 0x21, 0x00


	//----- nvinfo : EIATTR_KPARAM_INFO
	.align		4
.L_539:
        /*003c*/ 	.byte	0x04, 0x17
        /*003e*/ 	.short	(.L_541 - .L_540)
.L_540:
        /*0040*/ 	.word	0x00000000
        /*0044*/ 	.short	0x0001
        /*0046*/ 	.short	0x0008
        /*0048*/ 	.byte	0x00, 0xf0, 0x21, 0x00


	//----- nvinfo : EIATTR_KPARAM_INFO
	.align		4
.L_541:
        /*004c*/ 	.byte	0x04, 0x17
        /*004e*/ 	.short	(.L_543 - .L_542)
.L_542:
        /*0050*/ 	.word	0x00000000
        /*0054*/ 	.short	0x0000
        /*0056*/ 	.short	0x0000
        /*0058*/ 	.byte	0x00, 0xf0, 0x21, 0x00


	//----- nvinfo : EIATTR_MAXREG_COUNT
	.align		4
.L_543:
        /*005c*/ 	.byte	0x03, 0x1b
        /*005e*/ 	.short	0x00ff


	//----- nvinfo : EIATTR_EXIT_INSTR_OFFSETS
	.align		4
        /*0060*/ 	.byte	0x04, 0x1c
        /*0062*/ 	.short	(.L_545 - .L_544)


	//   ....[0]....
.L_544:
        /*0064*/ 	.word	0x00001c70


	//----- nvinfo : EIATTR_MAX_THREADS
	.align		4
.L_545:
        /*0068*/ 	.byte	0x04, 0x05
        /*006a*/ 	.short	(.L_547 - .L_546)
.L_546:
        /*006c*/ 	.word	0x00000080
        /*0070*/ 	.word	0x00000001
        /*0074*/ 	.word	0x00000001
.L_547:


//--------------------- .nv.info.tvmgen_default_fused_nn_conv2d_add_nn_relu_kernel --------------------------
	.section	.nv.info.tvmgen_default_fused_nn_conv2d_add_nn_relu_kernel,"",@"SHT_CUDA_INFO"
	.sectionflags	@""
	.align	4


	//----- nvinfo : EIATTR_CUDA_API_VERSION
	.align		4
        /*0000*/ 	.byte	0x04, 0x37
        /*0002*/ 	.short	(.L_549 - .L_548)
.L_548:
        /*0004*/ 	.word	0x0000007e


	//----- nvinfo : EIATTR_SW2861232_WAR
	.align		4
.L_549:
        /*0008*/ 	.byte	0x01, 0x35
	.zero		2


	//----- nvinfo : EIATTR_PARAM_CBANK
	.align		4
        /*000c*/ 	.byte	0x04, 0x0a
        /*000e*/ 	.short	(.L_551 - .L_550)
	.align		4
.L_550:
        /*0010*/ 	.word	index@(.nv.constant0.tvmgen_default_fused_nn_conv2d_add_nn_relu_kernel)
        /*0014*/ 	.short	0x0160
        /*0016*/ 	.short	0x0020


	//----- nvinfo : EIATTR_CBANK_PARAM_SIZE
	.align		4
.L_551:
        /*0018*/ 	.byte	0x03, 0x19
        /*001a*/ 	.short	0x0020


	//----- nvinfo : EIATTR_KPARAM_INFO
	.align		4
        /*001c*/ 	.byte	0x04, 0x17
        /*001e*/ 	.short	(.L_553 - .L_552)
.L_552:
        /*0020*/ 	.word	0x00000000
        /*0024*/ 	.short	0x0003
        /*0026*/ 	.short	0x0018
        /*0028*/ 	.byte	0x00, 0xf0, 0x21, 0x00


	//----- nvinfo : EIATTR_KPARAM_INFO
	.align		4
.L_553:
        /*002c*/ 	.byte	0x04, 0x17
        /*002e*/ 	.short	(.L_555 - .L_554)
.L_554:
        /*0030*/ 	.word	0x00000000
        /*0034*/ 	.short	0x0002
        /*0036*/ 	.short	0x0010
        /*0038*/ 	.byte	0x00, 0xf0, 0x21, 0x00


	//----- nvinfo : EIATTR_KPARAM_INFO
	.align		4
.L_555:
        /*003c*/ 	.byte	0x04, 0x17
        /*003e*/ 	.short	(.L_557 - .L_556)
.L_556:
        /*0040*/ 	.word	0x00000000
        /*0044*/ 	.short	0x0001
        /*0046*/ 	.short	0x0008
        /*0048*/ 	.byte	0x00, 0xf0, 0x21, 0x00


	//----- nvinfo : EIATTR_KPARAM_INFO
	.align		4
.L_557:
        /*004c*/ 	.byte	0x04, 0x17
        /*004e*/ 	.short	(.L_559 - .L_558)
.L_558:
        /*0050*/ 	.word	0x00000000
        /*0054*/ 	.short	0x0000
        /*0056*/ 	.short	0x0000
        /*0058*/ 	.byte	0x00, 0xf0, 0x21, 0x00


	//----- nvinfo : EIATTR_MAXREG_COUNT
	.align		4
.L_559:
        /*005c*/ 	.byte	0x03, 0x1b
        /*005e*/ 	.short	0x00ff


	//----- nvinfo : EIATTR_EXIT_INSTR_OFFSETS
	.align		4
        /*0060*/ 	.byte	0x04, 0x1c
        /*0062*/ 	.short	(.L_561 - .L_560)


	//   ....[0]....
.L_560:
        /*0064*/ 	.word	0x000019d0


	//----- nvinfo : EIATTR_MAX_THREADS
	.align		4
.L_561:
        /*0068*/ 	.byte	0x04, 0x05
        /*006a*/ 	.short	(.L_563 - .L_562)
.L_562:
        /*006c*/ 	.word	0x00000080
        /*0070*/ 	.word	0x00000001
        /*0074*/ 	.word	0x00000001


	//----- nvinfo : EIATTR_CRS_STACK_SIZE
	.align		4
.L_563:
        /*0078*/ 	.byte	0x04, 0x1e
        /*007a*/ 	.short	(.L_565 - .L_564)
.L_564:
        /*007c*/ 	.word	0x00000000
.L_565:


//--------------------- .nv.info.tvmgen_default_fused_nn_contrib_conv2d_winograd_without_weight_transform_add_add_nn_relu_2_kernel_1 --------------------------
	.section	.nv.info.tvmgen_default_fused_nn_contrib_conv2d_winograd_without_weight_transform_add_add_nn_relu_2_kernel_1,"",@"SHT_CUDA_INFO"
	.sectionflags	@""
	.align	4


	//----- nvinfo : EIATTR_CUDA_API_VERSION
	.align		4
        /*0000*/ 	.byte	0x04, 0x37
        /*0002*/ 	.short	(.L_567 - .L_566)
.L_566:
        /*0004*/ 	.word	0x0000007e


	//----- nvinfo : EIATTR_SW2861232_WAR
	.align		4
.L_567:
        /*0008*/ 	.byte	0x01, 0x35
	.zero		2


	//----- nvinfo : EIATTR_PARAM_CBANK
	.align		4
        /*000c*/ 	.byte	0x04, 0x0a
        /*000e*/ 	.short	(.L_569 - .L_568)
	.align		4
.L_568:
        /*0010*/ 	.word	index@(.nv.constant0.tvmgen_default_fused_nn_contrib_conv2d_winograd_without_weight_transform_add_add_nn_relu_2_kernel_1)
        /*0014*/ 	.short	0x0160
        /*0016*/ 	.short	0x0018


	//----- nvinfo : EIATTR_CBANK_PARAM_SIZE
	.align		4
.L_569:
        /*0018*/ 	.byte	0x03, 0x19
        /*001a*/ 	.short	0x0018


	//----- nvinfo : EIATTR_KPARAM_INFO
	.align		4
        /*001c*/ 	.byte	0x04, 0x17
        /*001e*/ 	.short	(.L_571 - .L_570)
.L_570:
        /*0020*/ 	.word	0x00000000
        /*0024*/ 	.short	0x0002
        /*0026*/ 	.short	0x0010
        /*0028*/ 	.byte	0x00, 0xf0, 0x21, 0x00


	//----- nvinfo : EIATTR_KPARAM_INFO
	.align		4
.L_571:
        /*002c*/ 	.byte	0x04, 0x17
        /*002e*/ 	.short	(.L_573 - .L_572)
.L_572:
        /*0030*/ 	.word	0x00000000
        /*0034*/ 	.short	0x0001
        /*0036*/ 	.short	0x0008
        /*0038*/ 	.byte	0x00, 0xf0, 0x21, 0x00


	//----- nvinfo : EIATTR_KPARAM_INFO
	.align		4
.L_573:
        /*003c*/ 	.byte	0x04, 0x17
        /*003e*/ 	.short	(.L_575 - .L_574)
.L_574:
        /*0040*/ 	.word	0x00000000
        /*0044*/ 	.short	0x0000
        /*0046*/ 	.short	0x0000
        /*0048*/ 	.byte	0x00, 0xf0, 0x21, 0x00


	//----- nvinfo : EIATTR_MAXREG_COUNT
	.align		4
.L_575:
        /*004c*/ 	.byte	0x03, 0x1b
        /*004e*/ 	.short	0x00ff


	//----- nvinfo : EIATTR_EXIT_INSTR_OFFSETS
	.align		4
        /*0050*/ 	.byte	0x04, 0x1c
        /*0052*/ 	.short	(.L_577 - .L_576)


	//   ....[0]....
.L_576:
        /*0054*/ 	.word	0x000010e0


	//----- nvinfo : EIATTR_CTAIDZ_USED
	.align		4
.L_577:
        /*0058*/ 	.byte	0x01, 0x04
	.zero		2


	//----- nvinfo : EIATTR_MAX_THREADS
	.align		4
        /*005c*/ 	.byte	0x04, 0x05
        /*005e*/ 	.short	(.L_579 - .L_578)
.L_578:
        /*0060*/ 	.word	0x00000031
        /*0064*/ 	.word	0x00000001
        /*0068*/ 	.word	0x00000001
.L_579:


//--------------------- .nv.info.tvmgen_default_fused_nn_contrib_conv2d_winograd_without_weight_transform_add_nn_relu_1_kernel_2 --------------------------
	.section	.nv.info.tvmgen_default_fused_nn_contrib_conv2d_winograd_without_weight_transform_add_nn_relu_1_kernel_2,"",@"SHT_CUDA_INFO"
	.sectionflags	@""
	.align	4


	//----- nvinfo : EIATTR_CUDA_API_VERSION
	.align		4
        /*0000*/ 	.byte	0x04, 0x37
        /*0002*/ 	.short	(.L_581 - .L_580)
.L_580:
        /*0004*/ 	.word	0x0000007e


	//----- nvinfo : EIATTR_SW2861232_WAR
	.align		4
.L_581:
        /*0008*/ 	.byte	0x01, 0x35
	.zero		2


	//----- nvinfo : EIATTR_PARAM_CBANK
	.align		4
        /*000c*/ 	.byte	0x04, 0x0a
        /*000e*/ 	.short	(.L_583 - .L_582)
	.align		4
.L_582:
        /*0010*/ 	.word	index@(.nv.constant0.tvmgen_default_fused_nn_contrib_conv2d_winograd_without_weight_transform_add_nn_relu_1_kernel_2)
        /*0014*/ 	.short	0x0160
        /*0016*/ 	.short	0x0018


	//----- nvinfo : EIATTR_CBANK_PARAM_SIZE
	.align		4
.L_583:
        /*0018*/ 	.byte	0x03, 0x19
        /*001a*/ 	.short	0x0018


	//----- nvinfo : EIATTR_KPARAM_INFO
	.align		4
        /*001c*/ 	.byte	0x04, 0x17
        /*001e*/ 	.short	(.L_585 - .L_584)
.L_584:
        /*0020*/ 	.word	0x00000000
        /*0024*/ 	.short	0x0002
        /*0026*/ 	.short	0x0010
        /*0028*/ 	.byte	0x00, 0xf0, 0x21, 0x00


	//----- nvinfo : EIATTR_KPARAM_INFO
	.align		4
.L_585:
        /*002c*/ 	.byte	0x04, 0x17
        /*002e*/ 	.short	(.L_587 - .L_586)
.L_586:
        /*0030*/ 	.word	0x00000000
        /*0034*/ 	.short	0x0001
        /*0036*/ 	.short	0x0008
        /*0038*/ 	.byte	0x00, 0xf0, 0x21, 0x00


	//----- nvinfo : EIATTR_KPARAM_INFO
	.align		4
.L_587:
        /*003c*/ 	.byte	0x04, 0x17
        /*003e*/ 	.short	(.L_589 - .L_588)
.L_588:
        /*0040*/ 	.word	0x00000000
        /*0044*/ 	.short	0x0000
        /*0046*/ 	.short	0x0000
        /*0048*/ 	.byte	0x00, 0xf0, 0x21, 0x00


	//----- nvinfo : EIATTR_MAXREG_COUNT
	.align		4
.L_589:
        /*004c*/ 	.byte	0x03, 0x1b
        /*004e*/ 	.short	0x00ff


	//----- nvinfo : EIATTR_EXIT_INSTR_OFFSETS
	.align		4
        /*0050*/ 	.byte	0x04, 0x1c
        /*0052*/ 	.short	(.L_591 - .L_590)


	//   ....[0]....
.L_590:
        /*0054*/ 	.word	0x000005d0


	//----- nvinfo : EIATTR_MAX_THREADS
	.align		4
.L_591:
        /*0058*/ 	.byte	0x04, 0x05
        /*005a*/ 	.short	(.L_593 - .L_592)
.L_592:
        /*005c*/ 	.word	0x00000080
        /*0060*/ 	.word	0x00000001
        /*0064*/ 	.word	0x00000001
.L_593:


//--------------------- .nv.info.tvmgen_default_fused_nn_conv2d_add_2_kernel --------------------------
	.section	.nv.info.tvmgen_default_fused_nn_conv2d_add_2_kernel,"",@"SHT_CUDA_INFO"
	.sectionflags	@""
	.align	4


	//----- nvinfo : EIATTR_CUDA_API_VERSION
	.align		4
        /*0000*/ 	.byte	0x04, 0x37
        /*0002*/ 	.short	(.L_595 - .L_594)
.L_594:
        /*0004*/ 	.word	0x0000007e


	//----- nvinfo : EIATTR_SW2861232_WAR
	.align		4
.L_595:
        /*0008*/ 	.byte	0x01, 0x35
	.zero		2


	//----- nvinfo : EIATTR_PARAM_CBANK
	.align		4
        /*000c*/ 	.byte	0x04, 0x0a
        /*000e*/ 	.short	(.L_597 - .L_596)
	.align		4
.L_596:
        /*0010*/ 	.word	index@(.nv.constant0.tvmgen_default_fused_nn_conv2d_add_2_kernel)
        /*0014*/ 	.short	0x0160
        /*0016*/ 	.short	0x0020


	//----- nvinfo : EIATTR_CBANK_PARAM_SIZE
	.align		4
.L_597:
        /*0018*/ 	.byte	0x03, 0x19
        /*001a*/ 	.short	0x0020


	//----- nvinfo : EIATTR_KPARAM_INFO
	.align		4
        /*001c*/ 	.byte	0x04, 0x17
        /*001e*/ 	.short	(.L_599 - .L_598)
.L_598:
        /*0020*/ 	.word	0x00000000
        /*0024*/ 	.short	0x0003
        /*0026*/ 	.short	0x0018
        /*0028*/ 	.byte	0x00, 0xf0, 0x21, 0x00


	//----- nvinfo : EIATTR_KPARAM_INFO
	.align		4
.L_599:
        /*002c*/ 	.byte	0x04, 0x17
        /*002e*/ 	.short	(.L_601 - .L_600)
.L_600:
        /*0030*/ 	.word	0x00000000
        /*0034*/ 	.short	0x0002
        /*0036*/ 	.short	0x0010
        /*0038*/ 	.byte	0x00, 0xf0, 0x21, 0x00


	//----- nvinfo : EIATTR_KPARAM_INFO
	.align		4
.L_601:
        /*003c*/ 	.byte	0x04, 0x17
        /*003e*/ 	.short	(.L_603 - .L_602)
.L_602:
        /*0040*/ 	.word	0x00000000
        /*0044*/ 	.short	0x0001
        /*0046*/ 	.short	0x0008
        /*0048*/ 	.byte	0x00, 0xf0, 0x21, 0x00


	//----- nvinfo : EIATTR_KPARAM_INFO
	.align		4
.L_603:
        /*004c*/ 	.byte	0x04, 0x17
        /*004e*/ 	.short	(.L_605 - .L_604)
.L_604:
        /*0050*/ 	.word	0x00000000
        /*0054*/ 	.short	0x0000
        /*0056*/ 	.short	0x0000
        /*0058*/ 	.byte	0x00, 0xf0, 0x21, 0x00


	//----- nvinfo : EIATTR_MAXREG_COUNT
	.align		4
.L_605:
        /*005c*/ 	.byte	0x03, 0x1b
        /*005e*/ 	.short	0x00ff


	//----- nvinfo : EIATTR_EXIT_INSTR_OFFSETS
	.align		4
        /*0060*/ 	.byte	0x04, 0x1c
        /*0062*/ 	.short	(.L_607 - .L_606)


	//   ....[0]....
.L_606:
        /*0064*/ 	.word	0x00000640


	//----- nvinfo : EIATTR_CTAIDZ_USED
	.align		4
.L_607:
        /*0068*/ 	.byte	0x01, 0x04
	.zero		2


	//----- nvinfo : EIATTR_MAX_THREADS
	.align		4
        /*006c*/ 	.byte	0x04, 0x05
        /*006e*/ 	.short	(.L_609 - .L_608)
.L_608:
        /*0070*/ 	.word	0x000000e0
        /*0074*/ 	.word	0x00000001
        /*0078*/ 	.word	0x00000001
.L_609:


//--------------------- .nv.info.tvmgen_default_fused_nn_contrib_conv2d_winograd_without_weight_transform_add_nn_relu_3_kernel_1 --------------------------
	.section	.nv.info.tvmgen_default_fused_nn_contrib_conv2d_winograd_without_weight_transform_add_nn_relu_3_kernel_1,"",@"SHT_CUDA_INFO"
	.sectionflags	@""
	.align	4


	//----- nvinfo : EIATTR_CUDA_API_VERSION
	.align		4
        /*0000*/ 	.byte	0x04, 0x37
        /*0002*/ 	.short	(.L_611 - .L_610)
.L_610:
        /*0004*/ 	.word	0x0000007e


	//----- nvinfo : EIATTR_SW2861232_WAR
	.align		4
.L_611:
        /*0008*/ 	.byte	0x01, 0x35
	.zero		2


	//----- nvinfo : EIATTR_PARAM_CBANK
	.align		4
        /*000c*/ 	.byte	0x04, 0x0a
        /*000e*/ 	.short	(.L_613 - .L_612)
	.align		4
.L_612:
        /*0010*/ 	.word	index@(.nv.constant0.tvmgen_default_fused_nn_contrib_conv2d_winograd_without_weight_transform_add_nn_relu_3_kernel_1)
        /*0014*/ 	.short	0x0160
        /*0016*/ 	.short	0x0018


	//----- nvinfo : EIATTR_CBANK_PARAM_SIZE
	.align		4
.L_613:
        /*0018*/ 	.byte	0x03, 0x19
        /*001a*/ 	.short	0x0018


	//----- nvinfo : EIATTR_KPARAM_INFO
	.align		4
        /*001c*/ 	.byte	0x04, 0x17
        /*001e*/ 	.short	(.L_615 - .L_614)
.L_614:
        /*0020*/ 	.word	0x00000000
        /*0024*/ 	.short	0x0002
        /*0026*/ 	.short	0x0010
        /*0028*/ 	.byte	0x00, 0xf0, 0x21, 0x00


	//----- nvinfo : EIATTR_KPARAM_INFO
	.align		4
.L_615:
        /*002c*/ 	.byte	0x04, 0x17
        /*002e*/ 	.short	(.L_617 - .L_616)
.L_616:
        /*0030*/ 	.word	0x00000000
        /*0034*/ 	.short	0x0001
        /*0036*/ 	.short	0x0008
        /*0038*/ 	.byte	0x00, 0xf0, 0x21, 0x00


	//----- nvinfo : EIATTR_KPARAM_INFO
	.align		4
.L_617:
        /*003c*/ 	.byte	0x04, 0x17
        /*003e*/ 	.short	(.L_619 - .L_618)
.L_618:
        /*0040*/ 	.word	0x00000000
        /*0044*/ 	.short	0x0000
        /*0046*/ 	.short	0x0000
        /*0048*/ 	.byte	0x00, 0xf0, 0x21, 0x00


	//----- nvinfo : EIATTR_MAXREG_COUNT
	.align		4
.L_619:
        /*004c*/ 	.byte	0x03, 0x1b
        /*004e*/ 	.short	0x00ff


	//----- nvinfo : EIATTR_EXIT_INSTR_OFFSETS
	.align		4
        /*0050*/ 	.byte	0x04, 0x1c
        /*0052*/ 	.short	(.L_621 - .L_620)


	//   ....[0]....
.L_620:
        /*0054*/ 	.word	0x00000e10


	//----- nvinfo : EIATTR_CTAIDZ_USED
	.align		4
.L_621:
        /*0058*/ 	.byte	0x01, 0x04
	.zero		2


	//----- nvinfo : EIATTR_MAX_THREADS
	.align		4
        /*005c*/ 	.byte	0x04, 0x05
        /*005e*/ 	.short	(.L_623 - .L_622)
.L_622:
        /*0060*/ 	.word	0x00000080
        /*0064*/ 	.word	0x00000001
        /*0068*/ 	.word	0x00000001
.L_623:


//--------------------- .nv.info.tvmgen_default_fused_nn_contrib_conv2d_winograd_without_weight_transform_add_nn_relu_2_kernel_2 --------------------------
	.section	.nv.info.tvmgen_default_fused_nn_contrib_conv2d_winograd_without_weight_transform_add_nn_relu_2_kernel_2,"",@"SHT_CUDA_INFO"
	.sectionflags	@""
	.align	4


	//----- nvinfo : EIATTR_CUDA_API_VERSION
	.align		4
        /*0000*/ 	.byte	0x04, 0x37
        /*0002*/ 	.short	(.L_625 - .L_624)
.L_624:
        /*0004*/ 	.word	0x0000007e


	//----- nvinfo : EIATTR_SW2861232_WAR
	.align		4
.L_625:
        /*0008*/ 	.byte	0x01, 0x35
	.zero		2


	//----- nvinfo : EIATTR_PARAM_CBANK
	.align		4
        /*000c*/ 	.byte	0x04, 0x0a
        /*000e*/ 	.short	(.L_627 - .L_626)
	.align		4
.L_626:
        /*0010*/ 	.word	index@(.nv.constant0.tvmgen_default_fused_nn_contrib_conv2d_winograd_without_weight_transform_add_nn_relu_2_kernel_2)
        /*0014*/ 	.short	0x0160
        /*0016*/ 	.short	0x0018


	//----- nvinfo : EIATTR_CBANK_PARAM_SIZE
	.align		4
.L_627:
        /*0018*/ 	.byte	0x03, 0x19
        /*001a*/ 	.short	0x0018


	//----- nvinfo : EIATTR_KPARAM_INFO
	.align		4
        /*001c*/ 	.byte	0x04, 0x17
        /*001e*/ 	.short	(.L_629 - .L_628)
.L_628:
        /*0020*/ 	.word	0x00000000
        /*0024*/ 	.short	0x0002
        /*0026*/ 	.short	0x0010
        /*0028*/ 	.byte	0x00, 0xf0, 0x21, 0x00


	//----- nvinfo : EIATTR_KPARAM_INFO
	.align		4
.L_629:
        /*002c*/ 	.byte	0x04, 0x17
        /*002e*/ 	.short	(.L_631 - .L_630)
.L_630:
        /*0030*/ 	.word	0x00000000
        /*0034*/ 	.short	0x0001
        /*0036*/ 	.short	0x0008
        /*0038*/ 	.byte	0x00, 0xf0, 0x21, 0x00


	//----- nvinfo : EIATTR_KPARAM_INFO
	.align		4
.L_631:
        /*003c*/ 	.byte	0x04, 0x17
        /*003e*/ 	.short	(.L_633 - .L_632)
.L_632:
        /*0040*/ 	.word	0x00000000
        /*0044*/ 	.short	0x0000
        /*0046*/ 	.short	0x0000
        /*0048*/ 	.byte	0x00, 0xf0, 0x21, 0x00


	//----- nvinfo : EIATTR_MAXREG_COUNT
	.align		4
.L_633:
        /*004c*/ 	.byte	0x03, 0x1b
        /*004e*/ 	.short	0x00ff


	//----- nvinfo : EIATTR_EXIT_INSTR_OFFSETS
	.align		4
        /*0050*/ 	.byte	0x04, 0x1c
        /*0052*/ 	.short	(.L_635 - .L_634)


	//   ....[0]....
.L_634:
        /*0054*/ 	.word	0x00000650


	//----- nvinfo : EIATTR_MAX_THREADS
	.align		4
.L_635:
        /*0058*/ 	.byte	0x04, 0x05
        /*005a*/ 	.short	(.L_637 - .L_636)
.L_636:
        /*005c*/ 	.word	0x00000080
        /*0060*/ 	.word	0x00000001
        /*0064*/ 	.word	0x00000001
.L_637:


//--------------------- .nv.info.tvmgen_default_fused_nn_contrib_conv2d_winograd_without_weight_transform_add_nn_relu_2_kernel --------------------------
	.section	.nv.info.tvmgen_default_fused_nn_contrib_conv2d_winograd_without_weight_transform_add_nn_relu_2_kernel,"",@"SHT_CUDA_INFO"
	.sectionflags	@""
	.align	4


	//----- nvinfo : EIATTR_CUDA_API_VERSION
	.align		4
        /*0000*/ 	.byte	0x04, 0x37
        /*0002*/ 	.short	(.L_639 - .L_638)
.L_638:
        /*0004*/ 	.word	0x0000007e


	//----- nvinfo : EIATTR_SW2861232_WAR
	.align		4
.L_639:
        /*0008*/ 	.byte	0x01, 0x35
	.zero		2


	//----- nvinfo : EIATTR_PARAM_CBANK
	.align		4
        /*000c*/ 	.byte	0x04, 0x0a
        /*000e*/ 	.short	(.L_641 - .L_640)
	.align		4
.L_640:
        /*0010*/ 	.word	index@(.nv.constant0.tvmgen_default_fused_nn_contrib_conv2d_winograd_without_weight_transform_add_nn_relu_2_kernel)
        /*0014*/ 	.short	0x0160
        /*0016*/ 	.short	0x0010


	//----- nvinfo : EIATTR_CBANK_PARAM_SIZE
	.align		4
.L_641:
        /*0018*/ 	.byte	0x03, 0x19
        /*001a*/ 	.short	0x0010


	//----- nvinfo : EIATTR_KPARAM_INFO
	.align		4
        /*001c*/ 	.byte	0x04, 0x17
        /*001e*/ 	.short	(.L_643 - .L_642)
.L_642:
        /*0020*/ 	.word	0x00000000
        /*0024*/ 	.short	0x0001
        /*0026*/ 	.short	0x0008
        /*0028*/ 	.byte	0x00, 0xf0, 0x21, 0x00


	//----- nvinfo : EIATTR_KPARAM_INFO
	.align		4
.L_643:
        /*002c*/ 	.byte	0x04, 0x17
        /*002e*/ 	.short	(.L_645 - .L_644)
.L_644:
        /*0030*/ 	.word	0x00000000
        /*0034*/ 	.short	0x0000
        /*0036*/ 	.short	0x0000
        /*0038*/ 	.byte	0x00, 0xf0, 0x21, 0x00


	//----- nvinfo : EIATTR_MAXREG_COUNT
	.align		4
.L_645:
        /*003c*/ 	.byte	0x03, 0x1b
        /*003e*/ 	.short	0x00ff


	//----- nvinfo : EIATTR_EXIT_INSTR_OFFSETS
	.align		4
        /*0040*/ 	.byte	0x04, 0x1c
        /*0042*/ 	.short	(.L_647 - .L_646)


	//   ....[0]....
.L_646:
        /*0044*/ 	.word	0x00000990


	//----- nvinfo : EIATTR_MAX_THREADS
	.align		4
.L_647:
        /*0048*/ 	.byte	0x04, 0x05
        /*004a*/ 	.short	(.L_649 - .L_648)
.L_648:
        /*004c*/ 	.word	0x00000080
        /*0050*/ 	.word	0x00000001
        /*0054*/ 	.word	0x00000001
.L_649:


//--------------------- .nv.info.tvmgen_default_fused_nn_contrib_conv2d_winograd_without_weight_transform_add_add_nn_relu_3_kernel_2 --------------------------
	.section	.nv.info.tvmgen_default_fused_nn_contrib_conv2d_winograd_without_weight_transform_add_add_nn_relu_3_kernel_2,"",@"SHT_CUDA_INFO"
	.sectionflags	@""
	.align	4


	//----- nvinfo : EIATTR_CUDA_API_VERSION
	.align		4
        /*0000*/ 	.byte	0x04, 0x37
        /*0002*/ 	.short	(.L_651 - .L_650)
.L_650:
        /*0004*/ 	.word	0x0000007e


	//----- nvinfo : EIATTR_SW2861232_WAR
	.align		4
.L_651:
        /*0008*/ 	.byte	0x01, 0x35
	.zero		2


	//----- nvinfo : EIATTR_PARAM_CBANK
	.align		4
        /*000c*/ 	.byte	0x04, 0x0a
        /*000e*/ 	.short	(.L_653 - .L_652)
	.align		4
.L_652:
        /*0010*/ 	.word	index@(.nv.constant0.tvmgen_default_fused_nn_contrib_conv2d_winograd_without_weight_transform_add_add_nn_relu_3_kernel_2)
        /*0014*/ 	.short	0x0160
        /*0016*/ 	.short	0x0020


	//----- nvinfo : EIATTR_CBANK_PARAM_SIZE
	.align		4
.L_653:
        /*0018*/ 	.byte	0x03, 0x19
        /*001a*/ 	.short	0x0020


	//----- nvinfo : EIATTR_KPARAM_INFO
	.align		4
        /*001c*/ 	.byte	0x04, 0x17
        /*001e*/ 	.short	(.L_655 - .L_654)
.L_654:
        /*0020*/ 	.word	0x00000000
        /*0024*/ 	.short	0x0003
        /*0026*/ 	.short	0x0018
        /*0028*/ 	.byte	0x00, 0xf0, 0x21, 0x00


	//----- nvinfo : EIATTR_KPARAM_INFO
	.align		4
.L_655:
        /*002c*/ 	.byte	0x04, 0x17
        /*002e*/ 	.short	(.L_657 - .L_656)
.L_656:
        /*0030*/ 	.word	0x00000000
        /*0034*/ 	.short	0x0002
        /*0036*/ 	.short	0x0010
        /*0038*/ 	.byte	0x00, 0xf0, 0x21, 0x00


	//----- nvinfo : EIATTR_KPARAM_INFO
	.align		4
.L_657:
        /*003c*/ 	.byte	0x04, 0x17
        /*003e*/ 	.short	(.L_659 - .L_658)
.L_658:
        /*0040*/ 	.word	0x00000000
        /*0044*/ 	.short	0x0001
        /*0046*/ 	.short	0x0008
        /*0048*/ 	.byte	0x00, 0xf0, 0x21, 0x00


	//----- nvinfo : EIATTR_KPARAM_INFO
	.align		4
.L_659:
        /*004c*/ 	.byte	0x04, 0x17
        /*004e*/ 	.short	(.L_661 - .L_660)
.L_660:
        /*0050*/ 	.word	0x00000000
        /*0054*/ 	.short	0x0000
        /*0056*/ 	.short	0x0000
        /*0058*/ 	.byte	0x00, 0xf0, 0x21, 0x00


	//----- nvinfo : EIATTR_MAXREG_COUNT
	.align		4
.L_661:
        /*005c*/ 	.byte	0x03, 0x1b
        /*005e*/ 	.short	0x00ff


	//----- nvinfo : EIATTR_EXIT_INSTR_OFFSETS
	.align		4
        /*0060*/ 	.byte	0x04, 0x1c
        /*0062*/ 	.short	(.L_663 - .L_662)


	//   ....[0]....
.L_662:
        /*0064*/ 	.word	0x00000420


	//   ....[1]....
        /*0068*/ 	.word	0x00000510


	//   ....[2]....
        /*006c*/ 	.word	0x00000600


	//----- nvinfo : EIATTR_MAX_THREADS
	.align		4
.L_663:
        /*0070*/ 	.byte	0x04, 0x05
        /*0072*/ 	.short	(.L_665 - .L_664)
.L_664:
        /*0074*/ 	.word	0x00000080
        /*0078*/ 	.word	0x00000001
        /*007c*/ 	.word	0x00000001
.L_665:


//--------------------- .nv.info.tvmgen_default_fused_nn_contrib_conv2d_winograd_without_weight_transform_add_nn_relu_kernel_2 --------------------------
	.section	.nv.info.tvmgen_default_fused_nn_contrib_conv2d_winograd_without_weight_transform_add_nn_relu_kernel_2,"",@"SHT_CUDA_INFO"
	.sectionflags	@""
	.align	4


	//----- nvinfo : EIATTR_CUDA_API_VERSION
	.align		4
        /*0000*/ 	.byte	0x04, 0x37
        /*0002*/ 	.short	(.L_667 - .L_666)
.L_666:
        /*0004*/ 	.word	0x0000007e


	//----- nvinfo : EIATTR_SW2861232_WAR
	.align		4
.L_667:
        /*0008*/ 	.byte	0x01, 0x35
	.zero		2


	//----- nvinfo : EIATTR_PARAM_CBANK
	.align		4
        /*000c*/ 	.byte	0x04, 0x0a
        /*000e*/ 	.short	(.L_669 - .L_668)
	.align		4
.L_668:
        /*0010*/ 	.word	index@(.nv.constant0.tvmgen_default_fused_nn_contrib_conv2d_winograd_without_weight_transform_add_nn_relu_kernel_2)
        /*0014*/ 	.short	0x0160
        /*0016*/ 	.short	0x0018


	//----- nvinfo : EIATTR_CBANK_PARAM_SIZE
	.align		4
.L_669:
        /*0018*/ 	.byte	0x03, 0x19
        /*001a*/ 	.short	0x0018


	//----- nvinfo : EIATTR_KPARAM_INFO
	.align		4
        /*001c*/ 	.byte	0x04, 0x17
        /*001e*/ 	.short	(.L_671 - .L_670)
.L_670:
        /*0020*/ 	.word	0x00000000
        /*0024*/ 	.short	0x0002
        /*0026*/ 	.short	0x0010
        /*0028*/ 	.byte	0x00, 0xf0, 0x21, 0x00


	//----- nvinfo : EIATTR_KPARAM_INFO
	.align		4
.L_671:
        /*002c*/ 	.byte	0x04, 0x17
        /*002e*/ 	.short	(.L_673 - .L_672)
.L_672:
        /*0030*/ 	.word	0x00000000
        /*0034*/ 	.short	0x0001
        /*0036*/ 	.short	0x0008
        /*0038*/ 	.byte	0x00, 0xf0, 0x21, 0x00


	//----- nvinfo : EIATTR_KPARAM_INFO
	.align		4
.L_673:
        /*003c*/ 	.byte	0x04, 0x17
        /*003e*/ 	.short	(.L_675 - .L_674)
.L_674:
        /*0040*/ 	.word	0x00000000
        /*0044*/ 	.short	0x0000
        /*0046*/ 	.short	0x0000
        /*0048*/ 	.byte	0x00, 0xf0, 0x21, 0x00


	//----- nvinfo : EIATTR_MAXREG_COUNT
	.align		4
.L_675:
        /*004c*/ 	.byte	0x03, 0x1b
        /*004e*/ 	.short	0x00ff


	//----- nvinfo : EIATTR_EXIT_INSTR_OFFSETS
	.align		4
        /*0050*/ 	.byte	0x04, 0x1c
        /*0052*/ 	.short	(.L_677 - .L_676)


	//   ....[0]....
.L_676:
        /*0054*/ 	.word	0x00001a60


	//----- nvinfo : EIATTR_MAX_THREADS
	.align		4
.L_677:
        /*0058*/ 	.byte	0x04, 0x05
        /*005a*/ 	.short	(.L_679 - .L_678)
.L_678:
        /*005c*/ 	.word	0x00000080
        /*0060*/ 	.word	0x00000001
        /*0064*/ 	.word	0x00000001
.L_679:


//--------------------- .nv.info.tvmgen_default_fused_nn_contrib_conv2d_winograd_without_weight_transform_add_nn_relu_kernel_1 --------------------------
	.section	.nv.info.tvmgen_default_fused_nn_contrib_conv2d_winograd_without_weight_transform_add_nn_relu_kernel_1,"",@"SHT_CUDA_INFO"
	.sectionflags	@""
	.align	4


	//----- nvinfo : EIATTR_CUDA_API_VERSION
	.align		4
        /*0000*/ 	.byte	0x04, 0x37
        /*0002*/ 	.short	(.L_681 - .L_680)
.L_680:
        /*0004*/ 	.word	0x0000007e


	//----- nvinfo : EIATTR_SW2861232_WAR
	.align		4
.L_681:
        /*0008*/ 	.byte	0x01, 0x35
	.zero		2


	//----- nvinfo : EIATTR_PARAM_CBANK
	.align		4
        /*000c*/ 	.byte	0x04, 0x0a
        /*000e*/ 	.short	(.L_683 - .L_682)
	.align		4
.L_682:
        /*0010*/ 	.word	index@(.nv.constant0.tvmgen_default_fused_nn_contrib_conv2d_winograd_without_weight_transform_add_nn_relu_kernel_1)
        /*0014*/ 	.short	0x0160
        /*0016*/ 	.short	0x0018


	//----- nvinfo : EIATTR_CBANK_PARAM_SIZE
	.align		4
.L_683:
        /*0018*/ 	.byte	0x03, 0x19
        /*001a*/ 	.short	0x0018


	//----- nvinfo : EIATTR_KPARAM_INFO
	.align		4
        /*001c*/ 	.byte	0x04, 0x17
        /*001e*/ 	.short	(.L_685 - .L_684)
.L_684:
        /*0020*/ 	.word	0x00000000
        /*0024*/ 	.short	0x0002
        /*0026*/ 	.short	0x0010
        /*0028*/ 	.byte	0x00, 0xf0, 0x21, 0x00


	//----- nvinfo : EIATTR_KPARAM_INFO
	.align		4
.L_685:
        /*002c*/ 	.byte	0x04, 0x17
        /*002e*/ 	.short	(.L_687 - .L_686)
.L_686:
        /*0030*/ 	.word	0x00000000
        /*0034*/ 	.short	0x0001
        /*0036*/ 	.short	0x0008
        /*0038*/ 	.byte	0x00, 0xf0, 0x21, 0x00


	//----- nvinfo : EIATTR_KPARAM_INFO
	.align		4
.L_687:
        /*003c*/ 	.byte	0x04, 0x17
        /*003e*/ 	.short	(.L_689 - .L_688)
.L_688:
        /*0040*/ 	.word	0x00000000
        /*0044*/ 	.short	0x0000
        /*0046*/ 	.short	0x0000
        /*0048*/ 	.byte	0x00, 0xf0, 0x21, 0x00


	//----- nvinfo : EIATTR_MAXREG_COUNT
	.align		4
.L_689:
        /*004c*/ 	.byte	0x03, 0x1b
        /*004e*/ 	.short	0x00ff


	//----- nvinfo : EIATTR_EXIT_INSTR_OFFSETS
	.align		4
        /*0050*/ 	.byte	0x04, 0x1c
        /*0052*/ 	.short	(.L_691 - .L_690)


	//   ....[0]....
.L_690:
        /*0054*/ 	.word	0x00001180


	//----- nvinfo : EIATTR_CTAIDZ_USED
	.align		4
.L_691:
        /*0058*/ 	.byte	0x01, 0x04
	.zero		2


	//----- nvinfo : EIATTR_MAX_THREADS
	.align		4
        /*005c*/ 	.byte	0x04, 0x05
        /*005e*/ 	.short	(.L_693 - .L_692)
.L_692:
        /*0060*/ 	.word	0x000000c4
        /*0064*/ 	.word	0x00000001
        /*0068*/ 	.word	0x00000001
.L_693:


//--------------------- .nv.info.tvmgen_default_fused_nn_contrib_conv2d_winograd_without_weight_transform_add_add_nn_relu_1_kernel --------------------------
	.section	.nv.info.tvmgen_default_fused_nn_contrib_conv2d_winograd_without_weight_transform_add_add_nn_relu_1_kernel,"",@"SHT_CUDA_INFO"
	.sectionflags	@""
	.align	4


	//----- nvinfo : EIATTR_CUDA_API_VERSION
	.align		4
        /*0000*/ 	.byte	0x04, 0x37
        /*0002*/ 	.short	(.L_695 - .L_694)
.L_694:
        /*0004*/ 	.word	0x0000007e


	//----- nvinfo : EIATTR_SW2861232_WAR
	.align		4
.L_695:
        /*0008*/ 	.byte	0x01, 0x35
	.zero		2


	//----- nvinfo : EIATTR_PARAM_CBANK
	.align		4
        /*000c*/ 	.byte	0x04, 0x0a
        /*000e*/ 	.short	(.L_697 - .L_696)
	.align		4
.L_696:
        /*0010*/ 	.word	index@(.nv.constant0.tvmgen_default_fused_nn_contrib_conv2d_winograd_without_weight_transform_add_add_nn_relu_1_kernel)
        /*0014*/ 	.short	0x0160
        /*0016*/ 	.short	0x0010


	//----- nvinfo : EIATTR_CBANK_PARAM_SIZE
	.align		4
.L_697:
        /*0018*/ 	.byte	0x03, 0x19
        /*001a*/ 	.short	0x0010


	//----- nvinfo : EIATTR_KPARAM_INFO
	.align		4
        /*001c*/ 	.byte	0x04, 0x17
        /*001e*/ 	.short	(.L_699 - .L_698)
.L_698:
        /*0020*/ 	.word	0x00000000
        /*0024*/ 	.short	0x0001
        /*0026*/ 	.short	0x0008
        /*0028*/ 	.byte	0x00, 0xf0, 0x21, 0x00


	//----- nvinfo : EIATTR_KPARAM_INFO
	.align		4
.L_699:
        /*002c*/ 	.byte	0x04, 0x17
        /*002e*/ 	.short	(.L_701 - .L_700)
.L_700:
        /*0030*/ 	.word	0x00000000
        /*0034*/ 	.short	0x0000
        /*0036*/ 	.short	0x0000
        /*0038*/ 	.byte	0x00, 0xf0, 0x21, 0x00


	//----- nvinfo : EIATTR_MAXREG_COUNT
	.align		4
.L_701:
        /*003c*/ 	.byte	0x03, 0x1b
        /*003e*/ 	.short	0x00ff


	//----- nvinfo : EIATTR_EXIT_INSTR_OFFSETS
	.align		4
        /*0040*/ 	.byte	0x04, 0x1c
        /*0042*/ 	.short	(.L_703 - .L_702)


	//   ....[0]....
.L_702:
        /*0044*/ 	.word	0x00000970


	//----- nvinfo : EIATTR_MAX_THREADS
	.align		4
.L_703:
        /*0048*/ 	.byte	0x04, 0x05
        /*004a*/ 	.short	(.L_705 - .L_704)
.L_704:
        /*004c*/ 	.word	0x00000080
        /*0050*/ 	.word	0x00000001
        /*0054*/ 	.word	0x00000001
.L_705:


//--------------------- .nv.info.tvmgen_default_fused_nn_contrib_conv2d_winograd_without_weight_transform_add_nn_relu_2_kernel_1 --------------------------
	.section	.nv.info.tvmgen_default_fused_nn_contrib_conv2d_winograd_without_weight_transform_add_nn_relu_2_kernel_1,"",@"SHT_CUDA_INFO"
	.sectionflags	@""
	.align	4


	//----- nvinfo : EIATTR_CUDA_API_VERSION
	.align		4
        /*0000*/ 	.byte	0x04, 0x37
        /*0002*/ 	.short	(.L_707 - .L_706)
.L_706:
        /*0004*/ 	.word	0x0000007e


	//----- nvinfo : EIATTR_SW2861232_WAR
	.align		4
.L_707:
        /*0008*/ 	.byte	0x01, 0x35
	.zero		2


	//----- nvinfo : EIATTR_PARAM_CBANK
	.align		4
        /*000c*/ 	.byte	0x04, 0x0a
        /*000e*/ 	.short	(.L_709 - .L_708)
	.align		4
.L_708:
        /*0010*/ 	.word	index@(.nv.constant0.tvmgen_default_fused_nn_contrib_conv2d_winograd_without_weight_transform_add_nn_relu_2_kernel_1)
        /*0014*/ 	.short	0x0160
        /*0016*/ 	.short	0x0018


	//----- nvinfo : EIATTR_CBANK_PARAM_SIZE
	.align		4
.L_709:
        /*0018*/ 	.byte	0x03, 0x19
        /*001a*/ 	.short	0x0018


	//----- nvinfo : EIATTR_KPARAM_INFO
	.align		4
        /*001c*/ 	.byte	0x04, 0x17
        /*001e*/ 	.short	(.L_711 - .L_710)
.L_710:
        /*0020*/ 	.word	0x00000000
        /*0024*/ 	.short	0x0002
        /*0026*/ 	.short	0x0010
        /*0028*/ 	.byte	0x00, 0xf0, 0x21, 0x00


	//----- nvinfo : EIATTR_KPARAM_INFO
	.align		4
.L_711:
        /*002c*/ 	.byte	0x04, 0x17
        /*002e*/ 	.short	(.L_713 - .L_712)
.L_712:
        /*0030*/ 	.word	0x00000000
        /*0034*/ 	.short	0x0001
        /*0036*/ 	.short	0x0008
        /*0038*/ 	.byte	0x00, 0xf0, 0x21, 0x00


	//----- nvinfo : EIATTR_KPARAM_INFO
	.align		4
.L_713:
        /*003c*/ 	.byte	0x04, 0x17
        /*003e*/ 	.short	(.L_715 - .L_714)
.L_714:
        /*0040*/ 	.word	0x00000000
        /*0044*/ 	.short	0x0000
        /*0046*/ 	.short	0x0000
        /*0048*/ 	.byte	0x00, 0xf0, 0x21, 0x00


	//----- nvinfo : EIATTR_MAXREG_COUNT
	.align		4
.L_715:
        /*004c*/ 	.byte	0x03, 0x1b
        /*004e*/ 	.short	0x00ff


	//----- nvinfo : EIATTR_EXIT_INSTR_OFFSETS
	.align		4
        /*0050*/ 	.byte	0x04, 0x1c
        /*0052*/ 	.short	(.L_717 - .L_716)


	//   ....[0]....
.L_716:
        /*0054*/ 	.word	0x000010e0


	//----- nvinfo : EIATTR_CTAIDZ_USED
	.align		4
.L_717:
        /*0058*/ 	.byte	0x01, 0x04
	.zero		2


	//----- nvinfo : EIATTR_MAX_THREADS
	.align		4
        /*005c*/ 	.byte	0x04, 0x05
        /*005e*/ 	.short	(.L_719 - .L_718)
.L_718:
        /*0060*/ 	.word	0x00000031
        /*0064*/ 	.word	0x00000001
        /*0068*/ 	.word	0x00000001
.L_719:


//--------------------- .nv.info.tvmgen_default_fused_nn_contrib_conv2d_winograd_without_weight_transform_add_add_nn_relu_2_kernel_2 --------------------------
	.section	.nv.info.tvmgen_default_fused_nn_contrib_conv2d_winograd_without_weight_transform_add_add_nn_relu_2_kernel_2,"",@"SHT_CUDA_INFO"
	.sectionflags	@""
	.align	4


	//----- nvinfo : EIATTR_CUDA_API_VERSION
	.align		4
        /*0000*/ 	.byte	0x04, 0x37
        /*0002*/ 	.short	(.L_721 - .L_720)
.L_720:
        /*0004*/ 	.word	0x0000007e


	//----- nvinfo : EIATTR_SW2861232_WAR
	.align		4
.L_721:
        /*0008*/ 	.byte	0x01, 0x35
	.zero		2


	//----- nvinfo : EIATTR_PARAM_CBANK
	.align		4
        /*000c*/ 	.byte	0x04, 0x0a
        /*000e*/ 	.short	(.L_723 - .L_722)
	.align		4
.L_722:
        /*0010*/ 	.word	index@(.nv.constant0.tvmgen_default_fused_nn_contrib_conv2d_winograd_without_weight_transform_add_add_nn_relu_2_kernel_2)
        /*0014*/ 	.short	0x0160
        /*0016*/ 	.short	0x0020


	//----- nvinfo : EIATTR_CBANK_PARAM_SIZE
	.align		4
.L_723:
        /*0018*/ 	.byte	0x03, 0x19
        /*001a*/ 	.short	0x0020


	//----- nvinfo : EIATTR_KPARAM_INFO
	.align		4
        /*001c*/ 	.byte	0x04, 0x17
        /*001e*/ 	.short	(.L_725 - .L_724)
.L_724:
        /*0020*/ 	.word	0x00000000
        /*0024*/ 	.short	0x0003
        /*0026*/ 	.short	0x0018
        /*0028*/ 	.byte	0x00, 0xf0, 0x21, 0x00


	//----- nvinfo : EIATTR_KPARAM_INFO
	.align		4
.L_725:
        /*002c*/ 	.byte	0x04, 0x17
        /*002e*/ 	.short	(.L_727 - .L_726)
.L_726:
        /*0030*/ 	.word	0x00000000
        /*0034*/ 	.short	0x0002
        /*0036*/ 	.short	0x0010
        /*0038*/ 	.byte	0x00, 0xf0, 0x21, 0x00


	//----- nvinfo : EIATTR_KPARAM_INFO
	.align		4
.L_727:
        /*003c*/ 	.byte	0x04, 0x17
        /*003e*/ 	.short	(.L_729 - .L_728)
.L_728:
        /*0040*/ 	.word	0x00000000
        /*0044*/ 	.short	0x0001
        /*0046*/ 	.short	0x0008
        /*0048*/ 	.byte	0x00, 0xf0, 0x21, 0x00


	//----- nvinfo : EIATTR_KPARAM_INFO
	.align		4
.L_729:
        /*004c*/ 	.byte	0x04, 0x17
        /*004e*/ 	.short	(.L_731 - .L_730)
.L_730:
        /*0050*/ 	.word	0x00000000
        /*0054*/ 	.short	0x0000
        /*0056*/ 	.short	0x0000
        /*0058*/ 	.byte	0x00, 0xf0, 0x21, 0x00


	//----- nvinfo : EIATTR_MAXREG_COUNT
	.align		4
.L_731:
        /*005c*/ 	.byte	0x03, 0x1b
        /*005e*/ 	.short	0x00ff


	//----- nvinfo : EIATTR_EXIT_INSTR_OFFSETS
	.align		4
        /*0060*/ 	.byte	0x04, 0x1c
        /*0062*/ 	.short	(.L_733 - .L_732)


	//   ....[0]....
.L_732:
        /*0064*/ 	.word	0x000006e0


	//----- nvinfo : EIATTR_MAX_THREADS
	.align		4
.L_733:
        /*0068*/ 	.byte	0x04, 0x05
        /*006a*/ 	.short	(.L_735 - .L_734)
.L_734:
        /*006c*/ 	.word	0x00000080
        /*0070*/ 	.word	0x00000001
        /*0074*/ 	.word	0x00000001
.L_735:


//--------------------- .nv.callgraph             --------------------------
	.section	.nv.callgraph,"",@"SHT_CUDA_CALLGRAPH"
	.align	4
	.sectionentsize	8
	.align		4
        /*0000*/ 	.word	0x00000000
	.align		4
        /*0004*/ 	.word	0xffffffff
	.align		4
        /*0008*/ 	.word	0x00000000
	.align		4
        /*000c*/ 	.word	0xfffffffe
	.align		4
        /*0010*/ 	.word	0x00000000
	.align		4
        /*0014*/ 	.word	0xfffffffd
	.align		4
        /*0018*/ 	.word	0x00000000
	.align		4
        /*001c*/ 	.word	0xfffffffc


//--------------------- .nv.rel.action            --------------------------
	.section	.nv.rel.action,"",@"SHT_CUDA_RELOCINFO"
	.align	8
	.sectionentsize	8
        /*0000*/ 	.byte	0x73, 0x00, 0x00, 0x00, 0x00, 0x00, 0x00, 0x00, 0x00, 0x00, 0x00, 0x11, 0x25, 0x00, 0x05, 0x36


//--------------------- .nv.constant0.tvmgen_default_fused_nn_contrib_conv2d_winograd_without_weight_transform_add_nn_relu_kernel --------------------------
	.section	.nv.constant0.tvmgen_default_fused_nn_contrib_conv2d_winograd_without_weight_transform_add_nn_relu_kernel,"a",@progbits
	.sectionflags	@""
	.align	4
.nv.constant0.tvmgen_default_fused_nn_contrib_conv2d_winograd_without_weight_transform_add_nn_relu_kernel:
	.zero		368


//--------------------- .nv.constant0.tvmgen_default_fused_nn_conv2d_add_nn_relu_1_kernel --------------------------
	.section	.nv.constant0.tvmgen_default_fused_nn_conv2d_add_nn_relu_1_kernel,"a",@progbits
	.sectionflags	@""
	.align	4
.nv.constant0.tvmgen_default_fused_nn_conv2d_add_nn_relu_1_kernel:
	.zero		384


//--------------------- .nv.constant0.tvmgen_default_fused_nn_contrib_conv2d_winograd_without_weight_transform_add_add_nn_relu_1_kernel_1 --------------------------
	.section	.nv.constant0.tvmgen_default_fused_nn_contrib_conv2d_winograd_without_weight_transform_add_add_nn_relu_1_kernel_1,"a",@progbits
	.sectionflags	@""
	.align	4
.nv.constant0.tvmgen_default_fused_nn_contrib_conv2d_winograd_without_weight_transform_add_add_nn_relu_1_kernel_1:
	.zero		376


//--------------------- .nv.constant0.tvmgen_default_fused_nn_dense_add_kernel --------------------------
	.section	.nv.constant0.tvmgen_default_fused_nn_dense_add_kernel,"a",@progbits
	.sectionflags	@""
	.align	4
.nv.constant0.tvmgen_default_fused_nn_dense_add_kernel:
	.zero		384


//--------------------- .nv.constant0.tvmgen_default_fused_nn_contrib_conv2d_winograd_without_weight_transform_add_add_nn_relu_3_kernel_1 --------------------------
	.section	.nv.constant0.tvmgen_default_fused_nn_contrib_conv2d_winograd_without_weight_transform_add_add_nn_relu_3_kernel_1,"a",@progbits
	.sectionflags	@""
	.align	4
.nv.constant0.tvmgen_default_fused_nn_contrib_conv2d_winograd_without_weight_transform_add_add_nn_relu_3_kernel_1:
	.zero		376


//--------------------- .nv.constant0.tvmgen_default_fused_nn_contrib_conv2d_winograd_without_weight_transform_add_add_nn_relu_3_kernel --------------------------
	.section	.nv.constant0.tvmgen_default_fused_nn_contrib_conv2d_winograd_without_weight_transform_add_add_nn_relu_3_kernel,"a",@progbits
	.sectionflags	@""
	.align	4
.nv.constant0.tvmgen_default_fused_nn_contrib_conv2d_winograd_without_weight_transform_add_add_nn_relu_3_kernel:
	.zero		368


//--------------------- .nv.constant0.tvmgen_default_fused_nn_conv2d_add_1_kernel --------------------------
	.section	.nv.constant0.tvmgen_default_fused_nn_conv2d_add_1_kernel,"a",@progbits
	.sectionflags	@""
	.align	4
.nv.constant0.tvmgen_default_fused_nn_conv2d_add_1_kernel:
	.zero		384


//--------------------- .nv.constant0.tvmgen_default_fused_nn_contrib_conv2d_winograd_without_weight_transform_add_add_nn_relu_kernel --------------------------
	.section	.nv.constant0.tvmgen_default_fused_nn_contrib_conv2d_winograd_without_weight_transform_add_add_nn_relu_kernel,"a",@progbits
	.sectionflags	@""
	.align	4
.nv.constant0.tvmgen_default_fused_nn_contrib_conv2d_winograd_without_weight_transform_add_add_nn_relu_kernel:
	.zero		368


//--------------------- .nv.constant0.tvmgen_default_fused_nn_max_pool2d_kernel --------------------------
	.section	.nv.constant0.tvmgen_default_fused_nn_max_pool2d_kernel,"a",@progbits
	.sectionflags	@""
	.align	4
.nv.constant0.tvmgen_default_fused_nn_max_pool2d_kernel:
	.zero		368


//--------------------- .nv.constant0.tvmgen_default_fused_nn_contrib_conv2d_winograd_without_weight_transform_add_add_nn_relu_kernel_1 --------------------------
	.section	.nv.constant0.tvmgen_default_fused_nn_contrib_conv2d_winograd_without_weight_transform_add_add_nn_relu_kernel_1,"a",@progbits
	.sectionflags	@""
	.align	4
.nv.constant0.tvmgen_default_fused_nn_contrib_conv2d_winograd_without_weight_transform_add_add_nn_relu_kernel_1:
	.zero		376


//--------------------- .nv.constant0.tvmgen_default_fused_nn_global_avg_pool2d_kernel_1 --------------------------
	.section	.nv.constant0.tvmgen_default_fused_nn_global_avg_pool2d_kernel_1,"a",@progbits
	.sectionflags	@""
	.align	4
.nv.constant0.tvmgen_default_fused_nn_global_avg_pool2d_kernel_1:
	.zero		368


//--------------------- .nv.constant0.tvmgen_default_fused_nn_contrib_conv2d_winograd_without_weight_transform_add_nn_relu_1_kernel --------------------------
	.section	.nv.constant0.tvmgen_default_fused_nn_contrib_conv2d_winograd_without_weight_transform_add_nn_relu_1_kernel,"a",@progbits
	.sectionflags	@""
	.align	4
.nv.constant0.tvmgen_default_fused_nn_contrib_conv2d_winograd_without_weight_transform_add_nn_relu_1_kernel:
	.zero		368


//--------------------- .nv.constant0.tvmgen_default_fused_nn_contrib_conv2d_winograd_without_weight_transform_add_nn_relu_3_kernel --------------------------
	.section	.nv.constant0.tvmgen_default_fused_nn_contrib_conv2d_winograd_without_weight_transform_add_nn_relu_3_kernel,"a",@progbits
	.sectionflags	@""
	.align	4
.nv.constant0.tvmgen_default_fused_nn_contrib_conv2d_winograd_without_weight_transform_add_nn_relu_3_kernel:
	.zero		368


//--------------------- .nv.constant0.tvmgen_default_fused_nn_global_avg_pool2d_kernel --------------------------
	.section	.nv.constant0.tvmgen_default_fused_nn_global_avg_pool2d_kernel,"a",@progbits
	.sectionflags	@""
	.align	4
.nv.constant0.tvmgen_default_fused_nn_global_avg_pool2d_kernel:
	.zero		368


//--------------------- .nv.constant0.tvmgen_default_fused_nn_contrib_conv2d_winograd_without_weight_transform_add_nn_relu_3_kernel_2 --------------------------
	.section	.nv.constant0.tvmgen_default_fused_nn_contrib_conv2d_winograd_without_weight_transform_add_nn_relu_3_kernel_2,"a",@progbits
	.sectionflags	@""
	.align	4
.nv.constant0.tvmgen_default_fused_nn_contrib_conv2d_winograd_without_weight_transform_add_nn_relu_3_kernel_2:
	.zero		376


//--------------------- .nv.constant0.tvmgen_default_fused_nn_conv2d_add_nn_relu_3_kernel --------------------------
	.section	.nv.constant0.tvmgen_default_fused_nn_conv2d_add_nn_relu_3_kernel,"a",@progbits
	.sectionflags	@""
	.align	4
.nv.constant0.tvmgen_default_fused_nn_conv2d_add_nn_relu_3_kernel:
	.zero		384


//--------------------- .nv.constant0.tvmgen_default_fused_nn_conv2d_add_nn_relu_2_kernel --------------------------
	.section	.nv.constant0.tvmgen_default_fused_nn_conv2d_add_nn_relu_2_kernel,"a",@progbits
	.sectionflags	@""
	.align	4
.nv.constant0.tvmgen_default_fused_nn_conv2d_add_nn_relu_2_kernel:
	.zero		384


//--------------------- .nv.constant0.tvmgen_default_fused_nn_contrib_conv2d_winograd_without_weight_transform_add_nn_relu_1_kernel_1 --------------------------
	.section	.nv.constant0.tvmgen_default_fused_nn_contrib_conv2d_winograd_without_weight_transform_add_nn_relu_1_kernel_1,"a",@progbits
	.sectionflags	@""
	.align	4
.nv.constant0.tvmgen_default_fused_nn_contrib_conv2d_winograd_without_weight_transform_add_nn_relu_1_kernel_1:
	.zero		376


//--------------------- .nv.constant0.tvmgen_default_fused_nn_contrib_conv2d_winograd_without_weight_transform_add_add_nn_relu_2_kernel --------------------------
	.section	.nv.constant0.tvmgen_default_fused_nn_contrib_conv2d_winograd_without_weight_transform_add_add_nn_relu_2_kernel,"a",@progbits
	.sectionflags	@""
	.align	4
.nv.constant0.tvmgen_default_fused_nn_contrib_conv2d_winograd_without_weight_transform_add_add_nn_relu_2_kernel:
	.zero		368


//--------------------- .nv.constant0.tvmgen_default_fused_nn_batch_flatten_kernel --------------------------
	.section	.nv.constant0.tvmgen_default_fused_nn_batch_flatten_kernel,"a",@progbits
	.sectionflags	@""
	.align	4
.nv.constant0.tvmgen_default_fused_nn_batch_flatten_kernel:
	.zero		368


//--------------------- .nv.constant0.tvmgen_default_fused_nn_contrib_conv2d_winograd_without_weight_transform_add_add_nn_relu_1_kernel_2 --------------------------
	.section	.nv.constant0.tvmgen_default_fused_nn_contrib_conv2d_winograd_without_weight_transform_add_add_nn_relu_1_kernel_2,"a",@progbits
	.sectionflags	@""
	.align	4
.nv.constant0.tvmgen_default_fused_nn_contrib_conv2d_winograd_without_weight_transform_add_add_nn_relu_1_kernel_2:
	.zero		384


//--------------------- .nv.constant0.tvmgen_default_fused_nn_conv2d_add_kernel --------------------------
	.section	.nv.constant0.tvmgen_default_fused_nn_conv2d_add_kernel,"a",@progbits
	.sectionflags	@""
	.align	4
.nv.constant0.tvmgen_default_fused_nn_conv2d_add_kernel:
	.zero		384


//--------------------- .nv.constant0.tvmgen_default_fused_nn_contrib_conv2d_winograd_without_weight_transform_add_add_nn_relu_kernel_2 --------------------------
	.section	.nv.constant0.tvmgen_default_fused_nn_contrib_conv2d_winograd_without_weight_transform_add_add_nn_relu_kernel_2,"a",@progbits
	.sectionflags	@""
	.align	4
.nv.constant0.tvmgen_default_fused_nn_contrib_conv2d_winograd_without_weight_transform_add_add_nn_relu_kernel_2:
	.zero		384


//--------------------- .nv.constant0.tvmgen_default_fused_nn_conv2d_add_nn_relu_kernel --------------------------
	.section	.nv.constant0.tvmgen_default_fused_nn_conv2d_add_nn_relu_kernel,"a",@progbits
	.sectionflags	@""
	.align	4
.nv.constant0.tvmgen_default_fused_nn_conv2d_add_nn_relu_kernel:
	.zero		384


//--------------------- .nv.constant0.tvmgen_default_fused_nn_contrib_conv2d_winograd_without_weight_transform_add_add_nn_relu_2_kernel_1 --------------------------
	.section	.nv.constant0.tvmgen_default_fused_nn_contrib_conv2d_winograd_without_weight_transform_add_add_nn_relu_2_kernel_1,"a",@progbits
	.sectionflags	@""
	.align	4
.nv.constant0.tvmgen_default_fused_nn_contrib_conv2d_winograd_without_weight_transform_add_add_nn_relu_2_kernel_1:
	.zero		376


//--------------------- .nv.constant0.tvmgen_default_fused_nn_contrib_conv2d_winograd_without_weight_transform_add_nn_relu_1_kernel_2 --------------------------
	.section	.nv.constant0.tvmgen_default_fused_nn_contrib_conv2d_winograd_without_weight_transform_add_nn_relu_1_kernel_2,"a",@progbits
	.sectionflags	@""
	.align	4
.nv.constant0.tvmgen_default_fused_nn_contrib_conv2d_winograd_without_weight_transform_add_nn_relu_1_kernel_2:
	.zero		376


//--------------------- .nv.constant0.tvmgen_default_fused_nn_conv2d_add_2_kernel --------------------------
	.section	.nv.constant0.tvmgen_default_fused_nn_conv2d_add_2_kernel,"a",@progbits
	.sectionflags	@""
	.align	4
.nv.constant0.tvmgen_default_fused_nn_conv2d_add_2_kernel:
	.zero		384


//--------------------- .nv.constant0.tvmgen_default_fused_nn_contrib_conv2d_winograd_without_weight_transform_add_nn_relu_3_kernel_1 --------------------------
	.section	.nv.constant0.tvmgen_default_fused_nn_contrib_conv2d_winograd_without_weight_transform_add_nn_relu_3_kernel_1,"a",@progbits
	.sectionflags	@""
	.align	4
.nv.constant0.tvmgen_default_fused_nn_contrib_conv2d_winograd_without_weight_transform_add_nn_relu_3_kernel_1:
	.zero		376


//--------------------- .nv.constant0.tvmgen_default_fused_nn_contrib_conv2d_winograd_without_weight_transform_add_nn_relu_2_kernel_2 --------------------------
	.section	.nv.constant0.tvmgen_default_fused_nn_contrib_conv2d_winograd_without_weight_transform_add_nn_relu_2_kernel_2,"a",@progbits
	.sectionflags	@""
	.align	4
.nv.constant0.tvmgen_default_fused_nn_contrib_conv2d_winograd_without_weight_transform_add_nn_relu_2_kernel_2:
	.zero		376


//--------------------- .nv.constant0.tvmgen_default_fused_nn_contrib_conv2d_winograd_without_weight_transform_add_nn_relu_2_kernel --------------------------
	.section	.nv.constant0.tvmgen_default_fused_nn_contrib_conv2d_winograd_without_weight_transform_add_nn_relu_2_kernel,"a",@progbits
	.sectionflags	@""
	.align	4
.nv.constant0.tvmgen_default_fused_nn_contrib_conv2d_winograd_without_weight_transform_add_nn_relu_2_kernel:
	.zero		368


//--------------------- .nv.constant0.tvmgen_default_fused_nn_contrib_conv2d_winograd_without_weight_transform_add_add_nn_relu_3_kernel_2 --------------------------
	.section	.nv.constant0.tvmgen_default_fused_nn_contrib_conv2d_winograd_without_weight_transform_add_add_nn_relu_3_kernel_2,"a",@progbits
	.sectionflags	@""
	.align	4
.nv.constant0.tvmgen_default_fused_nn_contrib_conv2d_winograd_without_weight_transform_add_add_nn_relu_3_kernel_2:
	.zero		384


//--------------------- .nv.constant0.tvmgen_default_fused_nn_contrib_conv2d_winograd_without_weight_transform_add_nn_relu_kernel_2 --------------------------
	.section	.nv.constant0.tvmgen_default_fused_nn_contrib_conv2d_winograd_without_weight_transform_add_nn_relu_kernel_2,"a",@progbits
	.sectionflags	@""
	.align	4
.nv.constant0.tvmgen_default_fused_nn_contrib_conv2d_winograd_without_weight_transform_add_nn_relu_kernel_2:
	.zero		376


//--------------------- .nv.constant0.tvmgen_default_fused_nn_contrib_conv2d_winograd_without_weight_transform_add_nn_relu_kernel_1 --------------------------
	.section	.nv.constant0.tvmgen_default_fused_nn_contrib_conv2d_winograd_without_weight_transform_add_nn_relu_kernel_1,"a",@progbits
	.sectionflags	@""
	.align	4
.nv.constant0.tvmgen_default_fused_nn_contrib_conv2d_winograd_without_weight_transform_add_nn_relu_kernel_1:
	.zero		376


//--------------------- .nv.constant0.tvmgen_default_fused_nn_contrib_conv2d_winograd_without_weight_transform_add_add_nn_relu_1_kernel --------------------------
	.section	.nv.constant0.tvmgen_default_fused_nn_contrib_conv2d_winograd_without_weight_transform_add_add_nn_relu_1_kernel,"a",@progbits
	.sectionflags	@""
	.align	4
.nv.constant0.tvmgen_default_fused_nn_contrib_conv2d_winograd_without_weight_transform_add_add_nn_relu_1_kernel:
	.zero		368


//--------------------- .nv.constant0.tvmgen_default_fused_nn_contrib_conv2d_winograd_without_weight_transform_add_nn_relu_2_kernel_1 --------------------------
	.section	.nv.constant0.tvmgen_default_fused_nn_contrib_conv2d_winograd_without_weight_transform_add_nn_relu_2_kernel_1,"a",@progbits
	.sectionflags	@""
	.align	4
.nv.constant0.tvmgen_default_fused_nn_contrib_conv2d_winograd_without_weight_transform_add_nn_relu_2_kernel_1:
	.zero		376


//--------------------- .nv.constant0.tvmgen_default_fused_nn_contrib_conv2d_winograd_without_weight_transform_add_add_nn_relu_2_kernel_2 --------------------------
	.section	.nv.constant0.tvmgen_default_fused_nn_contrib_conv2d_winograd_without_weight_transform_add_add_nn_relu_2_kernel_2,"a",@progbits
	.sectionflags	@""
	.align	4
.nv.constant0.tvmgen_default_fused_nn_contrib_conv2d_winograd_without_weight_transform_add_add_nn_relu_2_kernel_2:
	.zero		384


//--------------------- .text.tvmgen_default_fused_nn_contrib_conv2d_winograd_without_weight_transform_add_nn_relu_kernel --------------------------
	.section	.text.tvmgen_default_fused_nn_contrib_conv2d_winograd_without_weight_transform_add_nn_relu_kernel,"ax",@progbits
	.sectioninfo	@"SHI_REGISTERS=64"
	.align	128
        .global         tvmgen_default_fused_nn_contrib_conv2d_winograd_without_weight_transform_add_nn_relu_kernel
        .type           tvmgen_default_fused_nn_contrib_conv2d_winograd_without_weight_transform_add_nn_relu_kernel,@function
        .size           tvmgen_default_fused_nn_contrib_conv2d_winograd_without_weight_transform_add_nn_relu_kernel,(.L_x_87 - tvmgen_default_fused_nn_contrib_conv2d_winograd_without_weight_transform_add_nn_relu_kernel)
        .other          tvmgen_default_fused_nn_contrib_conv2d_winograd_without_weight_transform_add_nn_relu_kernel,@"STO_CUDA_ENTRY STV_DEFAULT"
tvmgen_default_fused_nn_contrib_conv2d_winograd_without_weight_transform_add_nn_relu_kernel:
.text.tvmgen_default_fused_nn_contrib_conv2d_winograd_without_weight_transform_add_nn_relu_kernel:
[----:B------:R-:W-:Y:S02]  /*0000*/  MOV R1, c[0x0][0x28] ;  /* 0x00000a0000017a02 */ /* 0x000fe40000000f00 */
[----:B------:R-:W0:Y:S01]  /*0010*/  S2R R4, SR_TID.X ;  /* 0x0000000000047919 */ /* 0x000e220000002100 */
[----:B------:R-:W-:Y:S01]  /*0020*/  MOV R31, 0x4 ;  /* 0x00000004001f7802 */ /* 0x000fe20000000f00 */
[----:B------:R-:W-:Y:S02]  /*0030*/  ULDC.64 UR4, c[0x0][0x118] ;  /* 0x0000460000047ab9 */ /* 0x000fe40000000a00 */
[----:B------:R-:W1:Y:S01]  /*0040*/  S2R R17, SR_CTAID.X ;  /* 0x0000000000117919 */ /* 0x000e620000002500 */
[----:B0-----:R-:W-:-:S04]  /*0050*/  SHF.R.S32.HI R6, RZ, 0x1, R4 ;  /* 0x00000001ff067819 */ /* 0x001fc80000011404 */
[C---:B-1----:R-:W-:Y:S02]  /*0060*/  LEA R7, R17.reuse, R6, 0x6 ;  /* 0x0000000611077211 */ /* 0x042fe400078e30ff */
[----:B------:R-:W-:Y:S02]  /*0070*/  LEA R5, R17, R4, 0x1 ;  /* 0x0000000411057211 */ /* 0x000fe400078e08ff */
[----:B------:R-:W-:Y:S01]  /*0080*/  MOV R4, RZ ;  /* 0x000000ff00047202 */ /* 0x000fe20000000f00 */
[----:B------:R-:W-:Y:S01]  /*0090*/  IMAD.HI R0, R7, 0x5397829d, RZ ;  /* 0x5397829d07007827 */ /* 0x000fe200078e02ff */
[----:B------:R-:W-:-:S03]  /*00a0*/  MOV R6, RZ ;  /* 0x000000ff00067202 */ /* 0x000fc60000000f00 */
[----:B------:R-:W-:Y:S01]  /*00b0*/  IMAD.HI R2, R5, -0x6db6db6d, R4 ;  /* 0x9249249305027827 */ /* 0x000fe200078e0204 */
[----:B------:R-:W-:-:S03]  /*00c0*/  SHF.R.U32.HI R3, RZ, 0x1f, R0 ;  /* 0x0000001fff037819 */ /* 0x000fc60000011600 */
[----:B------:R-:W-:Y:S01]  /*00d0*/  IMAD.HI R6, R7, -0x6db6db6d, R6 ;  /* 0x9249249307067827 */ /* 0x000fe200078e0206 */
[----:B------:R-:W-:Y:S02]  /*00e0*/  SHF.R.U32.HI R9, RZ, 0x1f, R2 ;  /* 0x0000001fff097819 */ /* 0x000fe40000011602 */
[----:B------:R-:W-:Y:S02]  /*00f0*/  LEA.HI.SX32 R3, R0, R3, 0x1b ;  /* 0x0000000300037211 */ /* 0x000fe400078fdaff */
[----:B------:R-:W-:Y:S02]  /*0100*/  LEA.HI.SX32 R9, R2, R9, 0x1d ;  /* 0x0000000902097211 */ /* 0x000fe400078feaff */
[----:B------:R-:W-:Y:S01]  /*0110*/  MOV R2, RZ ;  /* 0x000000ff00027202 */ /* 0x000fe20000000f00 */
[----:B------:R-:W-:Y:S02]  /*0120*/  IMAD R3, R3, -0x62, R7 ;  /* 0xffffff9e03037824 */ /* 0x000fe400078e0207 */
[----:B------:R-:W-:Y:S01]  /*0130*/  IMAD R9, R9, -0xe, R5 ;  /* 0xfffffff209097824 */ /* 0x000fe200078e0205 */
[----:B------:R-:W-:Y:S01]  /*0140*/  SHF.R.U32.HI R5, RZ, 0x1f, R6 ;  /* 0x0000001fff057819 */ /* 0x000fe20000011606 */
[----:B------:R-:W-:-:S03]  /*0150*/  IMAD.HI R2, R3, -0x6db6db6d, R2 ;  /* 0x9249249303027827 */ /* 0x000fc600078e0202 */
[----:B------:R-:W-:Y:S02]  /*0160*/  SHF.L.U32 R9, R9, 0x2, RZ ;  /* 0x0000000209097819 */ /* 0x000fe400000006ff */
[----:B------:R-:W-:Y:S02]  /*0170*/  SHF.R.U32.HI R3, RZ, 0x1f, R2 ;  /* 0x0000001fff037819 */ /* 0x000fe40000011602 */
[----:B------:R-:W-:Y:S02]  /*0180*/  IADD3 R0, R9, -0x1, RZ ;  /* 0xffffffff09007810 */ /* 0x000fe40007ffe0ff */
[----:B------:R-:W-:Y:S02]  /*0190*/  LEA.HI R3, R2, R3, RZ, 0x1e ;  /* 0x0000000302037211 */ /* 0x000fe400078ff0ff */
[----:B------:R-:W-:Y:S02]  /*01a0*/  ISETP.GT.U32.AND P3, PT, R0, 0x37, PT ;  /* 0x000000370000780c */ /* 0x000fe40003f64070 */
[----:B------:R-:W-:-:S02]  /*01b0*/  SHF.L.U32 R3, R3, 0x2, RZ ;  /* 0x0000000203037819 */ /* 0x000fc400000006ff */
[----:B------:R-:W-:Y:S02]  /*01c0*/  LEA.HI.SX32 R6, R6, R5, 0x1e ;  /* 0x0000000506067211 */ /* 0x000fe400078ff2ff */
[----:B------:R-:W-:-:S03]  /*01d0*/  IADD3 R10, R3, -0x1, RZ ;  /* 0xffffffff030a7810 */ /* 0x000fc60007ffe0ff */
[----:B------:R-:W-:Y:S01]  /*01e0*/  IMAD R6, R6, 0xe0, R9 ;  /* 0x000000e006067824 */ /* 0x000fe200078e0209 */
[----:B------:R-:W-:-:S03]  /*01f0*/  ISETP.GT.U32.OR P6, PT, R10, 0x37, P3 ;  /* 0x000000370a00780c */ /* 0x000fc60001fc4470 */
[----:B------:R-:W-:-:S10]  /*0200*/  IMAD.WIDE R30, R6, R31, c[0x0][0x168] ;  /* 0x00005a00061e7625 */ /* 0x000fd400078e021f */
[----:B------:R-:W2:Y:S01]  /*0210*/  @!P6 LDG.E.CONSTANT R2, [R30.64+-0xe4] ;  /* 0xffff1c041e02e981 */ /* 0x000ea2000c1e9900 */
[C---:B------:R-:W-:Y:S01]  /*0220*/  IADD3 R0, R9.reuse, 0x1, RZ ;  /* 0x0000000109007810 */ /* 0x040fe20007ffe0ff */
[----:B------:R-:W-:Y:S01]  /*0230*/  CS2R R34, SRZ ;  /* 0x0000000000227805 */ /* 0x000fe2000001ff00 */
[C---:B------:R-:W-:Y:S02]  /*0240*/  ISETP.GT.U32.AND P4, PT, R9.reuse, 0x37, PT ;  /* 0x000000370900780c */ /* 0x040fe40003f84070 */
[----:B------:R-:W-:Y:S02]  /*0250*/  ISETP.GT.U32.AND P5, PT, R0, 0x37, PT ;  /* 0x000000370000780c */ /* 0x000fe40003fa4070 */
[----:B------:R-:W-:Y:S02]  /*0260*/  IADD3 R0, R9, 0x2, RZ ;  /* 0x0000000209007810 */ /* 0x000fe40007ffe0ff */
[----:B------:R-:W-:Y:S02]  /*0270*/  ISETP.GT.U32.OR P1, PT, R10, 0x37, P4 ;  /* 0x000000370a00780c */ /* 0x000fe40002724470 */
[----:B------:R-:W-:-:S02]  /*0280*/  ISETP.GT.U32.AND P0, PT, R0, 0x37, PT ;  /* 0x000000370000780c */ /* 0x000fc40003f04070 */
[----:B------:R-:W-:Y:S02]  /*0290*/  ISETP.GT.U32.OR P2, PT, R10, 0x37, P5 ;  /* 0x000000370a00780c */ /* 0x000fe40002f44470 */
[----:B------:R-:W-:Y:S02]  /*02a0*/  IADD3 R0, R9, 0x3, RZ ;  /* 0x0000000309007810 */ /* 0x000fe40007ffe0ff */
[----:B------:R-:W-:Y:S01]  /*02b0*/  MOV R36, RZ ;  /* 0x000000ff00247202 */ /* 0x000fe20000000f00 */
[----:B------:R-:W-:-:S08]  /*02c0*/  CS2R R32, SRZ ;  /* 0x0000000000207805 */ /* 0x000fd0000001ff00 */
[----:B------:R-:W3:Y:S01]  /*02d0*/  @!P2 LDG.E.CONSTANT R36, [R30.64+-0xdc] ;  /* 0xffff24041e24a981 */ /* 0x000ee2000c1e9900 */
[----:B------:R-:W-:Y:S02]  /*02e0*/  MOV R45, RZ ;  /* 0x000000ff002d7202 */ /* 0x000fe40000000f00 */
[----:B------:R-:W-:Y:S01]  /*02f0*/  MOV R43, RZ ;  /* 0x000000ff002b7202 */ /* 0x000fe20000000f00 */
[----:B------:R-:W-:Y:S01]  /*0300*/  CS2R R28, SRZ ;  /* 0x00000000001c7805 */ /* 0x000fe2000001ff00 */
[----:B------:R-:W-:Y:S01]  /*0310*/  IADD3 R9, R9, 0x4, RZ ;  /* 0x0000000409097810 */ /* 0x000fe20007ffe0ff */
[----:B------:R-:W-:Y:S01]  /*0320*/  CS2R R26, SRZ ;  /* 0x00000000001a7805 */ /* 0x000fe2000001ff00 */
[C---:B------:R-:W-:Y:S02]  /*0330*/  IADD3 R4, R3.reuse, 0x1, RZ ;  /* 0x0000000103047810 */ /* 0x040fe40007ffe0ff */
[----:B------:R-:W-:Y:S01]  /*0340*/  MOV R53, RZ ;  /* 0x000000ff00357202 */ /* 0x000fe20000000f00 */
[----:B------:R-:W-:Y:S01]  /*0350*/  CS2R R24, SRZ ;  /* 0x0000000000187805 */ /* 0x000fe2000001ff00 */
[----:B------:R-:W-:Y:S01]  /*0360*/  CS2R R12, SRZ ;  /* 0x00000000000c7805 */ /* 0x000fe2000001ff00 */
[----:B------:R-:W-:Y:S01]  /*0370*/  CS2R R18, SRZ ;  /* 0x0000000000127805 */ /* 0x000fe2000001ff00 */
[----:B------:R-:W-:-:S02]  /*0380*/  IADD3 R6, R3, 0x2, RZ ;  /* 0x0000000203067810 */ /* 0x000fc40007ffe0ff */
[----:B------:R-:W-:Y:S02]  /*0390*/  MOV R11, RZ ;  /* 0x000000ff000b7202 */ /* 0x000fe40000000f00 */
[----:B------:R-:W-:Y:S01]  /*03a0*/  MOV R16, RZ ;  /* 0x000000ff00107202 */ /* 0x000fe20000000f00 */
[----:B------:R-:W-:Y:S01]  /*03b0*/  CS2R R22, SRZ ;  /* 0x0000000000167805 */ /* 0x000fe2000001ff00 */
[----:B------:R-:W-:Y:S01]  /*03c0*/  CS2R R14, SRZ ;  /* 0x00000000000e7805 */ /* 0x000fe2000001ff00 */
[----:B------:R-:W-:Y:S01]  /*03d0*/  IADD3 R8, R3, 0x3, RZ ;  /* 0x0000000303087810 */ /* 0x000fe20007ffe0ff */
[----:B------:R-:W-:Y:S01]  /*03e0*/  CS2R R20, SRZ ;  /* 0x0000000000147805 */ /* 0x000fe2000001ff00 */
[----:B------:R-:W-:Y:S01]  /*03f0*/  MOV R7, RZ ;  /* 0x000000ff00077202 */ /* 0x000fe20000000f00 */
[----:B--2---:R-:W-:Y:S01]  /*0400*/  @!P6 FADD R35, RZ, R2 ;  /* 0x00000002ff23e221 */ /* 0x004fe20000000000 */
[----:B------:R-:W-:Y:S02]  /*0410*/  MOV R2, RZ ;  /* 0x000000ff00027202 */ /* 0x000fe40000000f00 */
[----:B------:R-:W-:-:S04]  /*0420*/  ISETP.GT.U32.OR P6, PT, R10, 0x37, P0 ;  /* 0x000000370a00780c */ /* 0x000fc800007c4470 */
[----:B------:R-:W2:Y:S01]  /*0430*/  @!P1 LDG.E.CONSTANT R2, [R30.64+-0xe0] ;  /* 0xffff20041e029981 */ /* 0x000ea2000c1e9900 */
[----:B------:R-:W-:-:S04]  /*0440*/  ISETP.GT.U32.AND P1, PT, R0, 0x37, PT ;  /* 0x000000370000780c */ /* 0x000fc80003f24070 */
[----:B------:R-:W-:-:S04]  /*0450*/  ISETP.GT.U32.OR P2, PT, R10, 0x37, P1 ;  /* 0x000000370a00780c */ /* 0x000fc80000f44470 */
[----:B------:R-:W4:Y:S01]  /*0460*/  @!P6 LDG.E.CONSTANT R34, [R30.64+-0xd8] ;  /* 0xffff28041e22e981 */ /* 0x000f22000c1e9900 */
[----:B------:R-:W-:Y:S02]  /*0470*/  ISETP.GT.U32.OR P6, PT, R3, 0x37, P3 ;  /* 0x000000370300780c */ /* 0x000fe40001fc4470 */
[----:B------:R-:W-:-:S06]  /*0480*/  MOV R0, RZ ;  /* 0x000000ff00007202 */ /* 0x000fcc0000000f00 */
[----:B------:R0:W5:Y:S01]  /*0490*/  @!P2 LDG.E.CONSTANT R33, [R30.64+-0xd4] ;  /* 0xffff2c041e21a981 */ /* 0x000162000c1e9900 */
[----:B------:R-:W-:-:S04]  /*04a0*/  ISETP.GT.U32.OR P2, PT, R3, 0x37, P4 ;  /* 0x000000370300780c */ /* 0x000fc80002744470 */
[----:B------:R-:W4:Y:S01]  /*04b0*/  @!P6 LDG.E.CONSTANT R0, [R30.64+-0x4] ;  /* 0xfffffc041e00e981 */ /* 0x000f22000c1e9900 */
[----:B------:R-:W-:-:S08]  /*04c0*/  ISETP.GT.U32.OR P6, PT, R3, 0x37, P5 ;  /* 0x000000370300780c */ /* 0x000fd00002fc4470 */
[----:B------:R0:W4:Y:S01]  /*04d0*/  @!P2 LDG.E.CONSTANT R45, [R30.64] ;  /* 0x000000041e2da981 */ /* 0x000122000c1e9900 */
[----:B------:R-:W-:-:S04]  /*04e0*/  ISETP.GT.U32.OR P2, PT, R3, 0x37, P0 ;  /* 0x000000370300780c */ /* 0x000fc80000744470 */
[----:B------:R0:W4:Y:S01]  /*04f0*/  @!P6 LDG.E.CONSTANT R43, [R30.64+0x4] ;  /* 0x000004041e2be981 */ /* 0x000122000c1e9900 */
[----:B------:R-:W-:-:S08]  /*0500*/  ISETP.GT.U32.OR P6, PT, R3, 0x37, P1 ;  /* 0x000000370300780c */ /* 0x000fd00000fc4470 */
[----:B------:R0:W5:Y:S01]  /*0510*/  @!P2 LDG.E.CONSTANT R32, [R30.64+0x8] ;  /* 0x000008041e20a981 */ /* 0x000162000c1e9900 */
[----:B------:R-:W-:-:S04]  /*0520*/  ISETP.GT.U32.AND P2, PT, R9, 0x37, PT ;  /* 0x000000370900780c */ /* 0x000fc80003f44070 */
[----:B------:R0:W5:Y:S01]  /*0530*/  @!P6 LDG.E.CONSTANT R29, [R30.64+0xc] ;  /* 0x00000c041e1de981 */ /* 0x000162000c1e9900 */
[----:B------:R-:W-:-:S13]  /*0540*/  ISETP.GT.U32.OR P6, PT, R3, 0x37, P2 ;  /* 0x000000370300780c */ /* 0x000fda00017c4470 */
        /* <DEDUP_REMOVED lines=27> */
[----:B------:R-:W-:Y:S02]  /*0700*/  ISETP.GT.U32.OR P6, PT, R8, 0x37, P0 ;  /* 0x000000370800780c */ /* 0x000fe400007c4470 */
[----:B------:R-:W-:-:S11]  /*0710*/  MOV R5, RZ ;  /* 0x000000ff00057202 */ /* 0x000fd60000000f00 */
[----:B------:R0:W5:Y:S01]  /*0720*/  @!P6 LDG.E.CONSTANT R19, [R30.64+0x2a8] ;  /* 0x0002a8041e13e981 */ /* 0x000162000c1e9900 */
[----:B------:R-:W-:-:S13]  /*0730*/  ISETP.GT.U32.OR P6, PT, R8, 0x37, P1 ;  /* 0x000000370800780c */ /* 0x000fda0000fc4470 */
[----:B------:R0:W5:Y:S01]  /*0740*/  @!P6 LDG.E.CONSTANT R5, [R30.64+0x2ac] ;  /* 0x0002ac041e05e981 */ /* 0x000162000c1e9900 */
[----:B------:R-:W-:-:S13]  /*0750*/  ISETP.GT.U32.OR P6, PT, R10, 0x37, P2 ;  /* 0x000000370a00780c */ /* 0x000fda00017c4470 */
[----:B------:R0:W5:Y:S01]  /*0760*/  @!P6 LDG.E.CONSTANT R27, [R30.64+-0xd0] ;  /* 0xffff30041e1be981 */ /* 0x000162000c1e9900 */
[----:B------:R-:W-:-:S13]  /*0770*/  ISETP.GT.U32.OR P6, PT, R4, 0x37, P2 ;  /* 0x000000370400780c */ /* 0x000fda00017c4470 */
[----:B------:R0:W5:Y:S01]  /*0780*/  @!P6 LDG.E.CONSTANT R23, [R30.64+0xf0] ;  /* 0x0000f0041e17e981 */ /* 0x000162000c1e9900 */
[----:B------:R-:W-:Y:S02]  /*0790*/  ISETP.GT.U32.OR P6, PT, R6, 0x37, P2 ;  /* 0x000000370600780c */ /* 0x000fe400017c4470 */
[----:B------:R-:W-:Y:S01]  /*07a0*/  IADD3 R3, R3, 0x4, RZ ;  /* 0x0000000403037810 */ /* 0x000fe20007ffe0ff */
[----:B---3--:R-:W-:Y:S01]  /*07b0*/  FADD R38, R36, R36 ;  /* 0x0000002424267221 */ /* 0x008fe20000000000 */
[----:B--2---:R-:W-:Y:S02]  /*07c0*/  FFMA R35, R2, -1.5, R35 ;  /* 0xbfc0000002237823 */ /* 0x004fe40000000023 */
[C---:B------:R-:W-:Y:S02]  /*07d0*/  ISETP.GT.U32.OR P3, PT, R3.reuse, 0x37, P3 ;  /* 0x000000370300780c */ /* 0x040fe40001f64470 */
[C---:B------:R-:W-:Y:S02]  /*07e0*/  ISETP.GT.U32.OR P4, PT, R3.reuse, 0x37, P4 ;  /* 0x000000370300780c */ /* 0x040fe40002784470 */
[----:B------:R-:W-:-:S03]  /*07f0*/  ISETP.GT.U32.OR P5, PT, R3, 0x37, P5 ;  /* 0x000000370300780c */ /* 0x000fc60002fa4470 */
[----:B------:R0:W2:Y:S01]  /*0800*/  @!P6 LDG.E.CONSTANT R15, [R30.64+0x1d0] ;  /* 0x0001d0041e0fe981 */ /* 0x0000a2000c1e9900 */
[----:B------:R-:W-:Y:S02]  /*0810*/  ISETP.GT.U32.OR P6, PT, R8, 0x37, P2 ;  /* 0x000000370800780c */ /* 0x000fe400017c4470 */
[C---:B------:R-:W-:Y:S02]  /*0820*/  ISETP.GT.U32.OR P0, PT, R3.reuse, 0x37, P0 ;  /* 0x000000370300780c */ /* 0x040fe40000704470 */
[C---:B------:R-:W-:Y:S02]  /*0830*/  ISETP.GT.U32.OR P1, PT, R3.reuse, 0x37, P1 ;  /* 0x000000370300780c */ /* 0x040fe40000f24470 */
[----:B------:R-:W-:Y:S01]  /*0840*/  ISETP.GT.U32.OR P2, PT, R3, 0x37, P2 ;  /* 0x000000370300780c */ /* 0x000fe20001744470 */
[----:B------:R-:W-:Y:S01]  /*0850*/  FADD R35, R35, -R38 ;  /* 0x8000002623237221 */ /* 0x000fe20000000000 */
[C-C-:B------:R-:W-:Y:S01]  /*0860*/  FADD R38, R2.reuse, R2.reuse ;  /* 0x0000000202267221 */ /* 0x140fe20000000000 */
[--C-:B------:R-:W-:Y:S01]  /*0870*/  FADD R39, RZ, -R2.reuse ;  /* 0x80000002ff277221 */ /* 0x100fe20000000000 */
[----:B------:R-:W-:Y:S01]  /*0880*/  FFMA R49, R2, 0.5, RZ ;  /* 0x3f00000002317823 */ /* 0x000fe200000000ff */
[----:B------:R-:W-:Y:S01]  /*0890*/  FADD R37, RZ, R2 ;  /* 0x00000002ff257221 */ /* 0x000fe20000000000 */
[----:B------:R-:W-:Y:S01]  /*08a0*/  MOV R10, RZ ;  /* 0x000000ff000a7202 */ /* 0x000fe20000000f00 */
[----:B------:R-:W-:Y:S01]  /*08b0*/  CS2R R8, SRZ ;  /* 0x0000000000087805 */ /* 0x000fe2000001ff00 */
[----:B------:R-:W-:Y:S01]  /*08c0*/  MOV R6, RZ ;  /* 0x000000ff00067202 */ /* 0x000fe20000000f00 */
[----:B------:R0:W3:Y:S01]  /*08d0*/  @!P6 LDG.E.CONSTANT R13, [R30.64+0x2b0] ;  /* 0x0002b0041e0de981 */ /* 0x0000e2000c1e9900 */
[----:B------:R-:W-:-:S02]  /*08e0*/  MOV R4, RZ ;  /* 0x000000ff00047202 */ /* 0x000fc40000000f00 */
[----:B------:R-:W-:Y:S01]  /*08f0*/  MOV R3, RZ ;  /* 0x000000ff00037202 */ /* 0x000fe20000000f00 */
[----:B------:R-:W-:Y:S01]  /*0900*/  FADD R47, RZ, -R38 ;  /* 0x80000026ff2f7221 */ /* 0x000fe20000000000 */
[C---:B------:R-:W-:Y:S01]  /*0910*/  FFMA R41, R36.reuse, 0.5, R39 ;  /* 0x3f00000024297823 */ /* 0x040fe20000000027 */
[----:B------:R-:W-:Y:S01]  /*0920*/  FADD R49, R49, -R36 ;  /* 0x8000002431317221 */ /* 0x000fe20000000000 */
[C-C-:B------:R-:W-:Y:S01]  /*0930*/  FFMA R39, R36.reuse, -2.5, R37.reuse ;  /* 0xc020000024277823 */ /* 0x140fe20000000025 */
[----:B------:R-:W-:Y:S01]  /*0940*/  FFMA R37, R36, -1.5, R37 ;  /* 0xbfc0000024257823 */ /* 0x000fe20000000025 */
[C---:B----4-:R-:W-:Y:S01]  /*0950*/  FADD R2, R34.reuse, R34 ;  /* 0x0000002222027221 */ /* 0x050fe20000000000 */
[----:B------:R0:W4:Y:S01]  /*0960*/  @!P4 LDG.E.CONSTANT R10, [R30.64+0x380] ;  /* 0x000380041e0ac981 */ /* 0x000122000c1e9900 */
[----:B------:R-:W-:Y:S01]  /*0970*/  FADD R47, R47, -R36 ;  /* 0x800000242f2f7221 */ /* 0x000fe20000000000 */
[C---:B------:R-:W-:Y:S01]  /*0980*/  FFMA R40, R34.reuse, 2.5, R41 ;  /* 0x4020000022287823 */ /* 0x040fe20000000029 */
[----:B------:R-:W-:Y:S01]  /*0990*/  FFMA R36, R34, -0.5, R49 ;  /* 0xbf00000022247823 */ /* 0x000fe20000000031 */
[----:B------:R0:W2:Y:S01]  /*09a0*/  @!P3 LDG.E.CONSTANT R6, [R30.64+0x37c] ;  /* 0x00037c041e06b981 */ /* 0x0000a2000c1e9900 */
[----:B------:R-:W-:-:S03]  /*09b0*/  FADD R52, -R2, R37 ;  /* 0x0000002502347221 */ /* 0x000fc60000000100 */
[----:B------:R0:W2:Y:S04]  /*09c0*/  @!P0 LDG.E.CONSTANT R8, [R30.64+0x388] ;  /* 0x000388041e088981 */ /* 0x0000a8000c1e9900 */
[----:B------:R0:W2:Y:S04]  /*09d0*/  @!P5 LDG.E.CONSTANT R9, [R30.64+0x384] ;  /* 0x000384041e09d981 */ /* 0x0000a8000c1e9900 */
[----:B------:R0:W2:Y:S04]  /*09e0*/  @!P1 LDG.E.CONSTANT R4, [R30.64+0x38c] ;  /* 0x00038c041e049981 */ /* 0x0000a8000c1e9900 */
[----:B------:R0:W2:Y:S01]  /*09f0*/  @!P2 LDG.E.CONSTANT R3, [R30.64+0x390] ;  /* 0x000390041e03a981 */ /* 0x0000a2000c1e9900 */
[----:B------:R-:W-:Y:S01]  /*0a00*/  FADD R2, R47, R2 ;  /* 0x000000022f027221 */ /* 0x000fe20000000000 */
[----:B------:R-:W-:Y:S01]  /*0a10*/  FFMA R37, R0, 0.5, RZ ;  /* 0x3f00000000257823 */ /* 0x000fe200000000ff */
[C---:B0-----:R-:W-:Y:S01]  /*0a20*/  FFMA R30, R34.reuse, 0.5, R39 ;  /* 0x3f000000221e7823 */ /* 0x041fe20000000027 */
[----:B------:R-:W-:Y:S01]  /*0a30*/  FFMA R34, R34, 1.5, R35 ;  /* 0x3fc0000022227823 */ /* 0x000fe20000000023 */
[----:B-----5:R-:W-:-:S03]  /*0a40*/  FADD R48, R2, R33 ;  /* 0x0000002102307221 */ /* 0x020fc60000000000 */
[--C-:B------:R-:W-:Y:S01]  /*0a50*/  FADD R35, R34, R33.reuse ;  /* 0x0000002122237221 */ /* 0x100fe20000000000 */
[----:B------:R-:W-:Y:S01]  /*0a60*/  FMUL R2, R45, 0.5 ;  /* 0x3f0000002d027820 */ /* 0x000fe20000400000 */
[--C-:B------:R-:W-:Y:S01]  /*0a70*/  FADD R30, R30, R33.reuse ;  /* 0x000000211e1e7221 */ /* 0x100fe20000000000 */
[--C-:B------:R-:W-:Y:S01]  /*0a80*/  FADD R40, R40, R33.reuse ;  /* 0x0000002128287221 */ /* 0x100fe20000000000 */
[----:B------:R-:W-:Y:S01]  /*0a90*/  FADD R39, R36, R33 ;  /* 0x0000002124277221 */ /* 0x000fe20000000000 */
[----:B------:R-:W-:Y:S01]  /*0aa0*/  FFMA R52, R33, 1.5, R52 ;  /* 0x3fc0000021347823 */ /* 0x000fe20000000034 */
[----:B------:R-:W-:Y:S01]  /*0ab0*/  FMUL R50, R45, -1.5 ;  /* 0xbfc000002d327820 */ /* 0x000fe20000400000 */
[----:B------:R-:W-:Y:S01]  /*0ac0*/  FFMA R35, R0, -1.5, R35 ;  /* 0xbfc0000000237823 */ /* 0x000fe20000000023 */
[C---:B------:R-:W-:Y:S01]  /*0ad0*/  FMUL R31, R43.reuse, -1.5 ;  /* 0xbfc000002b1f7820 */ /* 0x040fe20000400000 */
[----:B------:R-:W-:Y:S01]  /*0ae0*/  FMUL R33, R43, 0.5 ;  /* 0x3f0000002b217820 */ /* 0x000fe20000400000 */
[----:B------:R-:W-:Y:S01]  /*0af0*/  FFMA R49, R2, -1.5, R37 ;  /* 0xbfc0000002317823 */ /* 0x000fe20000000025 */
[C---:B------:R-:W-:Y:S01]  /*0b00*/  FADD R37, R50.reuse, R50 ;  /* 0x0000003232257221 */ /* 0x040fe20000000000 */
[C---:B------:R-:W-:Y:S01]  /*0b10*/  FFMA R35, R50.reuse, -1.5, R35 ;  /* 0xbfc0000032237823 */ /* 0x040fe20000000023 */
[----:B------:R-:W-:Y:S01]  /*0b20*/  FADD R34, R31, R31 ;  /* 0x0000001f1f227221 */ /* 0x000fe20000000000 */
[----:B------:R-:W-:Y:S01]  /*0b30*/  FADD R36, R33, R33 ;  /* 0x0000002121247221 */ /* 0x000fe20000000000 */
[----:B------:R-:W-:Y:S01]  /*0b40*/  FFMA R50, R50, 0.5, R39 ;  /* 0x3f00000032327823 */ /* 0x000fe20000000027 */
[----:B------:R-:W-:Y:S01]  /*0b50*/  FADD R46, RZ, R45 ;  /* 0x0000002dff2e7221 */ /* 0x000fe20000000000 */
[----:B------:R-:W-:Y:S01]  /*0b60*/  FADD R39, R2, R2 ;  /* 0x0000000202277221 */ /* 0x000fe20000000000 */
[----:B------:R-:W-:Y:S01]  /*0b70*/  FADD R48, R48, -R37 ;  /* 0x8000002530307221 */ /* 0x000fe20000000000 */
[----:B------:R-:W-:Y:S01]  /*0b80*/  FADD R49, R49, -R36 ;  /* 0x8000002431317221 */ /* 0x000fe20000000000 */
[----:B------:R-:W-:Y:S01]  /*0b90*/  FADD R35, R35, -R34 ;  /* 0x8000002223237221 */ /* 0x000fe20000000000 */
[----:B------:R-:W-:Y:S01]  /*0ba0*/  FMUL R44, R32, 0.5 ;  /* 0x3f000000202c7820 */ /* 0x000fe20000400000 */
[----:B------:R-:W-:Y:S01]  /*0bb0*/  FADD R38, RZ, -R2 ;  /* 0x80000002ff267221 */ /* 0x000fe20000000000 */
[----:B------:R-:W-:Y:S01]  /*0bc0*/  FFMA R37, R43, -2.5, R46 ;  /* 0xc02000002b257823 */ /* 0x000fe2000000002e */
[----:B------:R-:W-:Y:S01]  /*0bd0*/  FADD R36, RZ, -R45 ;  /* 0x8000002dff247221 */ /* 0x000fe20000000000 */
[----:B------:R-:W-:Y:S01]  /*0be0*/  FADD R34, RZ, R2 ;  /* 0x00000002ff227221 */ /* 0x000fe20000000000 */
[----:B------:R-:W-:Y:S01]  /*0bf0*/  FFMA R54, R2, 0.5, RZ ;  /* 0x3f00000002367823 */ /* 0x000fe200000000ff */
[----:B------:R-:W-:Y:S01]  /*0c00*/  FADD R42, RZ, -R39 ;  /* 0x80000027ff2a7221 */ /* 0x000fe20000000000 */
[--C-:B------:R-:W-:Y:S01]  /*0c10*/  FADD R41, R38, R43.reuse ;  /* 0x0000002b26297221 */ /* 0x100fe20000000000 */
[----:B------:R-:W-:Y:S01]  /*0c20*/  FADD R60, R37, R44 ;  /* 0x0000002c253c7221 */ /* 0x000fe20000000000 */
[----:B------:R-:W-:Y:S01]  /*0c30*/  FFMA R57, R43, 2.5, R36 ;  /* 0x402000002b397823 */ /* 0x000fe20000000024 */
[----:B------:R-:W-:Y:S01]  /*0c40*/  FADD R2, R44, R44 ;  /* 0x0000002c2c027221 */ /* 0x000fe20000000000 */
[C---:B------:R-:W-:Y:S01]  /*0c50*/  FFMA R51, R33.reuse, 0.5, R38 ;  /* 0x3f00000021337823 */ /* 0x040fe20000000026 */
[C---:B------:R-:W-:Y:S01]  /*0c60*/  FADD R39, -R33.reuse, R54 ;  /* 0x0000003621277221 */ /* 0x040fe20000000100 */
[----:B------:R-:W-:Y:S01]  /*0c70*/  FADD R59, R34, -R43 ;  /* 0x8000002b223b7221 */ /* 0x000fe20000000000 */
[C-C-:B------:R-:W-:Y:S01]  /*0c80*/  FFMA R47, R33.reuse, -2.5, R34.reuse ;  /* 0xc0200000212f7823 */ /* 0x140fe20000000022 */
[C---:B------:R-:W-:Y:S01]  /*0c90*/  FFMA R55, R33.reuse, -1.5, R34 ;  /* 0xbfc0000021377823 */ /* 0x040fe20000000022 */
[----:B------:R-:W-:Y:S01]  /*0ca0*/  FADD R37, -R33, R42 ;  /* 0x0000002a21257221 */ /* 0x000fe20000000100 */
[C---:B------:R-:W-:Y:S01]  /*0cb0*/  FADD R38, R44.reuse, R41 ;  /* 0x000000292c267221 */ /* 0x040fe20000000000 */
[C---:B------:R-:W-:Y:S01]  /*0cc0*/  FADD R34, -R44.reuse, R57 ;  /* 0x000000392c227221 */ /* 0x040fe20000000100 */
[C---:B------:R-:W-:Y:S01]  /*0cd0*/  FFMA R49, R44.reuse, 1.5, R49 ;  /* 0x3fc000002c317823 */ /* 0x040fe20000000031 */
[C---:B------:R-:W-:Y:S01]  /*0ce0*/  FADD R59, -R44.reuse, R59 ;  /* 0x0000003b2c3b7221 */ /* 0x040fe20000000100 */
[C---:B------:R-:W-:Y:S01]  /*0cf0*/  FFMA R41, R44.reuse, 2.5, R51 ;  /* 0x402000002c297823 */ /* 0x040fe20000000033 */
[----:B------:R-:W-:Y:S01]  /*0d00*/  FFMA R42, R44, 0.5, R47 ;  /* 0x3f0000002c2a7823 */ /* 0x000fe2000000002f */
[----:B------:R-:W-:Y:S01]  /*0d10*/  FADD R55, -R2, R55 ;  /* 0x0000003702377221 */ /* 0x000fe20000000100 */
[----:B------:R-:W-:Y:S01]  /*0d20*/  FFMA R40, R45, 1.5, R40 ;  /* 0x3fc000002d287823 */ /* 0x000fe20000000028 */
[----:B------:R-:W-:Y:S01]  /*0d30*/  FFMA R44, R44, -0.5, R39 ;  /* 0xbf0000002c2c7823 */ /* 0x000fe20000000027 */
[----:B------:R-:W-:Y:S01]  /*0d40*/  FFMA R39, R43, 1.5, R50 ;  /* 0x3fc000002b277823 */ /* 0x000fe20000000032 */
[----:B------:R-:W-:Y:S01]  /*0d50*/  FFMA R30, R45, -1.5, R30 ;  /* 0xbfc000002d1e7823 */ /* 0x000fe2000000001e */
[C---:B------:R-:W-:Y:S01]  /*0d60*/  FFMA R48, R43.reuse, 1.5, R48 ;  /* 0x3fc000002b307823 */ /* 0x040fe20000000030 */
[----:B------:R-:W-:Y:S01]  /*0d70*/  FFMA R61, R43, 1.5, R36 ;  /* 0x3fc000002b3d7823 */ /* 0x000fe20000000024 */
[--C-:B------:R-:W-:Y:S01]  /*0d80*/  FADD R60, R60, R29.reuse ;  /* 0x0000001d3c3c7221 */ /* 0x100fe20000000000 */
[--C-:B------:R-:W-:Y:S01]  /*0d90*/  FADD R34, R34, -R29.reuse ;  /* 0x8000001d22227221 */ /* 0x100fe20000000000 */
[--C-:B------:R-:W-:Y:S01]  /*0da0*/  FADD R59, R59, R29.reuse ;  /* 0x0000001d3b3b7221 */ /* 0x100fe20000000000 */
[----:B------:R-:W-:Y:S01]  /*0db0*/  FADD R38, R38, -R29 ;  /* 0x8000001d26267221 */ /* 0x000fe20000000000 */
[----:B------:R-:W-:Y:S01]  /*0dc0*/  FADD R54, R52, R27 ;  /* 0x0000001b34367221 */ /* 0x000fe20000000000 */
[----:B------:R-:W-:Y:S01]  /*0dd0*/  FADD R52, R37, R2 ;  /* 0x0000000225347221 */ /* 0x000fe20000000000 */
[----:B------:R-:W-:-:S02]  /*0de0*/  FMUL R2, R32, -1.5 ;  /* 0xbfc0000020027820 */ /* 0x000fc40000400000 */
[----:B------:R-:W-:Y:S01]  /*0df0*/  FFMA R54, R45, -1.5, R54 ;  /* 0xbfc000002d367823 */ /* 0x000fe20000000036 */
[C---:B------:R-:W-:Y:S01]  /*0e00*/  FFMA R37, R31.reuse, 0.5, R40 ;  /* 0x3f0000001f257823 */ /* 0x040fe20000000028 */
[C---:B------:R-:W-:Y:S02]  /*0e10*/  FADD R51, R2.reuse, R2 ;  /* 0x0000000202337221 */ /* 0x040fe40000000000 */
[----:B------:R-:W-:Y:S01]  /*0e20*/  FFMA R40, R31, -1.5, R54 ;  /* 0xbfc000001f287823 */ /* 0x000fe20000000036 */
[----:B------:R-:W-:Y:S01]  /*0e30*/  FFMA R54, R2, -0.5, R39 ;  /* 0xbf00000002367823 */ /* 0x000fe20000000027 */
[----:B------:R-:W-:Y:S01]  /*0e40*/  FADD R39, R45, R45 ;  /* 0x0000002d2d277221 */ /* 0x000fe20000000000 */
[----:B------:R-:W-:Y:S01]  /*0e50*/  FFMA R27, R31, -2.5, R30 ;  /* 0xc02000001f1b7823 */ /* 0x000fe2000000001e */
[----:B------:R-:W-:Y:S01]  /*0e60*/  FADD R56, R48, R51 ;  /* 0x0000003330387221 */ /* 0x000fe20000000000 */
[----:B------:R-:W-:Y:S01]  /*0e70*/  FADD R51, -R51, R40 ;  /* 0x0000002833337221 */ /* 0x000fe20000000100 */
[--C-:B------:R-:W-:Y:S01]  /*0e80*/  FADD R40, RZ, -R39.reuse ;  /* 0x80000027ff287221 */ /* 0x100fe20000000000 */
[----:B------:R-:W-:Y:S01]  /*0e90*/  FADD R39, RZ, R39 ;  /* 0x00000027ff277221 */ /* 0x000fe20000000000 */
[C---:B------:R-:W-:Y:S01]  /*0ea0*/  FFMA R30, R2.reuse, 0.5, R27 ;  /* 0x3f000000021e7823 */ /* 0x040fe2000000001b */
[C---:B------:R-:W-:Y:S01]  /*0eb0*/  FFMA R31, R2.reuse, 2.5, R37 ;  /* 0x40200000021f7823 */ /* 0x040fe20000000025 */
[----:B------:R-:W-:Y:S01]  /*0ec0*/  FFMA R27, R2, 1.5, R35 ;  /* 0x3fc00000021b7823 */ /* 0x000fe20000000023 */
[----:B------:R-:W-:Y:S01]  /*0ed0*/  FADD R2, R32, R32 ;  /* 0x0000002020027221 */ /* 0x000fe20000000000 */
[----:B------:R-:W-:Y:S01]  /*0ee0*/  FFMA R35, R43, -1.5, R46 ;  /* 0xbfc000002b237823 */ /* 0x000fe2000000002e */
[--C-:B------:R-:W-:Y:S01]  /*0ef0*/  FADD R47, R40, -R43.reuse ;  /* 0x8000002b282f7221 */ /* 0x100fe20000000000 */
[----:B------:R-:W-:Y:S01]  /*0f00*/  FADD R57, R39, R43 ;  /* 0x0000002b27397221 */ /* 0x000fe20000000000 */
[----:B------:R-:W-:Y:S01]  /*0f10*/  FADD R37, R46, -R33 ;  /* 0x800000212e257221 */ /* 0x000fe20000000000 */
[----:B------:R-:W-:Y:S01]  /*0f20*/  FADD R33, R33, R36 ;  /* 0x0000002421217221 */ /* 0x000fe20000000000 */
[C---:B------:R-:W-:Y:S01]  /*0f30*/  FADD R46, -R2.reuse, R35 ;  /* 0x00000023022e7221 */ /* 0x040fe20000000100 */
[C---:B------:R-:W-:Y:S01]  /*0f40*/  FADD R35, R2.reuse, R61 ;  /* 0x0000003d02237221 */ /* 0x040fe20000000000 */
[----:B------:R-:W-:Y:S01]  /*0f50*/  FADD R50, R47, R2 ;  /* 0x000000022f327221 */ /* 0x000fe20000000000 */
[----:B------:R-:W-:Y:S01]  /*0f60*/  FADD R36, -R2, R57 ;  /* 0x0000003902247221 */ /* 0x000fe20000000100 */
[--C-:B------:R-:W-:Y:S01]  /*0f70*/  FADD R2, RZ, R0.reuse ;  /* 0x00000000ff027221 */ /* 0x100fe20000000000 */
[--C-:B------:R-:W-:Y:S01]  /*0f80*/  FADD R48, RZ, -R0.reuse ;  /* 0x80000000ff307221 */ /* 0x100fe20000000000 */
[----:B------:R-:W-:Y:S01]  /*0f90*/  FADD R47, R0, R0 ;  /* 0x00000000002f7221 */ /* 0x000fe20000000000 */
[C---:B------:R-:W-:Y:S01]  /*0fa0*/  FMUL R0, R45.reuse, -2 ;  /* 0xc00000002d007820 */ /* 0x040fe20000400000 */
[C---:B------:R-:W-:Y:S01]  /*0fb0*/  FFMA R57, R45.reuse, -1.5, R2 ;  /* 0xbfc000002d397823 */ /* 0x040fe20000000002 */
[----:B------:R-:W-:Y:S01]  /*0fc0*/  FFMA R2, R45, 1.5, R48 ;  /* 0x3fc000002d027823 */ /* 0x000fe20000000030 */
[----:B------:R-:W-:Y:S01]  /*0fd0*/  FADD R45, RZ, -R47 ;  /* 0x8000002fff2d7221 */ /* 0x000fe20000000000 */
[----:B------:R-:W-:-:S03]  /*0fe0*/  FMUL R47, R43, -2 ;  /* 0xc00000002b2f7820 */ /* 0x000fc60000400000 */
[C---:B------:R-:W-:Y:S01]  /*0ff0*/  FFMA R45, R0.reuse, -1.5, R45 ;  /* 0xbfc00000002d7823 */ /* 0x040fe2000000002d */
[----:B------:R-:W-:Y:S01]  /*1000*/  FADD R48, R47, R47 ;  /* 0x0000002f2f307221 */ /* 0x000fe20000000000 */
[----:B------:R-:W-:-:S03]  /*1010*/  FADD R58, R0, R0 ;  /* 0x00000000003a7221 */ /* 0x000fc60000000000 */
[----:B------:R-:W-:Y:S01]  /*1020*/  FADD R48, R45, -R48 ;  /* 0x800000302d307221 */ /* 0x000fe20000000000 */
[----:B------:R-:W-:Y:S01]  /*1030*/  FADD R45, R43, R43 ;  /* 0x0000002b2b2d7221 */ /* 0x000fe20000000000 */
[----:B------:R-:W-:Y:S01]  /*1040*/  FADD R58, RZ, -R58 ;  /* 0x8000003aff3a7221 */ /* 0x000fe20000000000 */
[----:B------:R-:W-:Y:S02]  /*1050*/  FFMA R61, R0, 0.5, RZ ;  /* 0x3f000000003d7823 */ /* 0x000fe400000000ff */
[----:B------:R-:W-:Y:S01]  /*1060*/  FADD R43, R45, R2 ;  /* 0x000000022d2b7221 */ /* 0x000fe20000000000 */
[----:B------:R-:W-:Y:S01]  /*1070*/  FADD R57, R57, -R45 ;  /* 0x8000002d39397221 */ /* 0x000fe20000000000 */
[----:B------:R-:W-:Y:S01]  /*1080*/  FADD R0, R45, R58 ;  /* 0x0000003a2d007221 */ /* 0x000fe20000000000 */
[C---:B------:R-:W-:Y:S01]  /*1090*/  FFMA R58, R32.reuse, 2.5, R33 ;  /* 0x40200000203a7823 */ /* 0x040fe20000000021 */
[C---:B------:R-:W-:Y:S01]  /*10a0*/  FFMA R2, R32.reuse, -1.5, R43 ;  /* 0xbfc0000020027823 */ /* 0x040fe2000000002b */
[C---:B------:R-:W-:Y:S01]  /*10b0*/  FFMA R37, R32.reuse, -2.5, R37 ;  /* 0xc020000020257823 */ /* 0x040fe20000000025 */
[C---:B------:R-:W-:Y:S01]  /*10c0*/  FFMA R33, R32.reuse, 1.5, R57 ;  /* 0x3fc0000020217823 */ /* 0x040fe20000000039 */
[----:B------:R-:W-:Y:S01]  /*10d0*/  FMUL R43, R32, -2 ;  /* 0xc0000000202b7820 */ /* 0x000fe20000400000 */
[--C-:B------:R-:W-:Y:S01]  /*10e0*/  FFMA R32, R47, -2.5, R40.reuse ;  /* 0xc02000002f207823 */ /* 0x100fe20000000028 */
[----:B------:R-:W-:Y:S01]  /*10f0*/  FADD R45, R45, R61 ;  /* 0x0000003d2d2d7221 */ /* 0x000fe20000000000 */
[C---:B------:R-:W-:Y:S01]  /*1100*/  FFMA R39, R47.reuse, 0.5, R39 ;  /* 0x3f0000002f277823 */ /* 0x040fe20000000027 */
[----:B------:R-:W-:Y:S01]  /*1110*/  FFMA R61, R47, -1.5, R40 ;  /* 0xbfc000002f3d7823 */ /* 0x000fe20000000028 */
[C---:B------:R-:W-:Y:S01]  /*1120*/  FFMA R40, R43.reuse, 0.5, R32 ;  /* 0x3f0000002b287823 */ /* 0x040fe20000000020 */
[C---:B------:R-:W-:Y:S01]  /*1130*/  FFMA R32, R43.reuse, -0.5, R45 ;  /* 0xbf0000002b207823 */ /* 0x040fe2000000002d */
[C---:B------:R-:W-:Y:S01]  /*1140*/  FFMA R39, R43.reuse, 2.5, R39 ;  /* 0x402000002b277823 */ /* 0x040fe20000000027 */
[C---:B------:R-:W-:Y:S01]  /*1150*/  FFMA R48, R43.reuse, 1.5, R48 ;  /* 0x3fc000002b307823 */ /* 0x040fe20000000030 */
[----:B------:R-:W-:-:S04]  /*1160*/  FADD R43, R43, R43 ;  /* 0x0000002b2b2b7221 */ /* 0x000fc80000000000 */
[----:B------:R-:W-:Y:S01]  /*1170*/  FADD R0, R0, R43 ;  /* 0x0000002b00007221 */ /* 0x000fe20000000000 */
[----:B------:R-:W-:Y:S01]  /*1180*/  FADD R61, -R43, R61 ;  /* 0x0000003d2b3d7221 */ /* 0x000fe20000000100 */
[C---:B------:R-:W-:Y:S01]  /*1190*/  FMUL R43, R29.reuse, -1.5 ;  /* 0xbfc000001d2b7820 */ /* 0x040fe20000400000 */
[--C-:B------:R-:W-:Y:S01]  /*11a0*/  FADD R47, R50, R29.reuse ;  /* 0x0000001d322f7221 */ /* 0x100fe20000000000 */
[----:B------:R-:W-:Y:S01]  /*11b0*/  FFMA R45, R29, 1.5, R46 ;  /* 0x3fc000001d2d7823 */ /* 0x000fe2000000002e */
[----:B------:R-:W-:Y:S01]  /*11c0*/  FADD R50, R33, R29 ;  /* 0x0000001d21327221 */ /* 0x000fe20000000000 */
[----:B------:R-:W-:Y:S01]  /*11d0*/  FFMA R51, R43, 1.5, R51 ;  /* 0x3fc000002b337823 */ /* 0x000fe20000000033 */
[--C-:B------:R-:W-:Y:S01]  /*11e0*/  FADD R43, R29, R29.reuse ;  /* 0x0000001d1d2b7221 */ /* 0x100fe20000000000 */
[--C-:B------:R-:W-:Y:S01]  /*11f0*/  FADD R58, R58, R29.reuse ;  /* 0x0000001d3a3a7221 */ /* 0x100fe20000000000 */
[----:B------:R-:W-:Y:S01]  /*1200*/  FADD R46, R37, -R29 ;  /* 0x8000001d252e7221 */ /* 0x000fe20000000000 */
[C---:B------:R-:W-:Y:S01]  /*1210*/  FFMA R35, R29.reuse, -1.5, R35 ;  /* 0xbfc000001d237823 */ /* 0x040fe20000000023 */
[--C-:B------:R-:W-:Y:S01]  /*1220*/  FADD R36, R36, -R29.reuse ;  /* 0x8000001d24247221 */ /* 0x100fe20000000000 */
[----:B------:R-:W-:Y:S01]  /*1230*/  FADD R2, R2, -R29 ;  /* 0x8000001d02027221 */ /* 0x000fe20000000000 */
[C---:B------:R-:W-:Y:S01]  /*1240*/  FFMA R30, R29.reuse, -1.5, R30 ;  /* 0xbfc000001d1e7823 */ /* 0x040fe2000000001e */
[C---:B------:R-:W-:Y:S01]  /*1250*/  FFMA R31, R29.reuse, -1.5, R31 ;  /* 0xbfc000001d1f7823 */ /* 0x040fe2000000001f */
[C---:B------:R-:W-:Y:S01]  /*1260*/  FFMA R54, R29.reuse, -1.5, R54 ;  /* 0xbfc000001d367823 */ /* 0x040fe20000000036 */
[C---:B------:R-:W-:Y:S01]  /*1270*/  FFMA R56, R29.reuse, -1.5, R56 ;  /* 0xbfc000001d387823 */ /* 0x040fe20000000038 */
[C---:B------:R-:W-:Y:S01]  /*1280*/  FFMA R27, R29.reuse, -1.5, R27 ;  /* 0xbfc000001d1b7823 */ /* 0x040fe2000000001b */
[C---:B------:R-:W-:Y:S01]  /*1290*/  FMUL R33, R29.reuse, -2 ;  /* 0xc00000001d217820 */ /* 0x040fe20000400000 */
[----:B------:R-:W-:-:S03]  /*12a0*/  FMUL R29, R29, 0.5 ;  /* 0x3f0000001d1d7820 */ /* 0x000fc60000400000 */
[----:B------:R-:W-:Y:S01]  /*12b0*/  FFMA R61, R33, 1.5, R61 ;  /* 0x3fc00000213d7823 */ /* 0x000fe2000000003d */
[----:B------:R-:W-:Y:S01]  /*12c0*/  FADD R49, R49, R29 ;  /* 0x0000001d31317221 */ /* 0x000fe20000000000 */
[C---:B------:R-:W-:Y:S01]  /*12d0*/  FADD R42, R29.reuse, R42 ;  /* 0x0000002a1d2a7221 */ /* 0x040fe20000000000 */
[C---:B------:R-:W-:Y:S01]  /*12e0*/  FADD R41, R29.reuse, R41 ;  /* 0x000000291d297221 */ /* 0x040fe20000000000 */
[C---:B------:R-:W-:Y:S01]  /*12f0*/  FADD R44, R29.reuse, R44 ;  /* 0x0000002c1d2c7221 */ /* 0x040fe20000000000 */
[C---:B------:R-:W-:Y:S01]  /*1300*/  FFMA R55, R29.reuse, 1.5, R55 ;  /* 0x3fc000001d377823 */ /* 0x040fe20000000037 */
[----:B------:R-:W-:Y:S01]  /*1310*/  FADD R52, R29, R52 ;  /* 0x000000341d347221 */ /* 0x000fe20000000000 */
[----:B------:R-:W-:-:S04]  /*1320*/  FADD R29, R26, R26 ;  /* 0x0000001a1a1d7221 */ /* 0x000fc80000000000 */
[----:B------:R-:W-:Y:S01]  /*1330*/  FADD R61, R61, -R29 ;  /* 0x8000001d3d3d7221 */ /* 0x000fe20000000000 */
[----:B------:R-:W-:-:S04]  /*1340*/  FADD R29, R53, R53 ;  /* 0x00000035351d7221 */ /* 0x000fc80000000000 */
[----:B------:R-:W-:Y:S01]  /*1350*/  FADD R29, R27, -R29 ;  /* 0x8000001d1b1d7221 */ /* 0x000fe20000000000 */
[----:B------:R-:W-:-:S04]  /*1360*/  FMUL R27, R28, -2 ;  /* 0xc00000001c1b7820 */ /* 0x000fc80000400000 */
[----:B------:R-:W-:-:S04]  /*1370*/  FADD R33, R27, R27 ;  /* 0x0000001b1b217221 */ /* 0x000fc80000000000 */
[----:B------:R-:W-:Y:S01]  /*1380*/  FADD R56, R56, -R33 ;  /* 0x8000002138387221 */ /* 0x000fe20000000000 */
[----:B------:R-:W-:Y:S01]  /*1390*/  FMUL R33, R28, 0.5 ;  /* 0x3f0000001c217820 */ /* 0x000fe20000400000 */
[C---:B------:R-:W-:Y:S01]  /*13a0*/  FFMA R54, R27.reuse, 0.5, R54 ;  /* 0x3f0000001b367823 */ /* 0x040fe20000000036 */
[----:B------:R-:W-:Y:S02]  /*13b0*/  FFMA R29, R27, -1.5, R29 ;  /* 0xbfc000001b1d7823 */ /* 0x000fe4000000001d */
[----:B------:R-:W-:Y:S01]  /*13c0*/  FADD R27, R33, R33 ;  /* 0x00000021211b7221 */ /* 0x000fe20000000000 */
[----:B------:R-:W-:Y:S01]  /*13d0*/  FADD R48, R48, -R43 ;  /* 0x8000002b30307221 */ /* 0x000fe20000000000 */
[----:B------:R-:W-:Y:S01]  /*13e0*/  FFMA R2, R53, 0.5, R2 ;  /* 0x3f00000035027823 */ /* 0x000fe20000000002 */
[----:B------:R-:W-:Y:S01]  /*13f0*/  FADD R49, R49, -R53 ;  /* 0x8000003531317221 */ /* 0x000fe20000000000 */
[----:B------:R-:W-:Y:S01]  /*1400*/  FADD R36, R36, -R27 ;  /* 0x8000001b24247221 */ /* 0x000fe20000000000 */
[C-C-:B------:R-:W-:Y:S01]  /*1410*/  FFMA R27, R53.reuse, -2.5, R50.reuse ;  /* 0xc0200000351b7823 */ /* 0x140fe20000000032 */
[----:B------:R-:W-:Y:S01]  /*1420*/  FFMA R57, R53, -1.5, R50 ;  /* 0xbfc0000035397823 */ /* 0x000fe20000000032 */
[----:B------:R-:W-:Y:S01]  /*1430*/  FADD R53, R48, -R53 ;  /* 0x8000003530357221 */ /* 0x000fe20000000000 */
[----:B------:R-:W-:Y:S01]  /*1440*/  FADD R48, R35, -R26 ;  /* 0x8000001a23307221 */ /* 0x000fe20000000000 */
[----:B------:R-:W-:Y:S01]  /*1450*/  FADD R32, -R43, R32 ;  /* 0x000000202b207221 */ /* 0x000fe20000000100 */
[C---:B------:R-:W-:Y:S01]  /*1460*/  FADD R35, -R33.reuse, R46 ;  /* 0x0000002e21237221 */ /* 0x040fe20000000100 */
[C---:B------:R-:W-:Y:S01]  /*1470*/  FFMA R37, R33.reuse, 0.5, R38 ;  /* 0x3f00000021257823 */ /* 0x040fe20000000026 */
[----:B------:R-:W-:Y:S01]  /*1480*/  FADD R38, R33, R48 ;  /* 0x0000003021267221 */ /* 0x000fe20000000000 */
[----:B------:R-:W-:Y:S01]  /*1490*/  FMUL R46, R28, -2.5 ;  /* 0xc02000001c2e7820 */ /* 0x000fe20000400000 */
[C---:B------:R-:W-:Y:S01]  /*14a0*/  FADD R40, -R43.reuse, R40 ;  /* 0x000000282b287221 */ /* 0x040fe20000000100 */
[C---:B------:R-:W-:Y:S01]  /*14b0*/  FADD R39, -R43.reuse, R39 ;  /* 0x000000272b277221 */ /* 0x040fe20000000100 */
[----:B------:R-:W-:Y:S01]  /*14c0*/  FADD R0, -R43, R0 ;  /* 0x000000002b007221 */ /* 0x000fe20000000100 */
[----:B------:R-:W-:Y:S01]  /*14d0*/  FMUL R48, R25, -2.5 ;  /* 0xc020000019307820 */ /* 0x000fe20000400000 */
[C---:B------:R-:W-:Y:S01]  /*14e0*/  FADD R34, R33.reuse, R34 ;  /* 0x0000002221227221 */ /* 0x040fe20000000000 */
[C---:B------:R-:W-:Y:S01]  /*14f0*/  FADD R43, -R33.reuse, R32 ;  /* 0x00000020212b7221 */ /* 0x040fe20000000100 */
[C---:B------:R-:W-:Y:S01]  /*1500*/  FADD R44, -R33.reuse, R44 ;  /* 0x0000002c212c7221 */ /* 0x040fe20000000100 */
[----:B------:R-:W-:Y:S01]  /*1510*/  FFMA R33, R33, -1.5, R2 ;  /* 0xbfc0000021217823 */ /* 0x000fe20000000002 */
[----:B------:R-:W-:Y:S01]  /*1520*/  FADD R45, R45, R26 ;  /* 0x0000001a2d2d7221 */ /* 0x000fe20000000000 */
[----:B------:R-:W-:Y:S01]  /*1530*/  FFMA R55, R26, 0.5, R55 ;  /* 0x3f0000001a377823 */ /* 0x000fe20000000037 */
[----:B------:R-:W-:Y:S01]  /*1540*/  FADD R32, R28, R28 ;  /* 0x0000001c1c207221 */ /* 0x000fe20000000000 */
[----:B------:R-:W-:Y:S01]  /*1550*/  FFMA R2, R46, -1.5, R27 ;  /* 0xbfc000002e027823 */ /* 0x000fe2000000001b */
[----:B------:R-:W-:Y:S01]  /*1560*/  FFMA R26, R26, -1.5, R51 ;  /* 0xbfc000001a1a7823 */ /* 0x000fe20000000033 */
[----:B------:R-:W-:Y:S01]  /*1570*/  FADD R27, R48, R48 ;  /* 0x00000030301b7221 */ /* 0x000fe20000000000 */
[C---:B------:R-:W-:Y:S01]  /*1580*/  FADD R51, R32.reuse, R0 ;  /* 0x0000000020337221 */ /* 0x040fe20000000000 */
[----:B------:R-:W-:Y:S01]  /*1590*/  FADD R52, R32, R52 ;  /* 0x0000003420347221 */ /* 0x000fe20000000000 */
[----:B------:R-:W-:Y:S01]  /*15a0*/  FADD R30, R30, -R32 ;  /* 0x800000201e1e7221 */ /* 0x000fe20000000000 */
[C---:B------:R-:W-:Y:S01]  /*15b0*/  FADD R31, R32.reuse, R31 ;  /* 0x0000001f201f7221 */ /* 0x040fe20000000000 */
[----:B------:R-:W-:Y:S01]  /*15c0*/  FADD R32, -R32, R26 ;  /* 0x0000001a20207221 */ /* 0x000fe20000000100 */
[----:B------:R-:W-:Y:S01]  /*15d0*/  FADD R2, R2, -R27 ;  /* 0x8000001b02027221 */ /* 0x000fe20000000000 */
[C---:B------:R-:W-:Y:S01]  /*15e0*/  FFMA R26, R28.reuse, -2.5, R60 ;  /* 0xc02000001c1a7823 */ /* 0x040fe2000000003c */
[C---:B------:R-:W-:Y:S01]  /*15f0*/  FFMA R0, R28.reuse, 2.5, R58 ;  /* 0x402000001c007823 */ /* 0x040fe2000000003a */
[----:B------:R-:W-:Y:S01]  /*1600*/  FFMA R27, R28, -2.5, R45 ;  /* 0xc02000001c1b7823 */ /* 0x000fe2000000002d */
[----:B------:R-:W-:Y:S01]  /*1610*/  FADD R50, R55, -R28 ;  /* 0x8000001c37327221 */ /* 0x000fe20000000000 */
[C---:B------:R-:W-:Y:S01]  /*1620*/  FFMA R26, R48.reuse, -2.5, R26 ;  /* 0xc0200000301a7823 */ /* 0x040fe2000000001a */
[C---:B------:R-:W-:Y:S01]  /*1630*/  FFMA R0, R48.reuse, 0.5, R0 ;  /* 0x3f00000030007823 */ /* 0x040fe20000000000 */
[----:B------:R-:W-:Y:S01]  /*1640*/  FFMA R27, R48, -1.5, R27 ;  /* 0xbfc00000301b7823 */ /* 0x000fe2000000001b */
[C---:B------:R-:W-:Y:S01]  /*1650*/  FFMA R60, R28.reuse, -1.5, R60 ;  /* 0xbfc000001c3c7823 */ /* 0x040fe2000000003c */
[----:B------:R-:W-:Y:S01]  /*1660*/  FFMA R58, R28, 1.5, R58 ;  /* 0x3fc000001c3a7823 */ /* 0x000fe2000000003a */
[--C-:B------:R-:W-:Y:S01]  /*1670*/  FADD R40, R40, -R28.reuse ;  /* 0x8000001c28287221 */ /* 0x100fe20000000000 */
[--C-:B------:R-:W-:Y:S01]  /*1680*/  FADD R39, R39, R28.reuse ;  /* 0x0000001c27277221 */ /* 0x100fe20000000000 */
[--C-:B------:R-:W-:Y:S01]  /*1690*/  FADD R42, R42, -R28.reuse ;  /* 0x8000001c2a2a7221 */ /* 0x100fe20000000000 */
[--C-:B------:R-:W-:Y:S01]  /*16a0*/  FADD R41, R41, R28.reuse ;  /* 0x0000001c29297221 */ /* 0x100fe20000000000 */
[C---:B------:R-:W-:Y:S01]  /*16b0*/  FFMA R49, R28.reuse, 1.5, R49 ;  /* 0x3fc000001c317823 */ /* 0x040fe20000000031 */
[----:B------:R-:W-:Y:S01]  /*16c0*/  FADD R48, R61, -R28 ;  /* 0x8000001c3d307221 */ /* 0x000fe20000000000 */
[C---:B------:R-:W-:Y:S01]  /*16d0*/  FFMA R53, R28.reuse, 1.5, R53 ;  /* 0x3fc000001c357823 */ /* 0x040fe20000000035 */
[C---:B------:R-:W-:Y:S01]  /*16e0*/  FMUL R55, R28.reuse, -1.5 ;  /* 0xbfc000001c377820 */ /* 0x040fe20000400000 */
[----:B------:R-:W-:Y:S01]  /*16f0*/  FFMA R28, R28, -1.5, R45 ;  /* 0xbfc000001c1c7823 */ /* 0x000fe2000000002d */
[C---:B------:R-:W-:Y:S01]  /*1700*/  FADD R45, R46.reuse, R46 ;  /* 0x0000002e2e2d7221 */ /* 0x040fe20000000000 */
[----:B------:R-:W-:Y:S01]  /*1710*/  FFMA R46, R46, 0.5, R59 ;  /* 0x3f0000002e2e7823 */ /* 0x000fe2000000003b */
[C---:B------:R-:W-:Y:S01]  /*1720*/  FADD R61, R55.reuse, R55 ;  /* 0x00000037373d7221 */ /* 0x040fe20000000000 */
[C---:B------:R-:W-:Y:S01]  /*1730*/  FFMA R57, R55.reuse, -1.5, R57 ;  /* 0xbfc0000037397823 */ /* 0x040fe20000000039 */
[----:B------:R-:W-:Y:S01]  /*1740*/  FFMA R59, R55, 0.5, R59 ;  /* 0x3f000000373b7823 */ /* 0x000fe2000000003b */
[----:B------:R-:W-:Y:S01]  /*1750*/  FMUL R55, R25, -2 ;  /* 0xc000000019377820 */ /* 0x000fe20000400000 */
[C---:B------:R-:W-:Y:S01]  /*1760*/  FADD R45, R47.reuse, -R45 ;  /* 0x8000002d2f2d7221 */ /* 0x040fe20000000000 */
[----:B------:R-:W-:-:S02]  /*1770*/  FADD R47, R47, -R61 ;  /* 0x8000003d2f2f7221 */ /* 0x000fc40000000000 */
[C---:B------:R-:W-:Y:S01]  /*1780*/  FADD R61, R55.reuse, R55 ;  /* 0x00000037373d7221 */ /* 0x040fe20000000000 */
[C---:B------:R-:W-:Y:S01]  /*1790*/  FFMA R30, R55.reuse, -2.5, R30 ;  /* 0xc0200000371e7823 */ /* 0x040fe2000000001e */
[C---:B------:R-:W-:Y:S01]  /*17a0*/  FFMA R31, R55.reuse, 0.5, R31 ;  /* 0x3f000000371f7823 */ /* 0x040fe2000000001f */
[----:B------:R-:W-:Y:S01]  /*17b0*/  FFMA R32, R55, -1.5, R32 ;  /* 0xbfc0000037207823 */ /* 0x000fe20000000020 */
[----:B------:R-:W-:Y:S01]  /*17c0*/  FMUL R55, R25, 0.5 ;  /* 0x3f00000019377820 */ /* 0x000fe20000400000 */
[----:B------:R-:W-:-:S03]  /*17d0*/  FADD R29, R29, -R61 ;  /* 0x8000003d1d1d7221 */ /* 0x000fc60000000000 */
[C---:B------:R-:W-:Y:S01]  /*17e0*/  FADD R61, R55.reuse, R55 ;  /* 0x00000037373d7221 */ /* 0x040fe20000000000 */
[C---:B------:R-:W-:Y:S01]  /*17f0*/  FFMA R34, R55.reuse, -2.5, R34 ;  /* 0xc020000037227823 */ /* 0x040fe20000000022 */
[C---:B------:R-:W-:Y:S01]  /*1800*/  FFMA R35, R55.reuse, 0.5, R35 ;  /* 0x3f00000037237823 */ /* 0x040fe20000000023 */
[C---:B------:R-:W-:Y:S01]  /*1810*/  FADD R36, -R55.reuse, R36 ;  /* 0x0000002437247221 */ /* 0x040fe20000000100 */
[C---:B------:R-:W-:Y:S01]  /*1820*/  FADD R37, -R55.reuse, R37 ;  /* 0x0000002537257221 */ /* 0x040fe20000000100 */
[C---:B------:R-:W-:Y:S01]  /*1830*/  FFMA R38, R55.reuse, -1.5, R38 ;  /* 0xbfc0000037267823 */ /* 0x040fe20000000026 */
[C---:B------:R-:W-:Y:S01]  /*1840*/  FADD R39, -R55.reuse, R39 ;  /* 0x0000002737277221 */ /* 0x040fe20000000100 */
[----:B------:R-:W-:Y:S01]  /*1850*/  FADD R41, -R55, R41 ;  /* 0x0000002937297221 */ /* 0x000fe20000000100 */
[C---:B------:R-:W-:Y:S01]  /*1860*/  FMUL R55, R25.reuse, -1.5 ;  /* 0xbfc0000019377820 */ /* 0x040fe20000400000 */
[C---:B------:R-:W-:Y:S01]  /*1870*/  FFMA R40, R25.reuse, 2.5, R40 ;  /* 0x4020000019287823 */ /* 0x040fe20000000028 */
[----:B------:R-:W-:Y:S01]  /*1880*/  FFMA R42, R25, 2.5, R42 ;  /* 0x40200000192a7823 */ /* 0x000fe2000000002a */
[--C-:B------:R-:W-:Y:S01]  /*1890*/  FADD R43, R43, R25.reuse ;  /* 0x000000192b2b7221 */ /* 0x100fe20000000000 */
[----:B------:R-:W-:Y:S01]  /*18a0*/  FADD R44, R44, R25 ;  /* 0x000000192c2c7221 */ /* 0x000fe20000000000 */
[C---:B------:R-:W-:Y:S01]  /*18b0*/  FFMA R45, R25.reuse, 2.5, R45 ;  /* 0x40200000192d7823 */ /* 0x040fe2000000002d */
[C---:B------:R-:W-:Y:S01]  /*18c0*/  FFMA R46, R25.reuse, 2.5, R46 ;  /* 0x40200000192e7823 */ /* 0x040fe2000000002e */
[C---:B------:R-:W-:Y:S01]  /*18d0*/  FFMA R47, R25.reuse, 1.5, R47 ;  /* 0x3fc00000192f7823 */ /* 0x040fe2000000002f */
[C---:B------:R-:W-:Y:S01]  /*18e0*/  FFMA R49, R25.reuse, 2, R49 ;  /* 0x4000000019317823 */ /* 0x040fe20000000031 */
[C---:B------:R-:W-:Y:S01]  /*18f0*/  FFMA R48, R25.reuse, 1.5, R48 ;  /* 0x3fc0000019307823 */ /* 0x040fe20000000030 */
[----:B------:R-:W-:Y:S01]  /*1900*/  FFMA R50, R25, 1.5, R50 ;  /* 0x3fc0000019327823 */ /* 0x000fe20000000032 */
[--C-:B------:R-:W-:Y:S01]  /*1910*/  FADD R51, R51, R25.reuse ;  /* 0x0000001933337221 */ /* 0x100fe20000000000 */
[----:B------:R-:W-:Y:S01]  /*1920*/  FADD R52, R52, R25 ;  /* 0x0000001934347221 */ /* 0x000fe20000000000 */
[C---:B------:R-:W-:Y:S01]  /*1930*/  FFMA R53, R25.reuse, 2, R53 ;  /* 0x4000000019357823 */ /* 0x040fe20000000035 */
[C---:B------:R-:W-:Y:S01]  /*1940*/  FFMA R54, R25.reuse, 2, R54 ;  /* 0x4000000019367823 */ /* 0x040fe20000000036 */
[C---:B------:R-:W-:Y:S01]  /*1950*/  FFMA R56, R25.reuse, 2, R56 ;  /* 0x4000000019387823 */ /* 0x040fe20000000038 */
[----:B------:R-:W-:Y:S01]  /*1960*/  FFMA R25, R25, 1.5, R59 ;  /* 0x3fc0000019197823 */ /* 0x000fe2000000003b */
[C---:B------:R-:W-:Y:S01]  /*1970*/  FADD R59, R55.reuse, R55 ;  /* 0x00000037373b7221 */ /* 0x040fe20000000000 */
[C---:B------:R-:W-:Y:S01]  /*1980*/  FFMA R58, R55.reuse, 0.5, R58 ;  /* 0x3f000000373a7823 */ /* 0x040fe2000000003a */
[----:B------:R-:W-:-:S02]  /*1990*/  FFMA R28, R55, -1.5, R28 ;  /* 0xbfc00000371c7823 */ /* 0x000fc4000000001c */
[----:B------:R-:W-:Y:S01]  /*19a0*/  FADD R57, R57, -R59 ;  /* 0x8000003b39397221 */ /* 0x000fe20000000000 */
[----:B------:R-:W-:Y:S01]  /*19b0*/  FFMA R59, R55, -2.5, R60 ;  /* 0xc0200000373b7823 */ /* 0x000fe2000000003c */
[----:B------:R-:W-:-:S04]  /*19c0*/  FMUL R55, R12, -2 ;  /* 0xc00000000c377820 */ /* 0x000fc80000400000 */
[C---:B------:R-:W-:Y:S01]  /*19d0*/  FFMA R30, R55.reuse, 0.5, R30 ;  /* 0x3f000000371e7823 */ /* 0x040fe2000000001e */
[C---:B------:R-:W-:Y:S01]  /*19e0*/  FFMA R31, R55.reuse, 2.5, R31 ;  /* 0x40200000371f7823 */ /* 0x040fe2000000001f */
[C---:B------:R-:W-:Y:S01]  /*19f0*/  FFMA R54, R55.reuse, -0.5, R54 ;  /* 0xbf00000037367823 */ /* 0x040fe20000000036 */
[C---:B------:R-:W-:Y:S01]  /*1a00*/  FFMA R29, R55.reuse, 1.5, R29 ;  /* 0x3fc00000371d7823 */ /* 0x040fe2000000001d */
[----:B------:R-:W-:-:S04]  /*1a10*/  FADD R55, R55, R55 ;  /* 0x0000003737377221 */ /* 0x000fc80000000000 */
[----:B------:R-:W-:Y:S01]  /*1a20*/  FADD R56, R56, R55 ;  /* 0x0000003738387221 */ /* 0x000fe20000000000 */
[----:B------:R-:W-:Y:S01]  /*1a30*/  FADD R32, -R55, R32 ;  /* 0x0000002037207221 */ /* 0x000fe20000000100 */
[----:B------:R-:W-:Y:S01]  /*1a40*/  FMUL R55, R12, -2.5 ;  /* 0xc02000000c377820 */ /* 0x000fe20000400000 */
[----:B------:R-:W-:-:S03]  /*1a50*/  FADD R33, R33, -R61 ;  /* 0x8000003d21217221 */ /* 0x000fc60000000000 */
[C---:B------:R-:W-:Y:S01]  /*1a60*/  FFMA R61, R55.reuse, 0.5, R26 ;  /* 0x3f000000373d7823 */ /* 0x040fe2000000001a */
[----:B------:R-:W-:-:S04]  /*1a70*/  FADD R26, R55, R55 ;  /* 0x00000037371a7221 */ /* 0x000fc80000000000 */
[----:B------:R-:W-:Y:S01]  /*1a80*/  FADD R45, R45, R26 ;  /* 0x0000001a2d2d7221 */ /* 0x000fe20000000000 */
[----:B------:R-:W-:Y:S01]  /*1a90*/  FADD R27, -R26, R27 ;  /* 0x0000001b1a1b7221 */ /* 0x000fe20000000100 */
[----:B------:R-:W-:Y:S01]  /*1aa0*/  FMUL R26, R12, 0.5 ;  /* 0x3f0000000c1a7820 */ /* 0x000fe20000400000 */
[C---:B------:R-:W-:Y:S01]  /*1ab0*/  FFMA R0, R55.reuse, 2.5, R0 ;  /* 0x4020000037007823 */ /* 0x040fe20000000000 */
[C---:B------:R-:W-:Y:S01]  /*1ac0*/  FFMA R46, R55.reuse, -0.5, R46 ;  /* 0xbf000000372e7823 */ /* 0x040fe2000000002e */
[----:B------:R-:W-:Y:S01]  /*1ad0*/  FFMA R2, R55, 1.5, R2 ;  /* 0x3fc0000037027823 */ /* 0x000fe20000000002 */
[C---:B------:R-:W-:Y:S01]  /*1ae0*/  FADD R55, R26.reuse, R26 ;  /* 0x0000001a1a377221 */ /* 0x040fe20000000000 */
[C---:B------:R-:W-:Y:S01]  /*1af0*/  FFMA R34, R26.reuse, 0.5, R34 ;  /* 0x3f0000001a227823 */ /* 0x040fe20000000022 */
[C---:B------:R-:W-:Y:S01]  /*1b00*/  FFMA R35, R26.reuse, 2.5, R35 ;  /* 0x402000001a237823 */ /* 0x040fe20000000023 */
[----:B------:R-:W-:Y:S01]  /*1b10*/  FFMA R37, R26, -0.5, R37 ;  /* 0xbf0000001a257823 */ /* 0x000fe20000000025 */
[----:B------:R-:W-:Y:S01]  /*1b20*/  FADD R36, R36, R55 ;  /* 0x0000003724247221 */ /* 0x000fe20000000000 */
[----:B------:R-:W-:Y:S01]  /*1b30*/  FADD R38, -R55, R38 ;  /* 0x0000002637267221 */ /* 0x000fe20000000100 */
[C---:B------:R-:W-:Y:S01]  /*1b40*/  FADD R55, -R26.reuse, R40 ;  /* 0x000000281a377221 */ /* 0x040fe20000000100 */
[C---:B------:R-:W-:Y:S01]  /*1b50*/  FADD R43, R26.reuse, R43 ;  /* 0x0000002b1a2b7221 */ /* 0x040fe20000000000 */
[C---:B------:R-:W-:Y:S01]  /*1b60*/  FADD R42, -R26.reuse, R42 ;  /* 0x0000002a1a2a7221 */ /* 0x040fe20000000100 */
[C---:B------:R-:W-:Y:S01]  /*1b70*/  FFMA R33, R26.reuse, 1.5, R33 ;  /* 0x3fc000001a217823 */ /* 0x040fe20000000021 */
[----:B------:R-:W-:Y:S01]  /*1b80*/  FADD R44, R26, R44 ;  /* 0x0000002c1a2c7221 */ /* 0x000fe20000000000 */
[C---:B------:R-:W-:Y:S01]  /*1b90*/  FADD R26, R12.reuse, R12 ;  /* 0x0000000c0c1a7221 */ /* 0x040fe20000000000 */
[C---:B------:R-:W-:Y:S01]  /*1ba0*/  FFMA R39, R12.reuse, -2.5, R39 ;  /* 0xc02000000c277823 */ /* 0x040fe20000000027 */
[C---:B------:R-:W-:Y:S01]  /*1bb0*/  FFMA R41, R12.reuse, -2.5, R41 ;  /* 0xc02000000c297823 */ /* 0x040fe20000000029 */
[C---:B------:R-:W-:Y:S01]  /*1bc0*/  FFMA R49, R12.reuse, -1.5, R49 ;  /* 0xbfc000000c317823 */ /* 0x040fe20000000031 */
[C---:B------:R-:W-:Y:S01]  /*1bd0*/  FFMA R53, R12.reuse, -1.5, R53 ;  /* 0xbfc000000c357823 */ /* 0x040fe20000000035 */
[----:B------:R-:W-:Y:S01]  /*1be0*/  FMUL R12, R12, -1.5 ;  /* 0xbfc000000c0c7820 */ /* 0x000fe20000400000 */
[----:B------:R-:W-:Y:S01]  /*1bf0*/  FADD R51, R51, -R26 ;  /* 0x8000001a33337221 */ /* 0x000fe20000000000 */
[C---:B------:R-:W-:Y:S01]  /*1c00*/  FADD R48, R26.reuse, R48 ;  /* 0x000000301a307221 */ /* 0x040fe20000000000 */
[C---:B------:R-:W-:Y:S01]  /*1c10*/  FADD R52, -R26.reuse, R52 ;  /* 0x000000341a347221 */ /* 0x040fe20000000100 */
[----:B------:R-:W-:Y:S01]  /*1c20*/  FADD R50, R26, R50 ;  /* 0x000000321a327221 */ /* 0x000fe20000000000 */
[C---:B------:R-:W-:Y:S01]  /*1c30*/  FFMA R59, R12.reuse, 0.5, R59 ;  /* 0x3f0000000c3b7823 */ /* 0x040fe2000000003b */
[C---:B------:R-:W-:Y:S01]  /*1c40*/  FFMA R58, R12.reuse, 2.5, R58 ;  /* 0x402000000c3a7823 */ /* 0x040fe2000000003a */
[C---:B------:R-:W-:Y:S01]  /*1c50*/  FADD R26, R12.reuse, R12 ;  /* 0x0000000c0c1a7221 */ /* 0x040fe20000000000 */
[C---:B------:R-:W-:Y:S01]  /*1c60*/  FFMA R57, R12.reuse, 1.5, R57 ;  /* 0x3fc000000c397823 */ /* 0x040fe20000000039 */
[----:B------:R-:W-:Y:S01]  /*1c70*/  FFMA R25, R12, -0.5, R25 ;  /* 0xbf0000000c197823 */ /* 0x000fe20000000019 */
[----:B------:R-:W-:-:S04]  /*1c80*/  FADD R12, R18, R18 ;  /* 0x00000012120c7221 */ /* 0x000fc80000000000 */
[C---:B------:R-:W-:Y:S01]  /*1c90*/  FADD R30, -R12.reuse, R30 ;  /* 0x0000001e0c1e7221 */ /* 0x040fe20000000100 */
[C---:B------:R-:W-:Y:S01]  /*1ca0*/  FADD R31, -R12.reuse, R31 ;  /* 0x0000001f0c1f7221 */ /* 0x040fe20000000100 */
[C---:B------:R-:W-:Y:S01]  /*1cb0*/  FADD R54, -R12.reuse, R54 ;  /* 0x000000360c367221 */ /* 0x040fe20000000100 */
[----:B------:R-:W-:Y:S01]  /*1cc0*/  FADD R56, -R12, R56 ;  /* 0x000000380c387221 */ /* 0x000fe20000000100 */
[----:B------:R-:W-:Y:S01]  /*1cd0*/  FADD R29, R29, -R12 ;  /* 0x8000000c1d1d7221 */ /* 0x000fe20000000000 */
[----:B------:R-:W-:Y:S01]  /*1ce0*/  FMUL R12, R18, -2 ;  /* 0xc0000000120c7820 */ /* 0x000fe20000400000 */
[----:B------:R-:W-:Y:S01]  /*1cf0*/  FADD R47, R47, R26 ;  /* 0x0000001a2f2f7221 */ /* 0x000fe20000000000 */
[----:B------:R-:W-:Y:S01]  /*1d00*/  FADD R28, -R26, R28 ;  /* 0x0000001c1a1c7221 */ /* 0x000fe20000000100 */
[----:B------:R-:W-:Y:S01]  /*1d10*/  FADD R26, R23, R23 ;  /* 0x00000017171a7221 */ /* 0x000fe20000000000 */
[----:B------:R-:W-:-:S04]  /*1d20*/  FFMA R12, R12, 1.5, R32 ;  /* 0x3fc000000c0c7823 */ /* 0x000fc80000000020 */
[----:B------:R-:W-:Y:S01]  /*1d30*/  FADD R12, R12, -R26 ;  /* 0x8000001a0c0c7221 */ /* 0x000fe20000000000 */
[C---:B------:R-:W-:Y:S01]  /*1d40*/  FMUL R26, R18.reuse, -2.5 ;  /* 0xc0200000121a7820 */ /* 0x040fe20000400000 */
[----:B------:R-:W-:-:S03]  /*1d50*/  FFMA R61, R18, -2.5, R61 ;  /* 0xc0200000123d7823 */ /* 0x000fc6000000003d */
[----:B------:R-:W-:Y:S01]  /*1d60*/  FFMA R26, R26, 1.5, R27 ;  /* 0x3fc000001a1a7823 */ /* 0x000fe2000000001b */
[C---:B------:R-:W-:Y:S01]  /*1d70*/  FFMA R27, R18.reuse, -2.5, R2 ;  /* 0xc0200000121b7823 */ /* 0x040fe20000000002 */
[C---:B------:R-:W-:Y:S01]  /*1d80*/  FMUL R2, R18.reuse, -1.5 ;  /* 0xbfc0000012027820 */ /* 0x040fe20000400000 */
[C---:B------:R-:W-:Y:S01]  /*1d90*/  FFMA R0, R18.reuse, -2.5, R0 ;  /* 0xc020000012007823 */ /* 0x040fe20000000000 */
[C---:B------:R-:W-:Y:S01]  /*1da0*/  FFMA R59, R18.reuse, -1.5, R59 ;  /* 0xbfc00000123b7823 */ /* 0x040fe2000000003b */
[C---:B------:R-:W-:Y:S01]  /*1db0*/  FFMA R58, R18.reuse, -1.5, R58 ;  /* 0xbfc00000123a7823 */ /* 0x040fe2000000003a */
[--C-:B------:R-:W-:Y:S01]  /*1dc0*/  FADD R39, R39, -R18.reuse ;  /* 0x8000001227277221 */ /* 0x100fe20000000000 */
[----:B------:R-:W-:Y:S01]  /*1dd0*/  FADD R41, R41, -R18 ;  /* 0x8000001229297221 */ /* 0x000fe20000000000 */
[C---:B------:R-:W-:Y:S01]  /*1de0*/  FFMA R45, R18.reuse, -2.5, R45 ;  /* 0xc0200000122d7823 */ /* 0x040fe2000000002d */
[----:B------:R-:W-:Y:S01]  /*1df0*/  FFMA R46, R18, -2.5, R46 ;  /* 0xc0200000122e7823 */ /* 0x000fe2000000002e */
[--C-:B------:R-:W-:Y:S01]  /*1e00*/  FADD R55, R55, -R18.reuse ;  /* 0x8000001237377221 */ /* 0x100fe20000000000 */
[--C-:B------:R-:W-:Y:S01]  /*1e10*/  FADD R43, R43, -R18.reuse ;  /* 0x800000122b2b7221 */ /* 0x100fe20000000000 */
[--C-:B------:R-:W-:Y:S01]  /*1e20*/  FADD R42, R42, -R18.reuse ;  /* 0x800000122a2a7221 */ /* 0x100fe20000000000 */
[--C-:B------:R-:W-:Y:S01]  /*1e30*/  FADD R44, R44, -R18.reuse ;  /* 0x800000122c2c7221 */ /* 0x100fe20000000000 */
[C---:B------:R-:W-:Y:S01]  /*1e40*/  FFMA R47, R18.reuse, -1.5, R47 ;  /* 0xbfc00000122f7823 */ /* 0x040fe2000000002f */
[C---:B------:R-:W-:Y:S01]  /*1e50*/  FFMA R25, R18.reuse, -1.5, R25 ;  /* 0xbfc0000012197823 */ /* 0x040fe20000000019 */
[--C-:B------:R-:W-:Y:S01]  /*1e60*/  FADD R49, R49, -R18.reuse ;  /* 0x8000001231317221 */ /* 0x100fe20000000000 */
[----:B------:R-:W-:Y:S01]  /*1e70*/  FADD R51, R51, -R18 ;  /* 0x8000001233337221 */ /* 0x000fe20000000000 */
[----:B------:R-:W-:Y:S01]  /*1e80*/  FFMA R48, R18, -1.5, R48 ;  /* 0xbfc0000012307823 */ /* 0x000fe20000000030 */
[----:B------:R-:W-:Y:S01]  /*1e90*/  FADD R52, R52, -R18 ;  /* 0x8000001234347221 */ /* 0x000fe20000000000 */
[C---:B------:R-:W-:Y:S01]  /*1ea0*/  FFMA R50, R18.reuse, -1.5, R50 ;  /* 0xbfc0000012327823 */ /* 0x040fe20000000032 */
[C---:B------:R-:W-:Y:S01]  /*1eb0*/  FFMA R57, R18.reuse, -1.5, R57 ;  /* 0xbfc0000012397823 */ /* 0x040fe20000000039 */
[----:B------:R-:W-:Y:S01]  /*1ec0*/  FADD R53, R53, -R18 ;  /* 0x8000001235357221 */ /* 0x000fe20000000000 */
[----:B------:R-:W-:Y:S01]  /*1ed0*/  FMUL R18, R18, 0.5 ;  /* 0x3f00000012127820 */ /* 0x000fe20000400000 */
[----:B------:R-:W-:Y:S01]  /*1ee0*/  FFMA R28, R2, 1.5, R28 ;  /* 0x3fc00000021c7823 */ /* 0x000fe2000000001c */
[----:B------:R-:W-:-:S02]  /*1ef0*/  FADD R2, R24, R24 ;  /* 0x0000001818027221 */ /* 0x000fc40000000000 */
[----:B------:R-:W-:Y:S01]  /*1f00*/  FADD R33, R33, R18 ;  /* 0x0000001221217221 */ /* 0x000fe20000000000 */
[C---:B------:R-:W-:Y:S01]  /*1f10*/  FADD R34, R18.reuse, R34 ;  /* 0x0000002212227221 */ /* 0x040fe20000000000 */
[C---:B------:R-:W-:Y:S01]  /*1f20*/  FADD R35, R18.reuse, R35 ;  /* 0x0000002312237221 */ /* 0x040fe20000000000 */
[C---:B------:R-:W-:Y:S01]  /*1f30*/  FADD R36, R18.reuse, R36 ;  /* 0x0000002412247221 */ /* 0x040fe20000000000 */
[C---:B------:R-:W-:Y:S01]  /*1f40*/  FADD R37, R18.reuse, R37 ;  /* 0x0000002512257221 */ /* 0x040fe20000000000 */
[----:B------:R-:W-:Y:S01]  /*1f50*/  FFMA R38, R18, 1.5, R38 ;  /* 0x3fc0000012267823 */ /* 0x000fe20000000026 */
[----:B------:R-:W-:Y:S01]  /*1f60*/  FADD R57, -R2, R57 ;  /* 0x0000003902397221 */ /* 0x000fe20000000100 */
[----:B------:R-:W-:Y:S01]  /*1f70*/  FADD R53, R53, R2 ;  /* 0x0000000235357221 */ /* 0x000fe20000000000 */
[C---:B------:R-:W-:Y:S01]  /*1f80*/  FFMA R27, R24.reuse, 0.5, R27 ;  /* 0x3f000000181b7823 */ /* 0x040fe2000000001b */
[C---:B------:R-:W-:Y:S01]  /*1f90*/  FFMA R2, R24.reuse, 2.5, R33 ;  /* 0x4020000018027823 */ /* 0x040fe20000000021 */
[C---:B------:R-:W-:Y:S01]  /*1fa0*/  FFMA R18, R24.reuse, -0.5, R49 ;  /* 0xbf00000018127823 */ /* 0x040fe20000000031 */
[----:B------:R-:W-:Y:S01]  /*1fb0*/  FFMA R29, R24, 1.5, R29 ;  /* 0x3fc00000181d7823 */ /* 0x000fe2000000001d */
[----:B------:R-:W-:Y:S01]  /*1fc0*/  FMUL R24, R11, 2.5 ;  /* 0x402000000b187820 */ /* 0x000fe20000400000 */
[C---:B------:R-:W-:Y:S01]  /*1fd0*/  FFMA R26, R23.reuse, -2.5, R26 ;  /* 0xc0200000171a7823 */ /* 0x040fe2000000001a */
[C---:B------:R-:W-:Y:S01]  /*1fe0*/  FFMA R38, R23.reuse, 0.5, R38 ;  /* 0x3f00000017267823 */ /* 0x040fe20000000026 */
[--C-:B------:R-:W-:Y:S01]  /*1ff0*/  FADD R48, R48, -R23.reuse ;  /* 0x8000001730307221 */ /* 0x100fe20000000000 */
[----:B------:R-:W-:Y:S01]  /*2000*/  FADD R50, R50, -R23 ;  /* 0x8000001732327221 */ /* 0x000fe20000000000 */
[----:B------:R-:W-:Y:S01]  /*2010*/  FFMA R28, R23, -1.5, R28 ;  /* 0xbfc00000171c7823 */ /* 0x000fe2000000001c */
[----:B------:R-:W-:-:S04]  /*2020*/  FADD R23, R24, R24 ;  /* 0x0000001818177221 */ /* 0x000fc80000000000 */
[----:B------:R-:W-:Y:S01]  /*2030*/  FADD R36, R36, -R23 ;  /* 0x8000001724247221 */ /* 0x000fe20000000000 */
[C---:B------:R-:W-:Y:S01]  /*2040*/  FMUL R23, R11.reuse, 0.5 ;  /* 0x3f0000000b177820 */ /* 0x040fe20000400000 */
[C---:B------:R-:W-:Y:S01]  /*2050*/  FADD R34, R24.reuse, R34 ;  /* 0x0000002218227221 */ /* 0x040fe20000000000 */
[C---:B------:R-:W-:Y:S01]  /*2060*/  FADD R35, -R24.reuse, R35 ;  /* 0x0000002318237221 */ /* 0x040fe20000000100 */
[C---:B------:R-:W-:Y:S01]  /*2070*/  FFMA R37, R24.reuse, 0.5, R37 ;  /* 0x3f00000018257823 */ /* 0x040fe20000000025 */
[C---:B------:R-:W-:Y:S01]  /*2080*/  FFMA R2, R24.reuse, -1.5, R2 ;  /* 0xbfc0000018027823 */ /* 0x040fe20000000002 */
[----:B------:R-:W-:Y:S01]  /*2090*/  FADD R38, R24, R38 ;  /* 0x0000002618267221 */ /* 0x000fe20000000000 */
[----:B------:R-:W-:Y:S01]  /*20a0*/  FMUL R33, R11, -0.5 ;  /* 0xbf0000000b217820 */ /* 0x000fe20000400000 */
[C---:B------:R-:W-:Y:S01]  /*20b0*/  FADD R24, R23.reuse, R23 ;  /* 0x0000001717187221 */ /* 0x040fe20000000000 */
[C---:B------:R-:W-:Y:S01]  /*20c0*/  FADD R61, R23.reuse, R61 ;  /* 0x0000003d173d7221 */ /* 0x040fe20000000000 */
[----:B------:R-:W-:Y:S01]  /*20d0*/  FADD R0, -R23, R0 ;  /* 0x0000000017007221 */ /* 0x000fe20000000100 */
[----:B------:R-:W-:Y:S01]  /*20e0*/  FADD R49, R33, R33 ;  /* 0x0000002121317221 */ /* 0x000fe20000000000 */
[----:B------:R-:W-:Y:S01]  /*20f0*/  FADD R45, R45, -R24 ;  /* 0x800000182d2d7221 */ /* 0x000fe20000000000 */
[C---:B------:R-:W-:Y:S01]  /*2100*/  FFMA R46, R23.reuse, 0.5, R46 ;  /* 0x3f000000172e7823 */ /* 0x040fe2000000002e */
[C---:B------:R-:W-:Y:S01]  /*2110*/  FADD R42, -R23.reuse, R42 ;  /* 0x0000002a172a7221 */ /* 0x040fe20000000100 */
[C---:B------:R-:W-:Y:S01]  /*2120*/  FADD R41, R23.reuse, R41 ;  /* 0x0000002917297221 */ /* 0x040fe20000000000 */
[C---:B------:R-:W-:Y:S01]  /*2130*/  FADD R26, R23.reuse, R26 ;  /* 0x0000001a171a7221 */ /* 0x040fe20000000000 */
[C---:B------:R-:W-:Y:S01]  /*2140*/  FFMA R27, R23.reuse, -1.5, R27 ;  /* 0xbfc00000171b7823 */ /* 0x040fe2000000001b */
[----:B------:R-:W-:Y:S01]  /*2150*/  FADD R50, -R23, R50 ;  /* 0x0000003217327221 */ /* 0x000fe20000000100 */
[----:B------:R-:W-:Y:S01]  /*2160*/  FADD R24, R11, R11 ;  /* 0x0000000b0b187221 */ /* 0x000fe20000000000 */
[----:B------:R-:W-:Y:S01]  /*2170*/  FMUL R23, R16, 0.5 ;  /* 0x3f00000010177820 */ /* 0x000fe20000400000 */
[----:B------:R-:W-:Y:S01]  /*2180*/  FADD R52, R52, -R49 ;  /* 0x8000003134347221 */ /* 0x000fe20000000000 */
[----:B------:R-:W-:Y:S01]  /*2190*/  FFMA R44, R33, 0.5, R44 ;  /* 0x3f000000212c7823 */ /* 0x000fe2000000002c */
[C---:B------:R-:W-:Y:S01]  /*21a0*/  FADD R32, R24.reuse, R24 ;  /* 0x0000001818207221 */ /* 0x040fe20000000000 */
[C---:B------:R-:W-:Y:S01]  /*21b0*/  FADD R59, -R24.reuse, R59 ;  /* 0x0000003b183b7221 */ /* 0x040fe20000000100 */
[C---:B------:R-:W-:Y:S01]  /*21c0*/  FADD R58, R24.reuse, R58 ;  /* 0x0000003a183a7221 */ /* 0x040fe20000000000 */
[C---:B------:R-:W-:Y:S01]  /*21d0*/  FADD R55, R24.reuse, R55 ;  /* 0x0000003718377221 */ /* 0x040fe20000000000 */
[C---:B------:R-:W-:Y:S01]  /*21e0*/  FADD R39, -R24.reuse, R39 ;  /* 0x0000002718277221 */ /* 0x040fe20000000100 */
[C---:B------:R-:W-:Y:S01]  /*21f0*/  FFMA R43, R24.reuse, 0.5, R43 ;  /* 0x3f000000182b7823 */ /* 0x040fe2000000002b */
[C---:B------:R-:W-:Y:S01]  /*2200*/  FADD R28, -R24.reuse, R28 ;  /* 0x0000001c181c7221 */ /* 0x040fe20000000100 */
[C---:B------:R-:W-:Y:S01]  /*2210*/  FFMA R53, R24.reuse, -1.5, R53 ;  /* 0xbfc0000018357823 */ /* 0x040fe20000000035 */
[----:B------:R-:W-:Y:S01]  /*2220*/  FADD R48, R24, R48 ;  /* 0x0000003018307221 */ /* 0x000fe20000000000 */
[C---:B------:R-:W-:Y:S01]  /*2230*/  FADD R24, R23.reuse, R23 ;  /* 0x0000001717187221 */ /* 0x040fe20000000000 */
[C---:B------:R-:W-:Y:S01]  /*2240*/  FFMA R61, R23.reuse, -2.5, R61 ;  /* 0xc0200000173d7823 */ /* 0x040fe2000000003d */
[C---:B------:R-:W-:Y:S01]  /*2250*/  FFMA R0, R23.reuse, 0.5, R0 ;  /* 0x3f00000017007823 */ /* 0x040fe20000000000 */
[C---:B------:R-:W-:Y:S01]  /*2260*/  FADD R45, -R23.reuse, R45 ;  /* 0x0000002d172d7221 */ /* 0x040fe20000000100 */
[C---:B------:R-:W-:Y:S01]  /*2270*/  FADD R46, -R23.reuse, R46 ;  /* 0x0000002e172e7221 */ /* 0x040fe20000000100 */
[C---:B------:R-:W-:Y:S01]  /*2280*/  FADD R44, R23.reuse, R44 ;  /* 0x0000002c172c7221 */ /* 0x040fe20000000000 */
[C---:B------:R-:W-:Y:S01]  /*2290*/  FADD R52, R23.reuse, R52 ;  /* 0x0000003417347221 */ /* 0x040fe20000000000 */
[----:B------:R-:W-:Y:S01]  /*22a0*/  FFMA R26, R23, -1.5, R26 ;  /* 0xbfc00000171a7823 */ /* 0x000fe2000000001a */
[----:B------:R-:W-:Y:S01]  /*22b0*/  FADD R51, R51, -R32 ;  /* 0x8000002033337221 */ /* 0x000fe20000000000 */
[C---:B------:R-:W-:Y:S01]  /*22c0*/  FMUL R23, R16.reuse, 2.5 ;  /* 0x4020000010177820 */ /* 0x040fe20000400000 */
[----:B------:R-:W-:Y:S01]  /*22d0*/  FMUL R32, R11, -2 ;  /* 0xc00000000b207820 */ /* 0x000fe20000400000 */
[----:B------:R-:W-:Y:S01]  /*22e0*/  FADD R27, R27, -R24 ;  /* 0x800000181b1b7221 */ /* 0x000fe20000000000 */
[----:B------:R-:W-:Y:S01]  /*22f0*/  FMUL R24, R16, -2 ;  /* 0xc000000010187820 */ /* 0x000fe20000400000 */
[----:B------:R-:W-:Y:S01]  /*2300*/  FFMA R18, R33, -1.5, R18 ;  /* 0xbfc0000021127823 */ /* 0x000fe20000000012 */
[C---:B------:R-:W-:Y:S01]  /*2310*/  FADD R33, R23.reuse, R23 ;  /* 0x0000001717217221 */ /* 0x040fe20000000000 */
[C---:B------:R-:W-:Y:S01]  /*2320*/  FFMA R34, R23.reuse, -2.5, R34 ;  /* 0xc020000017227823 */ /* 0x040fe20000000022 */
[C---:B------:R-:W-:Y:S01]  /*2330*/  FFMA R35, R23.reuse, 0.5, R35 ;  /* 0x3f00000017237823 */ /* 0x040fe20000000023 */
[C---:B------:R-:W-:Y:S01]  /*2340*/  FADD R36, -R23.reuse, R36 ;  /* 0x0000002417247221 */ /* 0x040fe20000000100 */
[C---:B------:R-:W-:Y:S01]  /*2350*/  FADD R37, -R23.reuse, R37 ;  /* 0x0000002517257221 */ /* 0x040fe20000000100 */
[----:B------:R-:W-:Y:S01]  /*2360*/  FFMA R38, R23, -1.5, R38 ;  /* 0xbfc0000017267823 */ /* 0x000fe20000000026 */
[C---:B------:R-:W-:Y:S01]  /*2370*/  FADD R40, R32.reuse, R32 ;  /* 0x0000002020287221 */ /* 0x040fe20000000000 */
[C---:B------:R-:W-:Y:S01]  /*2380*/  FFMA R25, R32.reuse, 0.5, R25 ;  /* 0x3f00000020197823 */ /* 0x040fe20000000019 */
[----:B------:R-:W-:Y:S01]  /*2390*/  FFMA R57, R32, -1.5, R57 ;  /* 0xbfc0000020397823 */ /* 0x000fe20000000039 */
[----:B------:R-:W-:Y:S01]  /*23a0*/  FMUL R23, R16, -0.5 ;  /* 0xbf00000010177820 */ /* 0x000fe20000400000 */
[C---:B------:R-:W-:Y:S01]  /*23b0*/  FADD R32, R24.reuse, R24 ;  /* 0x0000001818207221 */ /* 0x040fe20000000000 */
[C---:B------:R-:W-:Y:S01]  /*23c0*/  FFMA R59, R24.reuse, -2.5, R59 ;  /* 0xc0200000183b7823 */ /* 0x040fe2000000003b */
[C---:B------:R-:W-:Y:S01]  /*23d0*/  FFMA R58, R24.reuse, 0.5, R58 ;  /* 0x3f000000183a7823 */ /* 0x040fe2000000003a */
[----:B------:R-:W-:Y:S01]  /*23e0*/  FFMA R28, R24, -1.5, R28 ;  /* 0xbfc00000181c7823 */ /* 0x000fe2000000001c */
[----:B------:R-:W-:Y:S01]  /*23f0*/  FADD R24, R16, R16 ;  /* 0x0000001010187221 */ /* 0x000fe20000000000 */
[----:B------:R-:W-:Y:S01]  /*2400*/  FADD R2, R2, -R33 ;  /* 0x8000002102027221 */ /* 0x000fe20000000000 */
[C---:B------:R-:W-:Y:S01]  /*2410*/  FADD R33, R23.reuse, R23 ;  /* 0x0000001717217221 */ /* 0x040fe20000000000 */
[C---:B------:R-:W-:Y:S01]  /*2420*/  FFMA R42, R23.reuse, -2.5, R42 ;  /* 0xc0200000172a7823 */ /* 0x040fe2000000002a */
[C---:B------:R-:W-:Y:S01]  /*2430*/  FFMA R41, R23.reuse, 0.5, R41 ;  /* 0x3f00000017297823 */ /* 0x040fe20000000029 */
[----:B------:R-:W-:Y:S01]  /*2440*/  FFMA R50, R23, -1.5, R50 ;  /* 0xbfc0000017327823 */ /* 0x000fe20000000032 */
[----:B------:R-:W-:Y:S01]  /*2450*/  FADD R57, R57, -R32 ;  /* 0x8000002039397221 */ /* 0x000fe20000000000 */
[----:B------:R-:W-:Y:S01]  /*2460*/  FMUL R23, R22, 2.5 ;  /* 0x4020000016177820 */ /* 0x000fe20000400000 */
[----:B------:R-:W-:Y:S01]  /*2470*/  FADD R32, R24, R24 ;  /* 0x0000001818207221 */ /* 0x000fe20000000000 */
[----:B------:R-:W-:-:S02]  /*2480*/  FADD R47, R47, -R40 ;  /* 0x800000282f2f7221 */ /* 0x000fc40000000000 */
[C---:B------:R-:W-:Y:S01]  /*2490*/  FFMA R34, R23.reuse, 0.5, R34 ;  /* 0x3f00000017227823 */ /* 0x040fe20000000022 */
[C---:B------:R-:W-:Y:S01]  /*24a0*/  FFMA R35, R23.reuse, 2.5, R35 ;  /* 0x4020000017237823 */ /* 0x040fe20000000023 */
[C---:B------:R-:W-:Y:S01]  /*24b0*/  FFMA R37, R23.reuse, -0.5, R37 ;  /* 0xbf00000017257823 */ /* 0x040fe20000000025 */
[----:B------:R-:W-:Y:S01]  /*24c0*/  FFMA R2, R23, 1.5, R2 ;  /* 0x3fc0000017027823 */ /* 0x000fe20000000002 */
[----:B------:R-:W-:Y:S01]  /*24d0*/  FADD R53, R53, -R32 ;  /* 0x8000002035357221 */ /* 0x000fe20000000000 */
[----:B------:R-:W-:Y:S01]  /*24e0*/  FADD R23, R23, R23 ;  /* 0x0000001717177221 */ /* 0x000fe20000000000 */
[----:B------:R-:W-:Y:S01]  /*24f0*/  FMUL R32, R22, -2 ;  /* 0xc000000016207820 */ /* 0x000fe20000400000 */
[----:B------:R-:W-:Y:S02]  /*2500*/  FADD R47, R24, R47 ;  /* 0x0000002f182f7221 */ /* 0x000fe40000000000 */
[----:B------:R-:W-:Y:S01]  /*2510*/  FADD R36, R36, R23 ;  /* 0x0000001724247221 */ /* 0x000fe20000000000 */
[----:B------:R-:W-:Y:S01]  /*2520*/  FADD R38, -R23, R38 ;  /* 0x0000002617267221 */ /* 0x000fe20000000100 */
[----:B------:R-:W-:Y:S01]  /*2530*/  FADD R23, R32, R32 ;  /* 0x0000002020177221 */ /* 0x000fe20000000000 */
[----:B------:R-:W-:-:S03]  /*2540*/  FADD R18, R18, -R33 ;  /* 0x8000002112127221 */ /* 0x000fc60000000000 */
[----:B------:R-:W-:Y:S01]  /*2550*/  FADD R47, R47, R23 ;  /* 0x000000172f2f7221 */ /* 0x000fe20000000000 */
[----:B------:R-:W-:Y:S01]  /*2560*/  FADD R28, -R23, R28 ;  /* 0x0000001c171c7221 */ /* 0x000fe20000000100 */
[----:B------:R-:W-:Y:S01]  /*2570*/  FMUL R23, R22, -0.5 ;  /* 0xbf00000016177820 */ /* 0x000fe20000400000 */
[C---:B------:R-:W-:Y:S01]  /*2580*/  FFMA R55, R24.reuse, -2.5, R55 ;  /* 0xc020000018377823 */ /* 0x040fe20000000037 */
[C---:B------:R-:W-:Y:S01]  /*2590*/  FFMA R39, R24.reuse, 0.5, R39 ;  /* 0x3f00000018277823 */ /* 0x040fe20000000027 */
[C---:B------:R-:W-:Y:S01]  /*25a0*/  FADD R43, -R24.reuse, R43 ;  /* 0x0000002b182b7221 */ /* 0x040fe20000000100 */
[C---:B------:R-:W-:Y:S01]  /*25b0*/  FADD R25, R24.reuse, R25 ;  /* 0x0000001918197221 */ /* 0x040fe20000000000 */
[C---:B------:R-:W-:Y:S01]  /*25c0*/  FADD R51, -R24.reuse, R51 ;  /* 0x0000003318337221 */ /* 0x040fe20000000100 */
[----:B------:R-:W-:Y:S01]  /*25d0*/  FFMA R48, R24, -1.5, R48 ;  /* 0xbfc0000018307823 */ /* 0x000fe20000000030 */
[----:B------:R-:W-:Y:S01]  /*25e0*/  FMUL R24, R22, 0.5 ;  /* 0x3f00000016187820 */ /* 0x000fe20000400000 */
[C---:B------:R-:W-:Y:S01]  /*25f0*/  FFMA R42, R23.reuse, 0.5, R42 ;  /* 0x3f000000172a7823 */ /* 0x040fe2000000002a */
[C---:B------:R-:W-:Y:S01]  /*2600*/  FFMA R41, R23.reuse, 2.5, R41 ;  /* 0x4020000017297823 */ /* 0x040fe20000000029 */
[C---:B------:R-:W-:Y:S01]  /*2610*/  FFMA R44, R23.reuse, -0.5, R44 ;  /* 0xbf000000172c7823 */ /* 0x040fe2000000002c */
[C---:B------:R-:W-:Y:S01]  /*2620*/  FFMA R18, R23.reuse, 1.5, R18 ;  /* 0x3fc0000017127823 */ /* 0x040fe20000000012 */
[----:B------:R-:W-:Y:S01]  /*2630*/  FADD R23, R23, R23 ;  /* 0x0000001717177221 */ /* 0x000fe20000000000 */
[C---:B------:R-:W-:Y:S01]  /*2640*/  FFMA R61, R24.reuse, 0.5, R61 ;  /* 0x3f000000183d7823 */ /* 0x040fe2000000003d */
[C---:B------:R-:W-:Y:S01]  /*2650*/  FFMA R0, R24.reuse, 2.5, R0 ;  /* 0x4020000018007823 */ /* 0x040fe20000000000 */
[C---:B------:R-:W-:Y:S01]  /*2660*/  FFMA R46, R24.reuse, -0.5, R46 ;  /* 0xbf000000182e7823 */ /* 0x040fe2000000002e */
[C---:B------:R-:W-:Y:S01]  /*2670*/  FFMA R27, R24.reuse, 1.5, R27 ;  /* 0x3fc00000181b7823 */ /* 0x040fe2000000001b */
[----:B------:R-:W-:Y:S01]  /*2680*/  FADD R24, R24, R24 ;  /* 0x0000001818187221 */ /* 0x000fe20000000000 */
[----:B------:R-:W-:Y:S01]  /*2690*/  FMUL R11, R11, 1.5 ;  /* 0x3fc000000b0b7820 */ /* 0x000fe20000400000 */
[----:B------:R-:W-:Y:S01]  /*26a0*/  FADD R52, R52, R23 ;  /* 0x0000001734347221 */ /* 0x000fe20000000000 */
[----:B------:R-:W-:Y:S01]  /*26b0*/  FADD R50, -R23, R50 ;  /* 0x0000003217327221 */ /* 0x000fe20000000100 */
[----:B------:R-:W-:Y:S01]  /*26c0*/  FMUL R23, R16, 1.5 ;  /* 0x3fc0000010177820 */ /* 0x000fe20000400000 */
[----:B------:R-:W-:Y:S01]  /*26d0*/  FADD R45, R45, R24 ;  /* 0x000000182d2d7221 */ /* 0x000fe20000000000 */
[----:B------:R-:W-:Y:S01]  /*26e0*/  FADD R26, -R24, R26 ;  /* 0x0000001a181a7221 */ /* 0x000fe20000000100 */
[----:B------:R-:W-:Y:S01]  /*26f0*/  FADD R24, R22, R22 ;  /* 0x0000001616187221 */ /* 0x000fe20000000000 */
[C---:B------:R-:W-:Y:S01]  /*2700*/  FADD R33, R11.reuse, R11 ;  /* 0x0000000b0b217221 */ /* 0x040fe20000000000 */
[----:B------:R-:W-:Y:S01]  /*2710*/  FFMA R29, R11, -1.5, R29 ;  /* 0xbfc000000b1d7823 */ /* 0x000fe2000000001d */
[----:B------:R-:W-:Y:S01]  /*2720*/  FADD R16, R23, R23 ;  /* 0x0000001717107221 */ /* 0x000fe20000000000 */
[C---:B------:R-:W-:Y:S01]  /*2730*/  FFMA R55, R24.reuse, 0.5, R55 ;  /* 0x3f00000018377823 */ /* 0x040fe20000000037 */
[C---:B------:R-:W-:Y:S01]  /*2740*/  FFMA R39, R24.reuse, 2.5, R39 ;  /* 0x4020000018277823 */ /* 0x040fe20000000027 */
[C---:B------:R-:W-:Y:S01]  /*2750*/  FFMA R43, R24.reuse, -0.5, R43 ;  /* 0xbf000000182b7823 */ /* 0x040fe2000000002b */
[----:B------:R-:W-:Y:S01]  /*2760*/  FFMA R53, R24, 1.5, R53 ;  /* 0x3fc0000018357823 */ /* 0x000fe20000000035 */
[----:B------:R-:W-:Y:S01]  /*2770*/  FADD R56, R56, -R33 ;  /* 0x8000002138387221 */ /* 0x000fe20000000000 */
[----:B------:R-:W-:Y:S01]  /*2780*/  FADD R24, R24, R24 ;  /* 0x0000001818187221 */ /* 0x000fe20000000000 */
[----:B------:R-:W-:Y:S01]  /*2790*/  FADD R33, R29, -R16 ;  /* 0x800000101d217221 */ /* 0x000fe20000000000 */
[----:B------:R-:W-:-:S02]  /*27a0*/  FMUL R29, R14, 0.5 ;  /* 0x3f0000000e1d7820 */ /* 0x000fc40000400000 */
[----:B------:R-:W-:Y:S01]  /*27b0*/  FADD R51, R51, R24 ;  /* 0x0000001833337221 */ /* 0x000fe20000000000 */
[----:B------:R-:W-:Y:S01]  /*27c0*/  FADD R48, -R24, R48 ;  /* 0x0000003018307221 */ /* 0x000fe20000000100 */
[----:B------:R-:W-:Y:S01]  /*27d0*/  FADD R24, R27, R29 ;  /* 0x0000001d1b187221 */ /* 0x000fe20000000000 */
[----:B------:R-:W-:Y:S01]  /*27e0*/  FMUL R27, R14, 2.5 ;  /* 0x402000000e1b7820 */ /* 0x000fe20000400000 */
[----:B------:R-:W-:Y:S01]  /*27f0*/  FMUL R16, R22, 1.5 ;  /* 0x3fc0000016107820 */ /* 0x000fe20000400000 */
[C---:B------:R-:W-:Y:S01]  /*2800*/  FFMA R59, R32.reuse, 0.5, R59 ;  /* 0x3f000000203b7823 */ /* 0x040fe2000000003b */
[C---:B------:R-:W-:Y:S01]  /*2810*/  FFMA R58, R32.reuse, 2.5, R58 ;  /* 0x40200000203a7823 */ /* 0x040fe2000000003a */
[C---:B------:R-:W-:Y:S01]  /*2820*/  FFMA R25, R32.reuse, -0.5, R25 ;  /* 0xbf00000020197823 */ /* 0x040fe20000000019 */
[----:B------:R-:W-:Y:S01]  /*2830*/  FFMA R57, R32, 1.5, R57 ;  /* 0x3fc0000020397823 */ /* 0x000fe20000000039 */
[----:B------:R-:W-:Y:S01]  /*2840*/  FADD R22, R14, R14 ;  /* 0x0000000e0e167221 */ /* 0x000fe20000000000 */
[----:B------:R-:W-:Y:S01]  /*2850*/  FADD R32, R2, R27 ;  /* 0x0000001b02207221 */ /* 0x000fe20000000000 */
[----:B------:R-:W-:Y:S01]  /*2860*/  FFMA R33, R16, 1.5, R33 ;  /* 0x3fc0000010217823 */ /* 0x000fe20000000021 */
[----:B------:R-:W-:Y:S01]  /*2870*/  FMUL R2, R14, 1.5 ;  /* 0x3fc000000e027820 */ /* 0x000fe20000400000 */
[----:B------:R-:W-:Y:S01]  /*2880*/  FADD R18, -R29, R18 ;  /* 0x000000121d127221 */ /* 0x000fe20000000100 */
[----:B------:R-:W-:Y:S01]  /*2890*/  FADD R60, -R22, R57 ;  /* 0x00000039163c7221 */ /* 0x000fe20000000100 */
[----:B------:R-:W-:Y:S01]  /*28a0*/  FADD R40, R53, R22 ;  /* 0x0000001635287221 */ /* 0x000fe20000000000 */
[----:B------:R-:W-:Y:S01]  /*28b0*/  FADD R33, R33, R2 ;  /* 0x0000000221217221 */ /* 0x000fe20000000000 */
[----:B------:R-:W-:Y:S01]  /*28c0*/  FADD R30, R11, R30 ;  /* 0x0000001e0b1e7221 */ /* 0x000fe20000000000 */
[--C-:B------:R-:W-:Y:S01]  /*28d0*/  FADD R24, R24, R21.reuse ;  /* 0x0000001518187221 */ /* 0x100fe20000000000 */
[--C-:B------:R-:W-:Y:S01]  /*28e0*/  FADD R18, R18, R21.reuse ;  /* 0x0000001512127221 */ /* 0x100fe20000000000 */
[--C-:B------:R-:W-:Y:S01]  /*28f0*/  FADD R32, R32, R21.reuse ;  /* 0x0000001520207221 */ /* 0x100fe20000000000 */
[----:B------:R-:W-:Y:S01]  /*2900*/  FFMA R60, R21, 1.5, R60 ;  /* 0x3fc00000153c7823 */ /* 0x000fe2000000003c */
[--C-:B------:R-:W-:Y:S01]  /*2910*/  FADD R40, R40, R21.reuse ;  /* 0x0000001528287221 */ /* 0x100fe20000000000 */
[----:B------:R-:W-:Y:S01]  /*2920*/  FADD R21, R33, R21 ;  /* 0x0000001521157221 */ /* 0x000fe20000000000 */
[C---:B------:R-:W-:Y:S01]  /*2930*/  FADD R31, -R11.reuse, R31 ;  /* 0x0000001f0b1f7221 */ /* 0x040fe20000000100 */
[----:B------:R-:W-:Y:S01]  /*2940*/  FFMA R54, R11, 0.5, R54 ;  /* 0x3f0000000b367823 */ /* 0x000fe20000000036 */
[C---:B------:R-:W-:Y:S01]  /*2950*/  FFMA R33, R23.reuse, -2.5, R30 ;  /* 0xc020000017217823 */ /* 0x040fe2000000001e */
[C---:B------:R-:W-:Y:S01]  /*2960*/  FADD R30, R16.reuse, R16 ;  /* 0x00000010101e7221 */ /* 0x040fe20000000000 */
[C---:B------:R-:W-:Y:S01]  /*2970*/  FADD R53, -R23.reuse, R56 ;  /* 0x0000003817357221 */ /* 0x040fe20000000100 */
[C---:B------:R-:W-:Y:S01]  /*2980*/  FFMA R31, R23.reuse, 0.5, R31 ;  /* 0x3f000000171f7823 */ /* 0x040fe2000000001f */
[----:B------:R-:W-:Y:S01]  /*2990*/  FADD R49, -R23, R54 ;  /* 0x0000003617317221 */ /* 0x000fe20000000100 */
[----:B------:R-:W-:Y:S01]  /*29a0*/  FADD R57, R29, R45 ;  /* 0x0000002d1d397221 */ /* 0x000fe20000000000 */
[----:B------:R-:W-:Y:S01]  /*29b0*/  FADD R45, R27, R36 ;  /* 0x000000241b2d7221 */ /* 0x000fe20000000000 */
[----:B------:R-:W-:Y:S01]  /*29c0*/  FADD R36, R53, R30 ;  /* 0x0000001e35247221 */ /* 0x000fe20000000000 */
[C---:B------:R-:W-:Y:S01]  /*29d0*/  FFMA R33, R16.reuse, 0.5, R33 ;  /* 0x3f00000010217823 */ /* 0x040fe20000000021 */
[C---:B------:R-:W-:Y:S01]  /*29e0*/  FFMA R31, R16.reuse, 2.5, R31 ;  /* 0x40200000101f7823 */ /* 0x040fe2000000001f */
[----:B------:R-:W-:Y:S01]  /*29f0*/  FFMA R49, R16, -0.5, R49 ;  /* 0xbf00000010317823 */ /* 0x000fe20000000031 */
[----:B------:R-:W-:Y:S01]  /*2a00*/  FADD R53, -R29, R52 ;  /* 0x000000341d357221 */ /* 0x000fe20000000100 */
[----:B------:R-:W-:Y:S01]  /*2a10*/  FADD R16, R7, R7 ;  /* 0x0000000707107221 */ /* 0x000fe20000000000 */
[----:B------:R-:W-:Y:S01]  /*2a20*/  FADD R52, R22, R51 ;  /* 0x0000003316347221 */ /* 0x000fe20000000000 */
[----:B------:R-:W-:-:S02]  /*2a30*/  FADD R51, R2, R36 ;  /* 0x0000002402337221 */ /* 0x000fc40000000000 */
[C---:B------:R-:W-:Y:S01]  /*2a40*/  FADD R36, -R16.reuse, R45 ;  /* 0x0000002d10247221 */ /* 0x040fe20000000100 */
[C---:B------:R-:W-:Y:S01]  /*2a50*/  FADD R57, -R16.reuse, R57 ;  /* 0x0000003910397221 */ /* 0x040fe20000000100 */
[C---:B------:R-:W-:Y:S01]  /*2a60*/  FADD R45, -R16.reuse, R52 ;  /* 0x00000034102d7221 */ /* 0x040fe20000000100 */
[----:B------:R-:W-:Y:S01]  /*2a70*/  FADD R53, -R16, R53 ;  /* 0x0000003510357221 */ /* 0x000fe20000000100 */
[----:B------:R-:W-:Y:S01]  /*2a80*/  FADD R51, R51, -R16 ;  /* 0x8000001033337221 */ /* 0x000fe20000000000 */
[C---:B------:R-:W-:Y:S01]  /*2a90*/  FADD R16, R29.reuse, R61 ;  /* 0x0000003d1d107221 */ /* 0x040fe20000000000 */
[C---:B------:R-:W-:Y:S01]  /*2aa0*/  FADD R0, R29.reuse, R0 ;  /* 0x000000001d007221 */ /* 0x040fe20000000000 */
[C---:B------:R-:W-:Y:S01]  /*2ab0*/  FADD R46, R29.reuse, R46 ;  /* 0x0000002e1d2e7221 */ /* 0x040fe20000000000 */
[C---:B------:R-:W-:Y:S01]  /*2ac0*/  FADD R42, -R29.reuse, R42 ;  /* 0x0000002a1d2a7221 */ /* 0x040fe20000000100 */
[C---:B------:R-:W-:Y:S01]  /*2ad0*/  FADD R52, -R29.reuse, R41 ;  /* 0x000000291d347221 */ /* 0x040fe20000000100 */
[C---:B------:R-:W-:Y:S01]  /*2ae0*/  FADD R44, -R29.reuse, R44 ;  /* 0x0000002c1d2c7221 */ /* 0x040fe20000000100 */
[----:B------:R-:W-:Y:S01]  /*2af0*/  FFMA R26, R29, 1.5, R26 ;  /* 0x3fc000001d1a7823 */ /* 0x000fe2000000001a */
[----:B------:R-:W-:Y:S01]  /*2b00*/  FMUL R29, R7, 1.5 ;  /* 0x3fc00000071d7820 */ /* 0x000fe20000400000 */
[----:B------:R-:W-:-:S03]  /*2b10*/  FADD R41, R20, R20 ;  /* 0x0000001414297221 */ /* 0x000fc60000000000 */
[C---:B------:R-:W-:Y:S01]  /*2b20*/  FADD R56, -R29.reuse, R24 ;  /* 0x000000181d387221 */ /* 0x040fe20000000100 */
[C---:B------:R-:W-:Y:S01]  /*2b30*/  FADD R32, -R29.reuse, R32 ;  /* 0x000000201d207221 */ /* 0x040fe20000000100 */
[C---:B------:R-:W-:Y:S01]  /*2b40*/  FADD R24, -R29.reuse, R18 ;  /* 0x000000121d187221 */ /* 0x040fe20000000100 */
[----:B------:R-:W-:Y:S02]  /*2b50*/  FADD R54, -R29, R40 ;  /* 0x000000281d367221 */ /* 0x000fe40000000100 */
[C---:B------:R-:W-:Y:S01]  /*2b60*/  FADD R40, -R41.reuse, R32 ;  /* 0x0000002029287221 */ /* 0x040fe20000000100 */
[C---:B------:R-:W-:Y:S01]  /*2b70*/  FADD R32, -R41.reuse, R24 ;  /* 0x0000001829207221 */ /* 0x040fe20000000100 */
[C---:B------:R-:W-:Y:S02]  /*2b80*/  FADD R24, -R41.reuse, R54 ;  /* 0x0000003629187221 */ /* 0x040fe40000000100 */
[----:B------:R-:W0:Y:S01]  /*2b90*/  S2R R54, SR_TID.X ;  /* 0x0000000000367919 */ /* 0x000e220000002100 */
[----:B------:R-:W-:Y:S01]  /*2ba0*/  FADD R18, -R41, R56 ;  /* 0x0000003829127221 */ /* 0x000fe20000000100 */
[----:B------:R-:W-:Y:S01]  /*2bb0*/  FADD R56, R21, -R29 ;  /* 0x8000001d15387221 */ /* 0x000fe20000000000 */
[----:B------:R-:W-:-:S03]  /*2bc0*/  FADD R34, R27, R34 ;  /* 0x000000221b227221 */ /* 0x000fc60000000000 */
[----:B------:R-:W-:Y:S01]  /*2bd0*/  FADD R21, R56, -R41 ;  /* 0x8000002938157221 */ /* 0x000fe20000000000 */
[--C-:B------:R-:W-:Y:S01]  /*2be0*/  FADD R41, R16, R7.reuse ;  /* 0x0000000710297221 */ /* 0x100fe20000000000 */
[--C-:B------:R-:W-:Y:S01]  /*2bf0*/  FADD R16, R34, R7.reuse ;  /* 0x0000000722107221 */ /* 0x100fe20000000000 */
[----:B------:R-:W-:-:S03]  /*2c00*/  FADD R61, R0, -R7 ;  /* 0x80000007003d7221 */ /* 0x000fc60000000000 */
[C---:B------:R-:W-:Y:S01]  /*2c10*/  FFMA R16, R20.reuse, -2.5, R16 ;  /* 0xc020000014107823 */ /* 0x040fe20000000010 */
[C---:B------:R-:W-:Y:S01]  /*2c20*/  FFMA R0, R20.reuse, -2.5, R41 ;  /* 0xc020000014007823 */ /* 0x040fe20000000029 */
[----:B------:R-:W-:Y:S01]  /*2c30*/  MOV R56, 0x4 ;  /* 0x0000000400387802 */ /* 0x000fe20000000f00 */
[----:B------:R-:W-:Y:S02]  /*2c40*/  FFMA R34, R20, 0.5, R61 ;  /* 0x3f00000014227823 */ /* 0x000fe4000000003d */
[----:B------:R-:W-:Y:S01]  /*2c50*/  FFMA R0, R19, 0.5, R0 ;  /* 0x3f00000013007823 */ /* 0x000fe20000000000 */
[----:B0-----:R-:W-:Y:S01]  /*2c60*/  LEA R17, R17, R54, 0x7 ;  /* 0x0000003611117211 */ /* 0x001fe200078e38ff */
[C---:B------:R-:W-:Y:S01]  /*2c70*/  FFMA R54, R19.reuse, 0.5, R16 ;  /* 0x3f00000013367823 */ /* 0x040fe20000000010 */
[----:B------:R-:W-:-:S03]  /*2c80*/  FFMA R34, R19, 2.5, R34 ;  /* 0x4020000013227823 */ /* 0x000fc60000000022 */
[----:B------:R-:W-:Y:S01]  /*2c90*/  IMAD.WIDE R16, R17, R56, c[0x0][0x160] ;  /* 0x0000580011107625 */ /* 0x000fe200078e0238 */
[--C-:B------:R-:W-:Y:S01]  /*2ca0*/  FADD R54, R54, R5.reuse ;  /* 0x0000000536367221 */ /* 0x100fe20000000000 */
[----:B------:R-:W-:Y:S01]  /*2cb0*/  FADD R41, R0, R5 ;  /* 0x0000000500297221 */ /* 0x000fe20000000000 */
[----:B------:R-:W-:Y:S01]  /*2cc0*/  FADD R31, R2, R31 ;  /* 0x0000001f021f7221 */ /* 0x000fe20000000000 */
[----:B------:R-:W-:Y:S01]  /*2cd0*/  FADD R61, R34, R5 ;  /* 0x00000005223d7221 */ /* 0x000fe20000000000 */
[C---:B------:R-:W-:Y:S01]  /*2ce0*/  FADD R35, R27.reuse, R35 ;  /* 0x000000231b237221 */ /* 0x040fe20000000000 */
[----:B------:R0:W-:Y:S01]  /*2cf0*/  STG.E [R16.64+0x9f400], R54 ;  /* 0x09f4003610007986 */ /* 0x0001e2000c101904 */
[C---:B------:R-:W-:Y:S01]  /*2d00*/  FADD R34, R27.reuse, R37 ;  /* 0x000000251b227221 */ /* 0x040fe20000000000 */
[----:B------:R-:W-:Y:S01]  /*2d10*/  FFMA R38, R27, 1.5, R38 ;  /* 0x3fc000001b267823 */ /* 0x000fe20000000026 */
[C---:B------:R-:W-:Y:S01]  /*2d20*/  FADD R56, R22.reuse, R39 ;  /* 0x0000002716387221 */ /* 0x040fe20000000000 */
[----:B------:R-:W-:Y:S01]  /*2d30*/  FADD R0, -R22, R47 ;  /* 0x0000002f16007221 */ /* 0x000fe20000000100 */
[----:B------:R-:W-:Y:S01]  /*2d40*/  FADD R27, R29, R29 ;  /* 0x0000001d1d1b7221 */ /* 0x000fe20000000000 */
[--C-:B------:R-:W-:Y:S01]  /*2d50*/  FADD R39, R42, R7.reuse ;  /* 0x000000072a277221 */ /* 0x100fe20000000000 */
[----:B------:R-:W-:Y:S01]  /*2d60*/  FADD R37, R52, -R7 ;  /* 0x8000000734257221 */ /* 0x000fe20000000000 */
[----:B------:R1:W-:Y:S01]  /*2d70*/  STG.E [R16.64+0x55c00], R41 ;  /* 0x055c002910007986 */ /* 0x0003e2000c101904 */
[----:B------:R-:W-:Y:S01]  /*2d80*/  FADD R43, R22, R43 ;  /* 0x0000002b162b7221 */ /* 0x000fe20000000000 */
[----:B------:R-:W-:Y:S01]  /*2d90*/  FADD R33, R2, R33 ;  /* 0x0000002102217221 */ /* 0x000fe20000000000 */
[----:B0-----:R-:W-:Y:S01]  /*2da0*/  FADD R54, R22, R55 ;  /* 0x0000003716367221 */ /* 0x001fe20000000000 */
[----:B------:R-:W-:Y:S01]  /*2db0*/  FADD R49, R2, R49 ;  /* 0x0000003102317221 */ /* 0x000fe20000000000 */
[--C-:B------:R-:W-:Y:S01]  /*2dc0*/  FADD R31, R31, -R7.reuse ;  /* 0x800000071f1f7221 */ /* 0x100fe20000000000 */
[----:B------:R0:W-:Y:S01]  /*2dd0*/  STG.E [R16.64+0x62000], R61 ;  /* 0x0620003d10007986 */ /* 0x0001e2000c101904 */
[----:B------:R-:W-:Y:S01]  /*2de0*/  FADD R55, R54, R7 ;  /* 0x0000000736377221 */ /* 0x000fe20000000000 */
[----:B------:R-:W-:Y:S01]  /*2df0*/  FADD R0, R0, -R27 ;  /* 0x8000001b00007221 */ /* 0x000fe20000000000 */
[C---:B------:R-:W-:Y:S01]  /*2e00*/  FFMA R54, R20.reuse, -2.5, R39 ;  /* 0xc020000014367823 */ /* 0x040fe20000000027 */
[----:B-1----:R-:W-:Y:S01]  /*2e10*/  FADD R41, R35, -R7 ;  /* 0x8000000723297221 */ /* 0x002fe20000000000 */
[C---:B------:R-:W-:Y:S01]  /*2e20*/  FFMA R35, R7.reuse, 0.5, R44 ;  /* 0x3f00000007237823 */ /* 0x040fe2000000002c */
[----:B------:R-:W-:Y:S01]  /*2e30*/  FFMA R44, R20, 0.5, R37 ;  /* 0x3f000000142c7823 */ /* 0x000fe20000000025 */
[C---:B------:R-:W-:Y:S01]  /*2e40*/  FFMA R27, R7.reuse, 0.5, R46 ;  /* 0x3f000000071b7823 */ /* 0x040fe2000000002e */
[C---:B------:R-:W-:Y:S01]  /*2e50*/  FFMA R47, R7.reuse, 0.5, R34 ;  /* 0x3f000000072f7823 */ /* 0x040fe20000000022 */
[----:B------:R-:W-:Y:S01]  /*2e60*/  FFMA R43, R7, 0.5, R43 ;  /* 0x3f000000072b7823 */ /* 0x000fe2000000002b */
[--C-:B------:R-:W-:Y:S01]  /*2e70*/  FADD R33, R33, R7.reuse ;  /* 0x0000000721217221 */ /* 0x100fe20000000000 */
[----:B0-----:R-:W-:Y:S01]  /*2e80*/  FADD R61, R56, -R7 ;  /* 0x80000007383d7221 */ /* 0x001fe20000000000 */
[----:B------:R-:W-:Y:S01]  /*2e90*/  FFMA R39, R7, 0.5, R49 ;  /* 0x3f00000007277823 */ /* 0x000fe20000000031 */
[C---:B------:R-:W-:Y:S01]  /*2ea0*/  FFMA R37, R20.reuse, 0.5, R31 ;  /* 0x3f00000014257823 */ /* 0x040fe2000000001f */
[C---:B------:R-:W-:Y:S01]  /*2eb0*/  FMUL R31, R20.reuse, 1.5 ;  /* 0x3fc00000141f7820 */ /* 0x040fe20000400000 */
[C---:B------:R-:W-:Y:S01]  /*2ec0*/  FFMA R42, R20.reuse, 0.5, R41 ;  /* 0x3f000000142a7823 */ /* 0x040fe20000000029 */
[--C-:B------:R-:W-:Y:S01]  /*2ed0*/  FADD R27, R27, -R20.reuse ;  /* 0x800000141b1b7221 */ /* 0x100fe20000000000 */
[--C-:B------:R-:W-:Y:S01]  /*2ee0*/  FADD R56, R47, -R20.reuse ;  /* 0x800000142f387221 */ /* 0x100fe20000000000 */
[C---:B------:R-:W-:Y:S01]  /*2ef0*/  FFMA R34, R20.reuse, -2.5, R55 ;  /* 0xc020000014227823 */ /* 0x040fe20000000037 */
[----:B------:R-:W-:Y:S01]  /*2f00*/  FFMA R46, R20, 0.5, R61 ;  /* 0x3f000000142e7823 */ /* 0x000fe2000000003d */
[--C-:B------:R-:W-:Y:S01]  /*2f10*/  FADD R52, R43, -R20.reuse ;  /* 0x800000142b347221 */ /* 0x100fe20000000000 */
[--C-:B------:R-:W-:Y:S01]  /*2f20*/  FADD R57, R57, -R20.reuse ;  /* 0x8000001439397221 */ /* 0x100fe20000000000 */
[--C-:B------:R-:W-:Y:S01]  /*2f30*/  FADD R36, R36, -R20.reuse ;  /* 0x8000001424247221 */ /* 0x100fe20000000000 */
[--C-:B------:R-:W-:Y:S01]  /*2f40*/  FADD R35, R35, -R20.reuse ;  /* 0x8000001423237221 */ /* 0x100fe20000000000 */
[--C-:B------:R-:W-:Y:S01]  /*2f50*/  FADD R45, R45, -R20.reuse ;  /* 0x800000142d2d7221 */ /* 0x100fe20000000000 */
[--C-:B------:R-:W-:Y:S01]  /*2f60*/  FADD R53, R53, -R20.reuse ;  /* 0x8000001435357221 */ /* 0x100fe20000000000 */
[----:B------:R-:W-:Y:S01]  /*2f70*/  FFMA R41, R20, -2.5, R33 ;  /* 0xc020000014297823 */ /* 0x000fe20000000021 */
[--C-:B------:R-:W-:Y:S01]  /*2f80*/  FADD R39, R39, -R20.reuse ;  /* 0x8000001427277221 */ /* 0x100fe20000000000 */
[----:B------:R-:W-:Y:S01]  /*2f90*/  FADD R51, R51, -R20 ;  /* 0x8000001433337221 */ /* 0x000fe20000000000 */
[----:B------:R-:W-:Y:S01]  /*2fa0*/  FFMA R33, R29, -1.5, R60 ;  /* 0xbfc000001d217823 */ /* 0x000fe2000000003c */
[----:B------:R-:W-:-:S04]  /*2fb0*/  FADD R20, R31, R31 ;  /* 0x0000001f1f147221 */ /* 0x000fc80000000000 */
[----:B------:R-:W-:Y:S01]  /*2fc0*/  FADD R33, R33, -R20 ;  /* 0x8000001421217221 */ /* 0x000fe20000000000 */
[C---:B------:R-:W-:Y:S01]  /*2fd0*/  FADD R20, R19.reuse, R19 ;  /* 0x0000001313147221 */ /* 0x040fe20000000000 */
[----:B------:R-:W-:-:S03]  /*2fe0*/  FFMA R34, R19, 0.5, R34 ;  /* 0x3f00000013227823 */ /* 0x000fc60000000022 */
[C---:B------:R-:W-:Y:S01]  /*2ff0*/  FADD R36, R20.reuse, R36 ;  /* 0x0000002414247221 */ /* 0x040fe20000000000 */
[C---:B------:R-:W-:Y:S01]  /*3000*/  FFMA R43, R19.reuse, 2.5, R42 ;  /* 0x40200000132b7823 */ /* 0x040fe2000000002a */
[----:B------:R-:W-:Y:S01]  /*3010*/  FADD R42, R20, R57 ;  /* 0x00000039142a7221 */ /* 0x000fe20000000000 */
[--C-:B------:R-:W-:Y:S01]  /*3020*/  FADD R57, R34, R5.reuse ;  /* 0x0000000522397221 */ /* 0x100fe20000000000 */
[----:B------:R-:W-:Y:S01]  /*3030*/  FADD R49, R36, R5 ;  /* 0x0000000524317221 */ /* 0x000fe20000000000 */
[C---:B------:R-:W-:Y:S01]  /*3040*/  FFMA R34, R19.reuse, 2.5, R44 ;  /* 0x4020000013227823 */ /* 0x040fe2000000002c */
[C---:B------:R-:W-:Y:S01]  /*3050*/  FFMA R36, R19.reuse, -0.5, R35 ;  /* 0xbf00000013247823 */ /* 0x040fe20000000023 */
[----:B------:R-:W-:Y:S01]  /*3060*/  FFMA R60, R19, -0.5, R27 ;  /* 0xbf000000133c7823 */ /* 0x000fe2000000001b */
[--C-:B------:R-:W-:Y:S01]  /*3070*/  FADD R27, R42, R5.reuse ;  /* 0x000000052a1b7221 */ /* 0x100fe20000000000 */
[----:B------:R0:W-:Y:S01]  /*3080*/  STG.E [R16.64+0xb7c00], R49 ;  /* 0x0b7c003110007986 */ /* 0x0001e2000c101904 */
[----:B------:R-:W-:Y:S01]  /*3090*/  FADD R35, R34, R5 ;  /* 0x0000000522237221 */ /* 0x000fe20000000000 */
[----:B------:R-:W-:Y:S01]  /*30a0*/  FADD R12, R11, R12 ;  /* 0x0000000c0b0c7221 */ /* 0x000fe20000000000 */
[C---:B------:R-:W-:Y:S01]  /*30b0*/  FFMA R56, R19.reuse, -0.5, R56 ;  /* 0xbf00000013387823 */ /* 0x040fe20000000038 */
[C---:B------:R-:W-:Y:S01]  /*30c0*/  FFMA R46, R19.reuse, 2.5, R46 ;  /* 0x40200000132e7823 */ /* 0x040fe2000000002e */
[C---:B------:R-:W-:Y:S01]  /*30d0*/  FFMA R52, R19.reuse, -0.5, R52 ;  /* 0xbf00000013347823 */ /* 0x040fe20000000034 */
[C---:B------:R-:W-:Y:S01]  /*30e0*/  FFMA R54, R19.reuse, 0.5, R54 ;  /* 0x3f00000013367823 */ /* 0x040fe20000000036 */
[C---:B------:R-:W-:Y:S01]  /*30f0*/  FFMA R34, R19.reuse, 0.5, R41 ;  /* 0x3f00000013227823 */ /* 0x040fe20000000029 */
[C---:B------:R-:W-:Y:S01]  /*3100*/  FFMA R42, R19.reuse, -0.5, R39 ;  /* 0xbf000000132a7823 */ /* 0x040fe20000000027 */
[----:B------:R-:W-:Y:S01]  /*3110*/  FMUL R11, R14, -2 ;  /* 0xc00000000e0b7820 */ /* 0x000fe20000400000 */
[----:B0-----:R-:W-:Y:S01]  /*3120*/  FADD R49, R36, R5 ;  /* 0x0000000524317221 */ /* 0x001fe20000000000 */
[C---:B------:R-:W-:Y:S01]  /*3130*/  FFMA R36, R19.reuse, 2.5, R37 ;  /* 0x4020000013247823 */ /* 0x040fe20000000025 */
[----:B------:R-:W-:Y:S01]  /*3140*/  FMUL R19, R19, 1.5 ;  /* 0x3fc0000013137820 */ /* 0x000fe20000400000 */
[----:B------:R-:W-:Y:S01]  /*3150*/  FFMA R28, R11, 1.5, R28 ;  /* 0x3fc000000b1c7823 */ /* 0x000fe2000000001c */
[----:B------:R-:W-:Y:S01]  /*3160*/  FFMA R23, R23, -1.5, R12 ;  /* 0xbfc0000017177823 */ /* 0x000fe2000000000c */
[----:B------:R-:W-:Y:S01]  /*3170*/  FMUL R11, R14, -0.5 ;  /* 0xbf0000000e0b7820 */ /* 0x000fe20000400000 */
[----:B------:R-:W-:Y:S01]  /*3180*/  FADD R18, R19, R18 ;  /* 0x0000001213127221 */ /* 0x000fe20000000000 */
[----:B------:R0:W-:Y:S01]  /*3190*/  STG.E [R16.64+0x6e400], R27 ;  /* 0x06e4001b10007986 */ /* 0x0001e2000c101904 */
[C---:B------:R-:W-:Y:S01]  /*31a0*/  FADD R12, -R22.reuse, R59 ;  /* 0x0000003b160c7221 */ /* 0x040fe20000000100 */
[C---:B------:R-:W-:Y:S01]  /*31b0*/  FADD R58, -R22.reuse, R58 ;  /* 0x0000003a163a7221 */ /* 0x040fe20000000100 */
[----:B------:R-:W-:Y:S01]  /*31c0*/  FADD R14, -R22, R25 ;  /* 0x00000019160e7221 */ /* 0x000fe20000000100 */
[----:B------:R-:W-:Y:S01]  /*31d0*/  FADD R37, R18, R5 ;  /* 0x0000000512257221 */ /* 0x000fe20000000000 */
[----:B------:R-:W-:Y:S01]  /*31e0*/  FFMA R50, R11, 1.5, R50 ;  /* 0x3fc000000b327823 */ /* 0x000fe20000000032 */
[----:B------:R-:W-:Y:S01]  /*31f0*/  FADD R23, -R30, R23 ;  /* 0x000000171e177221 */ /* 0x000fe20000000100 */
[----:B------:R-:W-:Y:S01]  /*3200*/  FADD R18, R21, R19 ;  /* 0x0000001315127221 */ /* 0x000fe20000000000 */
[----:B--2---:R-:W-:Y:S01]  /*3210*/  FADD R11, R15, R15 ;  /* 0x0000000f0f0b7221 */ /* 0x004fe20000000000 */
[----:B0-----:R-:W-:Y:S01]  /*3220*/  FADD R27, R52, R5 ;  /* 0x00000005341b7221 */ /* 0x001fe20000000000 */
[C---:B------:R-:W-:Y:S01]  /*3230*/  FADD R12, R29.reuse, R12 ;  /* 0x0000000c1d0c7221 */ /* 0x040fe20000000000 */
[C---:B------:R-:W-:Y:S01]  /*3240*/  FADD R58, -R29.reuse, R58 ;  /* 0x0000003a1d3a7221 */ /* 0x040fe20000000100 */
[----:B------:R-:W-:Y:S01]  /*3250*/  FFMA R14, R29, 0.5, R14 ;  /* 0x3f0000001d0e7823 */ /* 0x000fe2000000000e */
[----:B------:R-:W-:Y:S01]  /*3260*/  FFMA R48, R22, 1.5, R48 ;  /* 0x3fc0000016307823 */ /* 0x000fe20000000030 */
[----:B------:R0:W-:Y:S01]  /*3270*/  STG.E [R16.64+0x10d800], R27 ;  /* 0x10d8001b10007986 */ /* 0x0001e2000c101904 */
[----:B------:R-:W-:Y:S01]  /*3280*/  FFMA R2, R2, 1.5, R23 ;  /* 0x3fc0000002027823 */ /* 0x000fe20000000017 */
[--C-:B------:R-:W-:Y:S01]  /*3290*/  FADD R47, R43, R5.reuse ;  /* 0x000000052b2f7221 */ /* 0x100fe20000000000 */
[--C-:B------:R-:W-:Y:S01]  /*32a0*/  FADD R21, R18, R5.reuse ;  /* 0x0000000512157221 */ /* 0x100fe20000000000 */
[----:B------:R-:W-:Y:S01]  /*32b0*/  FADD R28, -R11, R28 ;  /* 0x0000001c0b1c7221 */ /* 0x000fe20000000100 */
[----:B------:R-:W-:Y:S01]  /*32c0*/  FFMA R26, R15, 0.5, R26 ;  /* 0x3f0000000f1a7823 */ /* 0x000fe2000000001a */
[--C-:B------:R-:W-:Y:S01]  /*32d0*/  FADD R43, R60, R5.reuse ;  /* 0x000000053c2b7221 */ /* 0x100fe20000000000 */
[----:B------:R-:W-:Y:S01]  /*32e0*/  FADD R32, R19, R32 ;  /* 0x0000002013207221 */ /* 0x000fe20000000000 */
[C---:B------:R-:W-:Y:S01]  /*32f0*/  FFMA R12, R31.reuse, -2.5, R12 ;  /* 0xc02000001f0c7823 */ /* 0x040fe2000000000c */
[C---:B------:R-:W-:Y:S01]  /*3300*/  FFMA R58, R31.reuse, 0.5, R58 ;  /* 0x3f0000001f3a7823 */ /* 0x040fe2000000003a */
[----:B------:R-:W-:Y:S01]  /*3310*/  FADD R14, -R31, R14 ;  /* 0x0000000e1f0e7221 */ /* 0x000fe20000000100 */
[----:B0-----:R-:W-:Y:S01]  /*3320*/  FADD R27, R34, R5 ;  /* 0x00000005221b7221 */ /* 0x001fe20000000000 */
[----:B------:R-:W-:Y:S01]  /*3330*/  FADD R48, R48, R11 ;  /* 0x0000000b30307221 */ /* 0x000fe20000000000 */
[C---:B------:R-:W-:Y:S01]  /*3340*/  FFMA R38, R15.reuse, 2.5, R38 ;  /* 0x402000000f267823 */ /* 0x040fe20000000026 */
[C---:B------:R-:W-:Y:S01]  /*3350*/  FFMA R50, R15.reuse, -0.5, R50 ;  /* 0xbf0000000f327823 */ /* 0x040fe20000000032 */
[----:B------:R-:W-:Y:S01]  /*3360*/  FFMA R2, R15, 1.5, R2 ;  /* 0x3fc000000f027823 */ /* 0x000fe20000000002 */
[----:B------:R-:W-:Y:S01]  /*3370*/  FADD R44, R20, R45 ;  /* 0x0000002d142c7221 */ /* 0x000fe20000000000 */
[----:B------:R-:W-:Y:S01]  /*3380*/  FADD R28, R29, R28 ;  /* 0x0000001c1d1c7221 */ /* 0x000fe20000000000 */
[----:B------:R-:W-:Y:S01]  /*3390*/  FADD R26, R26, R7 ;  /* 0x000000071a1a7221 */ /* 0x000fe20000000000 */
[----:B------:R-:W-:Y:S01]  /*33a0*/  FADD R45, R32, R5 ;  /* 0x00000005202d7221 */ /* 0x000fe20000000000 */
[----:B------:R0:W-:Y:S01]  /*33b0*/  STG.E [R16.64+0xc400], R27 ;  /* 0x00c4001b10007986 */ /* 0x0001e2000c101904 */
[C---:B------:R-:W-:Y:S01]  /*33c0*/  FADD R40, R19.reuse, R40 ;  /* 0x0000002813287221 */ /* 0x040fe20000000000 */
[C---:B------:R-:W-:Y:S01]  /*33d0*/  FADD R32, R19.reuse, R24 ;  /* 0x0000001813207221 */ /* 0x040fe20000000000 */
[C---:B------:R-:W-:Y:S01]  /*33e0*/  FFMA R25, R19.reuse, 2.5, R58 ;  /* 0x4020000013197823 */ /* 0x040fe2000000003a */
[----:B------:R1:W-:Y:S01]  /*33f0*/  STG.E [R16.64], R21 ;  /* 0x0000001510007986 */ /* 0x0003e2000c101904 */
[----:B------:R-:W-:Y:S01]  /*3400*/  FFMA R33, R19, 1.5, R33 ;  /* 0x3fc0000013217823 */ /* 0x000fe20000000021 */
[----:B------:R-:W-:Y:S01]  /*3410*/  FADD R0, -R31, R0 ;  /* 0x000000001f007221 */ /* 0x000fe20000000100 */
[--C-:B------:R-:W-:Y:S01]  /*3420*/  FADD R38, R38, R7.reuse ;  /* 0x0000000726267221 */ /* 0x100fe20000000000 */
[----:B------:R2:W-:Y:S01]  /*3430*/  STG.E [R16.64+0x7a800], R43 ;  /* 0x07a8002b10007986 */ /* 0x0005e2000c101904 */
[--C-:B------:R-:W-:Y:S01]  /*3440*/  FADD R48, R48, R7.reuse ;  /* 0x0000000730307221 */ /* 0x100fe20000000000 */
[--C-:B------:R-:W-:Y:S01]  /*3450*/  FADD R50, R50, R7.reuse ;  /* 0x0000000732327221 */ /* 0x100fe20000000000 */
[----:B------:R-:W-:Y:S01]  /*3460*/  FADD R2, R2, R7 ;  /* 0x0000000702027221 */ /* 0x000fe20000000000 */
[----:B0-----:R-:W-:Y:S01]  /*3470*/  FFMA R27, R19, -0.5, R14 ;  /* 0xbf000000131b7823 */ /* 0x001fe2000000000e */
[----:B------:R0:W-:Y:S01]  /*3480*/  STG.E [R16.64+0xab800], R47 ;  /* 0x0ab8002f10007986 */ /* 0x0001e2000c101904 */
[----:B------:R-:W-:Y:S01]  /*3490*/  FFMA R28, R31, -1.5, R28 ;  /* 0xbfc000001f1c7823 */ /* 0x000fe2000000001c */
[C---:B-1----:R-:W-:Y:S01]  /*34a0*/  FFMA R21, R19.reuse, 0.5, R12 ;  /* 0x3f00000013157823 */ /* 0x042fe2000000000c */
[----:B------:R-:W-:Y:S01]  /*34b0*/  FADD R19, R19, R19 ;  /* 0x0000001313137221 */ /* 0x000fe20000000000 */
[----:B------:R-:W-:Y:S01]  /*34c0*/  FADD R7, -R31, R26 ;  /* 0x0000001a1f077221 */ /* 0x000fe20000000100 */
[----:B--2---:R-:W-:-:S02]  /*34d0*/  FADD R43, R54, R5 ;  /* 0x00000005362b7221 */ /* 0x004fc40000000000 */
[----:B------:R-:W-:Y:S01]  /*34e0*/  FADD R23, R0, R19 ;  /* 0x0000001300177221 */ /* 0x000fe20000000000 */
[----:B0-----:R-:W-:Y:S01]  /*34f0*/  FADD R47, R46, R5 ;  /* 0x000000052e2f7221 */ /* 0x001fe20000000000 */
[C---:B------:R-:W-:Y:S01]  /*3500*/  FADD R46, R20.reuse, R53 ;  /* 0x00000035142e7221 */ /* 0x040fe20000000000 */
[----:B------:R0:W-:Y:S01]  /*3510*/  STG.E [R16.64+0x132400], R43 ;  /* 0x1324002b10007986 */ /* 0x0001e2000c101904 */
[----:B------:R-:W-:Y:S01]  /*3520*/  FADD R29, -R19, R28 ;  /* 0x0000001c131d7221 */ /* 0x000fe20000000100 */
[----:B------:R-:W-:Y:S01]  /*3530*/  FMUL R0, R5, 1.5 ;  /* 0x3fc0000005007820 */ /* 0x000fe20000400000 */
[----:B------:R-:W-:Y:S01]  /*3540*/  FADD R7, -R20, R7 ;  /* 0x0000000714077221 */ /* 0x000fe20000000100 */
[----:B------:R-:W-:Y:S01]  /*3550*/  FADD R39, R44, R5 ;  /* 0x000000052c277221 */ /* 0x000fe20000000000 */
[C---:B------:R-:W-:Y:S01]  /*3560*/  FADD R11, -R31.reuse, R38 ;  /* 0x000000261f0b7221 */ /* 0x040fe20000000100 */
[C---:B------:R-:W-:Y:S01]  /*3570*/  FADD R15, -R31.reuse, R48 ;  /* 0x000000301f0f7221 */ /* 0x040fe20000000100 */
[----:B------:R-:W-:Y:S01]  /*3580*/  FADD R19, -R31, R50 ;  /* 0x000000321f137221 */ /* 0x000fe20000000100 */
[----:B------:R-:W-:Y:S01]  /*3590*/  FADD R31, R2, -R31 ;  /* 0x8000001f021f7221 */ /* 0x000fe20000000000 */
[----:B------:R-:W-:Y:S01]  /*35a0*/  FADD R24, R51, R20 ;  /* 0x0000001433187221 */ /* 0x000fe20000000000 */
[----:B0-----:R-:W-:Y:S01]  /*35b0*/  FADD R43, R46, R5 ;  /* 0x000000052e2b7221 */ /* 0x001fe20000000000 */
[----:B------:R-:W-:Y:S01]  /*35c0*/  FADD R2, R0, R7 ;  /* 0x0000000700027221 */ /* 0x000fe20000000000 */
[C---:B------:R-:W-:Y:S01]  /*35d0*/  FADD R11, -R20.reuse, R11 ;  /* 0x0000000b140b7221 */ /* 0x040fe20000000100 */
[C---:B------:R-:W-:Y:S01]  /*35e0*/  FADD R15, -R20.reuse, R15 ;  /* 0x0000000f140f7221 */ /* 0x040fe20000000100 */
[C---:B------:R-:W-:Y:S01]  /*35f0*/  FADD R19, -R20.reuse, R19 ;  /* 0x0000001314137221 */ /* 0x040fe20000000100 */
[----:B------:R0:W-:Y:S01]  /*3600*/  STG.E [R16.64+0x13e800], R35 ;  /* 0x13e8002310007986 */ /* 0x0001e2000c101904 */
[----:B------:R-:W-:Y:S01]  /*3610*/  FADD R31, -R20, R31 ;  /* 0x0000001f141f7221 */ /* 0x000fe20000000100 */
[--C-:B------:R-:W-:Y:S01]  /*3620*/  FADD R55, R56, R5.reuse ;  /* 0x0000000538377221 */ /* 0x100fe20000000000 */
[----:B------:R-:W-:Y:S01]  /*3630*/  FADD R41, R40, R5 ;  /* 0x0000000528297221 */ /* 0x000fe20000000000 */
[----:B------:R1:W-:Y:S01]  /*3640*/  STG.E [R16.64+0x101400], R39 ;  /* 0x1014002710007986 */ /* 0x0003e2000c101904 */
[----:B------:R-:W-:-:S03]  /*3650*/  FADD R21, R0, R21 ;  /* 0x0000001500157221 */ /* 0x000fc60000000000 */
[----:B------:R2:W-:Y:S01]  /*3660*/  STG.E [R16.64+0x14ac00], R43 ;  /* 0x14ac002b10007986 */ /* 0x0005e2000c101904 */
[----:B------:R-:W-:-:S03]  /*3670*/  FADD R25, R0, R25 ;  /* 0x0000001900197221 */ /* 0x000fc60000000000 */
[----:B------:R5:W-:Y:S01]  /*3680*/  STG.E [R16.64+0x49800], R37 ;  /* 0x0498002510007986 */ /* 0x000be2000c101904 */
[----:B0-----:R-:W-:Y:S01]  /*3690*/  FADD R35, R36, R5 ;  /* 0x0000000524237221 */ /* 0x001fe20000000000 */
[----:B------:R-:W-:Y:S01]  /*36a0*/  FADD R23, R0, R23 ;  /* 0x0000001700177221 */ /* 0x000fe20000000000 */
[----:B-1----:R-:W-:Y:S01]  /*36b0*/  FADD R39, R42, R5 ;  /* 0x000000052a277221 */ /* 0x002fe20000000000 */
[C---:B------:R-:W-:Y:S01]  /*36c0*/  FADD R27, R0.reuse, R27 ;  /* 0x0000001b001b7221 */ /* 0x040fe20000000000 */
[----:B------:R-:W-:Y:S01]  /*36d0*/  FADD R12, R0, R11 ;  /* 0x0000000b000c7221 */ /* 0x000fe20000000000 */
[----:B--2---:R-:W-:Y:S01]  /*36e0*/  FADD R43, R32, R5 ;  /* 0x00000005202b7221 */ /* 0x004fe20000000000 */
[C---:B------:R-:W-:Y:S01]  /*36f0*/  FFMA R18, R0.reuse, 1.5, R29 ;  /* 0x3fc0000000127823 */ /* 0x040fe2000000001d */
[----:B------:R-:W-:Y:S01]  /*3700*/  FADD R33, R0, R33 ;  /* 0x0000002100217221 */ /* 0x000fe20000000000 */
[----:B-----5:R-:W-:Y:S01]  /*3710*/  FADD R37, R24, R5 ;  /* 0x0000000518257221 */ /* 0x020fe20000000000 */
[----:B---3--:R-:W-:Y:S01]  /*3720*/  FADD R5, R2, R13 ;  /* 0x0000000d02057221 */ /* 0x008fe20000000000 */
[C---:B------:R-:W-:Y:S01]  /*3730*/  FADD R2, R0.reuse, R15 ;  /* 0x0000000f00027221 */ /* 0x040fe20000000000 */
[----:B------:R-:W-:Y:S01]  /*3740*/  FADD R14, R0, R19 ;  /* 0x00000013000e7221 */ /* 0x000fe20000000000 */
[----:B------:R-:W-:Y:S01]  /*3750*/  FADD R0, R31, R0 ;  /* 0x000000001f007221 */ /* 0x000fe20000000000 */
[--C-:B------:R-:W-:Y:S01]  /*3760*/  FADD R7, R12, R13.reuse ;  /* 0x0000000d0c077221 */ /* 0x100fe20000000000 */
[----:B------:R-:W-:Y:S01]  /*3770*/  FFMA R19, R13, 1.5, R18 ;  /* 0x3fc000000d137823 */ /* 0x000fe20000000012 */
[--C-:B------:R-:W-:Y:S01]  /*3780*/  FADD R11, R2, R13.reuse ;  /* 0x0000000d020b7221 */ /* 0x100fe20000000000 */
[--C-:B------:R-:W-:Y:S01]  /*3790*/  FADD R15, R14, R13.reuse ;  /* 0x0000000d0e0f7221 */ /* 0x100fe20000000000 */
[----:B------:R-:W-:Y:S01]  /*37a0*/  FADD R13, R0, R13 ;  /* 0x0000000d000d7221 */ /* 0x000fe20000000000 */
[----:B----4-:R-:W-:Y:S01]  /*37b0*/  FADD R0, R10, R10 ;  /* 0x0000000a0a007221 */ /* 0x010fe20000000000 */
[----:B------:R-:W-:Y:S01]  /*37c0*/  FADD R33, R33, R6 ;  /* 0x0000000621217221 */ /* 0x000fe20000000000 */
[----:B------:R-:W-:-:S02]  /*37d0*/  FADD R14, R19, R10 ;  /* 0x0000000a130e7221 */ /* 0x000fc40000000000 */
[----:B------:R-:W-:Y:S01]  /*37e0*/  FADD R12, R23, -R0 ;  /* 0x80000000170c7221 */ /* 0x000fe20000000000 */
[--C-:B------:R-:W-:Y:S01]  /*37f0*/  FADD R0, R21, R10.reuse ;  /* 0x0000000a15007221 */ /* 0x100fe20000000000 */
[----:B------:R0:W-:Y:S01]  /*3800*/  STG.E [R16.64+0x86c00], R5 ;  /* 0x086c000510007986 */ /* 0x0001e2000c101904 */
[----:B------:R-:W-:Y:S01]  /*3810*/  FADD R2, R25, -R10 ;  /* 0x8000000a19027221 */ /* 0x000fe20000000000 */
[----:B------:R-:W-:Y:S01]  /*3820*/  FFMA R6, R10, 0.5, R27 ;  /* 0x3f0000000a067823 */ /* 0x000fe2000000001b */
[----:B------:R-:W-:Y:S01]  /*3830*/  FADD R12, R12, -R9 ;  /* 0x800000090c0c7221 */ /* 0x000fe20000000000 */
[----:B------:R1:W-:Y:S01]  /*3840*/  STG.E [R16.64+0x119c00], R11 ;  /* 0x119c000b10007986 */ /* 0x0003e2000c101904 */
[----:B------:R-:W-:Y:S01]  /*3850*/  FFMA R33, R10, -1.5, R33 ;  /* 0xbfc000000a217823 */ /* 0x000fe20000000021 */
[C---:B------:R-:W-:Y:S02]  /*3860*/  FFMA R14, R9.reuse, -1.5, R14 ;  /* 0xbfc00000090e7823 */ /* 0x040fe4000000000e */
[----:B------:R2:W-:Y:S01]  /*3870*/  STG.E [R16.64+0xd0400], R7 ;  /* 0x0d04000710007986 */ /* 0x0005e2000c101904 */
[C---:B0-----:R-:W-:Y:S01]  /*3880*/  FFMA R5, R9.reuse, -2.5, R0 ;  /* 0xc020000009057823 */ /* 0x041fe20000000000 */
[----:B------:R-:W-:-:S02]  /*3890*/  FADD R0, R9, R9 ;  /* 0x0000000909007221 */ /* 0x000fc40000000000 */
[----:B------:R0:W-:Y:S01]  /*38a0*/  STG.E [R16.64+0x3d400], R13 ;  /* 0x03d4000d10007986 */ /* 0x0001e2000c101904 */
[----:B-1----:R-:W-:Y:S01]  /*38b0*/  FADD R11, R8, R8 ;  /* 0x00000008080b7221 */ /* 0x002fe20000000000 */
[----:B------:R-:W-:Y:S01]  /*38c0*/  FADD R33, R33, -R0 ;  /* 0x8000000021217221 */ /* 0x000fe20000000000 */
[----:B--2---:R-:W-:Y:S01]  /*38d0*/  FFMA R7, R9, 0.5, R2 ;  /* 0x3f00000009077823 */ /* 0x004fe20000000002 */
[----:B0-----:R-:W-:Y:S01]  /*38e0*/  FADD R13, R6, -R9 ;  /* 0x80000009060d7221 */ /* 0x001fe20000000000 */
[----:B------:R-:W-:Y:S01]  /*38f0*/  FADD R9, R12, R11 ;  /* 0x0000000b0c097221 */ /* 0x000fe20000000000 */
[----:B------:R-:W-:Y:S01]  /*3900*/  FADD R11, -R11, R14 ;  /* 0x0000000e0b0b7221 */ /* 0x000fe20000000100 */
[C---:B------:R-:W-:Y:S01]  /*3910*/  FFMA R5, R8.reuse, 0.5, R5 ;  /* 0x3f00000008057823 */ /* 0x040fe20000000005 */
[C---:B------:R-:W-:Y:S01]  /*3920*/  FFMA R7, R8.reuse, 2.5, R7 ;  /* 0x4020000008077823 */ /* 0x040fe20000000007 */
[C---:B------:R-:W-:Y:S01]  /*3930*/  FFMA R13, R8.reuse, -0.5, R13 ;  /* 0xbf000000080d7823 */ /* 0x040fe2000000000d */
[----:B------:R-:W-:Y:S01]  /*3940*/  FFMA R33, R8, 1.5, R33 ;  /* 0x3fc0000008217823 */ /* 0x000fe20000000021 */
[----:B------:R-:W-:Y:S01]  /*3950*/  FFMA R0, R4, 1.5, R11 ;  /* 0x3fc0000004007823 */ /* 0x000fe2000000000b */
[--C-:B------:R-:W-:Y:S01]  /*3960*/  FADD R5, R5, R4.reuse ;  /* 0x0000000405057221 */ /* 0x100fe20000000000 */
[--C-:B------:R-:W-:Y:S01]  /*3970*/  FADD R7, R7, R4.reuse ;  /* 0x0000000407077221 */ /* 0x100fe20000000000 */
[--C-:B------:R-:W-:Y:S01]  /*3980*/  FADD R9, R9, R4.reuse ;  /* 0x0000000409097221 */ /* 0x100fe20000000000 */
[--C-:B------:R-:W-:Y:S01]  /*3990*/  FADD R13, R13, R4.reuse ;  /* 0x000000040d0d7221 */ /* 0x100fe20000000000 */
[----:B------:R-:W-:Y:S01]  /*39a0*/  FADD R33, R33, R4 ;  /* 0x0000000421217221 */ /* 0x000fe20000000000 */
[----:B------:R-:W-:Y:S01]  /*39b0*/  FADD R3, R0, R3 ;  /* 0x0000000300037221 */ /* 0x000fe20000000000 */
[----:B------:R-:W-:Y:S04]  /*39c0*/  STG.E [R16.64+0xc4000], R55 ;  /* 0x0c40003710007986 */ /* 0x000fe8000c101904 */
        /* <DEDUP_REMOVED lines=15> */
[----:B------:R-:W-:Y:S01]  /*3ac0*/  STG.E [R16.64+0x1acc00], R3 ;  /* 0x1acc000310007986 */ /* 0x000fe2000c101904 */
[----:B------:R-:W-:Y:S05]  /*3ad0*/  EXIT ;  /* 0x000000000000794d */ /* 0x000fea0003800000 */
.L_x_0:
[----:B------:R-:W-:-:S00]  /*3ae0*/  BRA `(.L_x_0) ;  /* 0xfffffff000007947 */ /* 0x000fc0000383ffff */
[----:B------:R-:W-:-:S00]  /*3af0*/  NOP ;  /* 0x0000000000007918 */ /* 0x000fc00000000000 */
        /* <DEDUP_REMOVED lines=8> */
.L_x_87:


//--------------------- .text.tvmgen_default_fused_nn_conv2d_add_nn_relu_1_kernel --------------------------
	.section	.text.tvmgen_default_fused_nn_conv2d_add_nn_relu_1_kernel,"ax",@progbits
	.sectionflags	@"SHF_BARRIERS=1"
	.sectioninfo	@"SHI_REGISTERS=40"
	.align	128
        .global         tvmgen_default_fused_nn_conv2d_add_nn_relu_1_kernel
        .type           tvmgen_default_fused_nn_conv2d_add_nn_relu_1_kernel,@function
        .size           tvmgen_default_fused_nn_conv2d_add_nn_relu_1_kernel,(.L_x_88 - tvmgen_default_fused_nn_conv2d_add_nn_relu_1_kernel)
        .other          tvmgen_default_fused_nn_conv2d_add_nn_relu_1_kernel,@"STO_CUDA_ENTRY STV_DEFAULT"
tvmgen_default_fused_nn_conv2d_add_nn_relu_1_kernel:
.text.tvmgen_default_fused_nn_conv2d_add_nn_relu_1_kernel:
[----:B------:R-:W-:Y:S02]  /*0000*/  MOV R1, c[0x0][0x28] ;  /* 0x00000a0000017a02 */ /* 0x000fe40000000f00 */
[----:B------:R-:W0:Y:S01]  /*0010*/  S2R R0, SR_TID.Z ;  /* 0x0000000000007919 */ /* 0x000e220000002300 */
[----:B------:R-:W-:Y:S01]  /*0020*/  MOV R30, RZ ;  /* 0x000000ff001e7202 */ /* 0x000fe20000000f00 */
[----:B------:R-:W-:Y:S01]  /*0030*/  ULDC.64 UR4, c[0x0][0x118] ;  /* 0x0000460000047ab9 */ /* 0x000fe20000000a00 */
[----:B------:R-:W-:Y:S01]  /*0040*/  MOV R6, RZ ;  /* 0x000000ff00067202 */ /* 0x000fe20000000f00 */
[----:B------:R-:W0:Y:S01]  /*0050*/  S2R R3, SR_TID.X ;  /* 0x0000000000037919 */ /* 0x000e220000002100 */
[----:B------:R-:W-:Y:S02]  /*0060*/  MOV R25, RZ ;  /* 0x000000ff00197202 */ /* 0x000fe40000000f00 */
[----:B------:R-:W-:Y:S01]  /*0070*/  MOV R35, RZ ;  /* 0x000000ff00237202 */ /* 0x000fe20000000f00 */
[----:B------:R-:W1:Y:S01]  /*0080*/  S2R R5, SR_CTAID.Z ;  /* 0x0000000000057919 */ /* 0x000e620000002700 */
[----:B------:R-:W-:Y:S01]  /*0090*/  MOV R27, RZ ;  /* 0x000000ff001b7202 */ /* 0x000fe20000000f00 */
[----:B0-----:R-:W-:-:S02]  /*00a0*/  IMAD R2, R0, 0xb, R3 ;  /* 0x0000000b00027824 */ /* 0x001fc400078e0203 */
[----:B------:R-:W-:-:S03]  /*00b0*/  IMAD.HI R4, R3, 0x2aaaaaab, RZ ;  /* 0x2aaaaaab03047827 */ /* 0x000fc600078e02ff */
[----:B------:R-:W-:Y:S01]  /*00c0*/  SHF.L.U32 R31, R2, 0x1, RZ ;  /* 0x00000001021f7819 */ /* 0x000fe200000006ff */
[----:B------:R-:W-:Y:S01]  /*00d0*/  IMAD R29, R0, 0xc, R3 ;  /* 0x0000000c001d7824 */ /* 0x000fe200078e0203 */
[----:B------:R-:W-:Y:S02]  /*00e0*/  LEA.HI R12, R4, R4, RZ, 0x1 ;  /* 0x00000004040c7211 */ /* 0x000fe400078f08ff */
[----:B------:R-:W-:Y:S01]  /*00f0*/  ISETP.GE.AND P3, PT, R2, 0xab, PT ;  /* 0x000000ab0200780c */ /* 0x000fe20003f66270 */
[C---:B------:R-:W-:Y:S01]  /*0100*/  IMAD.HI R2, R31.reuse, -0x405fd017, R30 ;  /* 0xbfa02fe91f027827 */ /* 0x040fe200078e021e */
[----:B------:R-:W-:Y:S02]  /*0110*/  IADD3 R7, R31, 0x1, RZ ;  /* 0x000000011f077810 */ /* 0x000fe40007ffe0ff */
[----:B------:R-:W-:Y:S01]  /*0120*/  SHF.R.S32.HI R9, RZ, 0x1, R4 ;  /* 0x00000001ff097819 */ /* 0x000fe20000011404 */
[----:B------:R-:W-:Y:S01]  /*0130*/  IMAD R10, R12, -0x6, R3 ;  /* 0xfffffffa0c0a7824 */ /* 0x000fe200078e0203 */
[----:B------:R-:W-:Y:S01]  /*0140*/  SHF.R.U32.HI R11, RZ, 0x1f, R2 ;  /* 0x0000001fff0b7819 */ /* 0x000fe20000011602 */
[----:B------:R-:W-:Y:S01]  /*0150*/  IMAD.HI R14, R7, -0x7047dc11, R6 ;  /* 0x8fb823ef070e7827 */ /* 0x000fe200078e0206 */
[----:B------:R-:W-:-:S02]  /*0160*/  LEA.HI R9, R4, R9, RZ, 0x1 ;  /* 0x0000000904097211 */ /* 0x000fc400078f08ff */
[----:B------:R-:W-:Y:S01]  /*0170*/  ISETP.LT.AND P3, PT, R3, 0xb, !P3 ;  /* 0x0000000b0300780c */ /* 0x000fe20005f61270 */
[----:B-1----:R-:W-:Y:S01]  /*0180*/  IMAD R15, R5, 0x1800, R10 ;  /* 0x00001800050f7824 */ /* 0x002fe200078e020a */
[CC--:B------:R-:W-:Y:S01]  /*0190*/  LEA.HI.SX32 R10, R2.reuse, R11.reuse, 0x19 ;  /* 0x0000000b020a7211 */ /* 0x0c0fe200078fcaff */
[----:B------:R-:W-:Y:S01]  /*01a0*/  IMAD.HI R8, R7, -0x405fd017, R6 ;  /* 0xbfa02fe907087827 */ /* 0x000fe200078e0206 */
[----:B------:R-:W-:Y:S02]  /*01b0*/  LEA.HI.SX32 R2, R2, R11, 0x18 ;  /* 0x0000000b02027211 */ /* 0x000fe400078fc2ff */
[----:B------:R-:W-:Y:S01]  /*01c0*/  IADD3 R9, R9, R0, RZ ;  /* 0x0000000009097210 */ /* 0x000fe20007ffe0ff */
[----:B------:R-:W-:Y:S01]  /*01d0*/  IMAD.HI R4, R31, -0x7047dc11, R30 ;  /* 0x8fb823ef1f047827 */ /* 0x000fe200078e021e */
[----:B------:R-:W-:Y:S02]  /*01e0*/  SHF.R.U32.HI R11, RZ, 0x1f, R8 ;  /* 0x0000001fff0b7819 */ /* 0x000fe40000011608 */
[----:B------:R-:W-:Y:S01]  /*01f0*/  ISETP.GE.AND P1, PT, R9, 0x10, PT ;  /* 0x000000100900780c */ /* 0x000fe20003f26270 */
[----:B------:R-:W-:Y:S01]  /*0200*/  IMAD R17, R0, 0x180, R15 ;  /* 0x0000018000117824 */ /* 0x000fe200078e020f */
[----:B------:R-:W-:-:S02]  /*0210*/  SHF.R.U32.HI R15, RZ, 0x1f, R14 ;  /* 0x0000001fff0f7819 */ /* 0x000fc4000001160e */
[----:B------:R-:W-:Y:S02]  /*0220*/  SHF.R.U32.HI R13, RZ, 0x1f, R4 ;  /* 0x0000001fff0d7819 */ /* 0x000fe40000011604 */
[----:B------:R-:W-:Y:S02]  /*0230*/  LEA.HI.SX32 R19, R14, R15, 0x1b ;  /* 0x0000000f0e137211 */ /* 0x000fe400078fdaff */
[----:B------:R-:W-:Y:S02]  /*0240*/  LEA.HI.SX32 R15, R8, R11, 0x18 ;  /* 0x0000000b080f7211 */ /* 0x000fe400078fc2ff */
[----:B------:R-:W-:Y:S01]  /*0250*/  LEA.HI.SX32 R6, R4, R13, 0x1b ;  /* 0x0000000d04067211 */ /* 0x000fe200078fdaff */
[----:B------:R-:W-:Y:S01]  /*0260*/  IMAD R4, R12, 0xc0, R17 ;  /* 0x000000c00c047824 */ /* 0x000fe200078e0211 */
[----:B------:R-:W-:Y:S01]  /*0270*/  MOV R12, RZ ;  /* 0x000000ff000c7202 */ /* 0x000fe20000000f00 */
[----:B------:R-:W-:Y:S01]  /*0280*/  IMAD R13, R2, -0x156, R31 ;  /* 0xfffffeaa020d7824 */ /* 0x000fe200078e021f */
[----:B------:R-:W-:Y:S01]  /*0290*/  LEA.HI.SX32 R17, R8, R11, 0x19 ;  /* 0x0000000b08117211 */ /* 0x000fe200078fcaff */
[----:B------:R-:W-:Y:S01]  /*02a0*/  IMAD R15, R15, -0x156, R7 ;  /* 0xfffffeaa0f0f7824 */ /* 0x000fe200078e0207 */
[----:B------:R-:W-:Y:S01]  /*02b0*/  MOV R14, RZ ;  /* 0x000000ff000e7202 */ /* 0x000fe20000000f00 */
[----:B------:R-:W-:Y:S01]  /*02c0*/  IMAD R11, R10, -0xab, R31 ;  /* 0xffffff550a0b7824 */ /* 0x000fe200078e021f */
[----:B------:R-:W0:Y:S01]  /*02d0*/  S2R R2, SR_CTAID.Y ;  /* 0x0000000000027919 */ /* 0x000e220000002600 */
[----:B------:R-:W-:Y:S01]  /*02e0*/  MOV R10, RZ ;  /* 0x000000ff000a7202 */ /* 0x000fe20000000f00 */
[----:B------:R-:W-:Y:S01]  /*02f0*/  IMAD.HI R8, R13, -0x405fd017, R12 ;  /* 0xbfa02fe90d087827 */ /* 0x000fe200078e020c */
[----:B------:R-:W-:-:S02]  /*0300*/  LEA R4, R4, R4, 0x1 ;  /* 0x0000000404047211 */ /* 0x000fc400078e08ff */
[----:B------:R-:W-:Y:S01]  /*0310*/  ISETP.LT.AND P1, PT, R3, 0xc, !P1 ;  /* 0x0000000c0300780c */ /* 0x000fe20004f21270 */
[----:B------:R-:W-:Y:S01]  /*0320*/  IMAD R13, R17, -0xab, R7 ;  /* 0xffffff55110d7824 */ /* 0x000fe200078e0207 */
[----:B------:R-:W-:Y:S01]  /*0330*/  MOV R17, 0x4 ;  /* 0x0000000400117802 */ /* 0x000fe20000000f00 */
[----:B------:R-:W-:Y:S01]  /*0340*/  IMAD.HI R14, R15, -0x405fd017, R14 ;  /* 0xbfa02fe90f0e7827 */ /* 0x000fe200078e020e */
[----:B------:R-:W-:-:S03]  /*0350*/  LEA R29, R29, R29, 0x1 ;  /* 0x0000001d1d1d7211 */ /* 0x000fc600078e08ff */
[----:B------:R-:W-:Y:S01]  /*0360*/  IMAD.HI R10, R11, -0x7047dc11, R10 ;  /* 0x8fb823ef0b0a7827 */ /* 0x000fe200078e020a */
[----:B------:R-:W-:Y:S02]  /*0370*/  SHF.R.U32.HI R11, RZ, 0x1f, R8 ;  /* 0x0000001fff0b7819 */ /* 0x000fe40000011608 */
[----:B------:R-:W-:Y:S01]  /*0380*/  SHF.R.U32.HI R15, RZ, 0x1f, R14 ;  /* 0x0000001fff0f7819 */ /* 0x000fe2000001160e */
[----:B------:R-:W-:Y:S01]  /*0390*/  IMAD.HI R12, R13, -0x7047dc11, R12 ;  /* 0x8fb823ef0d0c7827 */ /* 0x000fe200078e020c */
[----:B------:R-:W-:Y:S02]  /*03a0*/  LEA.HI.SX32 R13, R8, R11, 0x19 ;  /* 0x0000000b080d7211 */ /* 0x000fe400078fcaff */
[----:B------:R-:W-:Y:S01]  /*03b0*/  LEA.HI.SX32 R14, R14, R15, 0x19 ;  /* 0x0000000f0e0e7211 */ /* 0x000fe200078fcaff */
[----:B------:R-:W-:Y:S01]  /*03c0*/  IMAD R19, R19, -0x39, R7 ;  /* 0xffffffc713137824 */ /* 0x000fe200078e0207 */
[----:B------:R-:W-:Y:S01]  /*03d0*/  SHF.R.U32.HI R11, RZ, 0x1f, R12 ;  /* 0x0000001fff0b7819 */ /* 0x000fe2000001160c */
[----:B------:R-:W-:Y:S01]  /*03e0*/  IMAD R6, R6, -0x39, R31 ;  /* 0xffffffc706067824 */ /* 0x000fe200078e021f */
[----:B------:R-:W-:Y:S01]  /*03f0*/  SHF.R.U32.HI R7, RZ, 0x1f, R10 ;  /* 0x0000001fff077819 */ /* 0x000fe2000001160a */
[----:B------:R-:W-:Y:S01]  /*0400*/  IMAD R14, R14, 0xc40, R19 ;  /* 0x00000c400e0e7824 */ /* 0x000fe200078e0213 */
[----:B------:R-:W-:Y:S01]  /*0410*/  LEA.HI.SX32 R11, R12, R11, 0x1b ;  /* 0x0000000b0c0b7211 */ /* 0x000fe200078fdaff */
[----:B------:R-:W-:Y:S01]  /*0420*/  IMAD R8, R13, 0xc40, R6 ;  /* 0x00000c400d087824 */ /* 0x000fe200078e0206 */
[----:B------:R-:W-:Y:S01]  /*0430*/  LEA.HI.SX32 R7, R10, R7, 0x1b ;  /* 0x000000070a077211 */ /* 0x000fe200078fdaff */
[----:B------:R-:W-:Y:S01]  /*0440*/  IMAD.WIDE R32, R4, R17, c[0x0][0x170] ;  /* 0x00005c0004207625 */ /* 0x000fe200078e0211 */
[----:B------:R-:W-:-:S02]  /*0450*/  ISETP.GE.AND P0, PT, R6, 0x1, PT ;  /* 0x000000010600780c */ /* 0x000fc40003f06270 */
[----:B------:R-:W-:Y:S01]  /*0460*/  ISETP.GE.AND P2, PT, R19, 0x1, PT ;  /* 0x000000011300780c */ /* 0x000fe20003f46270 */
[----:B------:R-:W-:Y:S01]  /*0470*/  IMAD R15, R11, 0x38, R14 ;  /* 0x000000380b0f7824 */ /* 0x000fe200078e020e */
[C---:B0-----:R-:W-:Y:S01]  /*0480*/  LEA R11, R2.reuse, R11, 0x1 ;  /* 0x0000000b020b7211 */ /* 0x041fe200078e08ff */
[----:B------:R-:W-:Y:S01]  /*0490*/  IMAD R13, R7, 0x38, R8 ;  /* 0x00000038070d7824 */ /* 0x000fe200078e0208 */
[C---:B------:R-:W-:Y:S01]  /*04a0*/  LEA R4, R2.reuse, R7, 0x1 ;  /* 0x0000000702047211 */ /* 0x040fe200078e08ff */
[C---:B------:R-:W-:Y:S01]  /*04b0*/  IMAD R15, R2.reuse, 0x70, R15 ;  /* 0x00000070020f7824 */ /* 0x040fe200078e020f */
[----:B------:R-:W-:Y:S01]  /*04c0*/  ISETP.LT.OR P2, PT, R11, 0x1, !P2 ;  /* 0x000000010b00780c */ /* 0x000fe20005741670 */
[----:B------:R-:W-:Y:S01]  /*04d0*/  IMAD R13, R2, 0x70, R13 ;  /* 0x00000070020d7824 */ /* 0x000fe200078e020d */
[----:B------:R-:W-:Y:S02]  /*04e0*/  MOV R11, 0x48 ;  /* 0x00000048000b7802 */ /* 0x000fe40000000f00 */
[----:B------:R-:W-:-:S02]  /*04f0*/  IADD3 R6, R15, -0x39, RZ ;  /* 0xffffffc70f067810 */ /* 0x000fc40007ffe0ff */
[----:B------:R-:W-:Y:S01]  /*0500*/  IADD3 R8, R13, -0x39, RZ ;  /* 0xffffffc70d087810 */ /* 0x000fe20007ffe0ff */
[----:B------:R-:W-:Y:S01]  /*0510*/  IMAD R28, R0, R11, 0x558 ;  /* 0x00000558001c7424 */ /* 0x000fe200078e020b */
[----:B------:R-:W-:Y:S01]  /*0520*/  ISETP.LT.OR P0, PT, R4, 0x1, !P0 ;  /* 0x000000010400780c */ /* 0x000fe20004701670 */
[----:B------:R-:W-:-:S04]  /*0530*/  IMAD.WIDE R6, R6, R17, c[0x0][0x168] ;  /* 0x00005a0006067625 */ /* 0x000fc800078e0211 */
[----:B------:R-:W-:Y:S01]  /*0540*/  IMAD.WIDE R8, R8, R17, c[0x0][0x168] ;  /* 0x00005a0008087625 */ /* 0x000fe200078e0211 */
[----:B------:R-:W-:Y:S02]  /*0550*/  MOV R4, R6 ;  /* 0x0000000600047202 */ /* 0x000fe40000000f00 */
[----:B------:R-:W-:Y:S02]  /*0560*/  MOV R6, RZ ;  /* 0x000000ff00067202 */ /* 0x000fe40000000f00 */
[----:B------:R-:W-:Y:S02]  /*0570*/  MOV R17, RZ ;  /* 0x000000ff00117202 */ /* 0x000fe40000000f00 */
.L_x_3:
[----:B------:R0:W5:Y:S04]  /*0580*/  @P1 LDG.E.CONSTANT R16, [R32.64] ;  /* 0x0000000420101981 */ /* 0x000168000c1e9900 */
[----:B------:R0:W5:Y:S04]  /*0590*/  @P1 LDG.E.CONSTANT R18, [R32.64+0x4] ;  /* 0x0000040420121981 */ /* 0x000168000c1e9900 */
[----:B------:R0:W5:Y:S01]  /*05a0*/  @P1 LDG.E.CONSTANT R20, [R32.64+0x8] ;  /* 0x0000080420141981 */ /* 0x000162000c1e9900 */
[----:B------:R-:W-:Y:S03]  /*05b0*/  BSSY B0, `(.L_x_1) ;  /* 0x000000b000007945 */ /* 0x000fe60003800000 */
[----:B------:R-:W-:Y:S06]  /*05c0*/  BAR.SYNC.DEFER_BLOCKING 0x0 ;  /* 0x0000000000007b1d */ /* 0x000fec0000010000 */
[----:B------:R-:W-:Y:S05]  /*05d0*/  @!P3 BRA `(.L_x_2) ;  /* 0x000000800000b947 */ /* 0x000fea0003800000 */
[----:B0-----:R-:W-:Y:S02]  /*05e0*/  MOV R14, RZ ;  /* 0x000000ff000e7202 */ /* 0x001fe40000000f00 */
[----:B------:R-:W-:-:S02]  /*05f0*/  MOV R12, RZ ;  /* 0x000000ff000c7202 */ /* 0x000fc40000000f00 */
[----:B------:R-:W-:Y:S02]  /*0600*/  @!P2 MOV R10, R4 ;  /* 0x00000004000aa202 */ /* 0x000fe40000000f00 */
[----:B------:R-:W-:Y:S01]  /*0610*/  @!P2 MOV R11, R7 ;  /* 0x00000007000ba202 */ /* 0x000fe20000000f00 */
[----:B------:R-:W2:Y:S04]  /*0620*/  @!P0 LDG.E.CONSTANT R14, [R8.64] ;  /* 0x00000004080e8981 */ /* 0x000ea8000c1e9900 */
[----:B------:R-:W3:Y:S04]  /*0630*/  @!P2 LDG.E.CONSTANT R12, [R10.64] ;  /* 0x000000040a0ca981 */ /* 0x000ee8000c1e9900 */
[----:B--2---:R0:W-:Y:S04]  /*0640*/  STS [R31.X4], R14 ;  /* 0x0000000e1f007388 */ /* 0x0041e80000004800 */
[----:B---3--:R0:W-:Y:S02]  /*0650*/  STS [R31.X4+0x4], R12 ;  /* 0x0000040c1f007388 */ /* 0x0081e40000004800 */
.L_x_2:
[----:B0-----:R-:W-:Y:S05]  /*0660*/  BSYNC B0 ;  /* 0x0000000000007941 */ /* 0x001fea0003800000 */
.L_x_1:
[----:B-----5:R-:W-:Y:S01]  /*0670*/  @P1 STS [R29.X4+0x558], R16 ;  /* 0x000558101d001388 */ /* 0x020fe20000004800 */
[----:B------:R-:W-:Y:S01]  /*0680*/  WARPSYNC 0xffffffff ;  /* 0xffffffff00007948 */ /* 0x000fe20003800000 */
[----:B------:R-:W-:-:S02]  /*0690*/  IADD3 R32, P4, R32, 0x48, RZ ;  /* 0x0000004820207810 */ /* 0x000fc40007f9e0ff */
[----:B------:R-:W-:Y:S01]  /*06a0*/  @P1 STS [R29.X4+0x55c], R18 ;  /* 0x00055c121d001388 */ /* 0x000fe20000004800 */
[----:B------:R-:W-:Y:S02]  /*06b0*/  IADD3 R6, R6, 0x1, RZ ;  /* 0x0000000106067810 */ /* 0x000fe40007ffe0ff */
[----:B------:R-:W-:Y:S01]  /*06c0*/  IADD3.X R33, RZ, R33, RZ, P4, !PT ;  /* 0x00000021ff217210 */ /* 0x000fe200027fe4ff */
[----:B------:R-:W-:Y:S04]  /*06d0*/  @P1 STS [R29.X4+0x560], R20 ;  /* 0x000560141d001388 */ /* 0x000fe80000004800 */
[----:B------:R-:W-:Y:S01]  /*06e0*/  BAR.SYNC.DEFER_BLOCKING 0x0 ;  /* 0x0000000000007b1d */ /* 0x000fe20000010000 */
[----:B------:R-:W-:Y:S02]  /*06f0*/  ISETP.NE.AND P4, PT, R6, 0x20, PT ;  /* 0x000000200600780c */ /* 0x000fe40003f85270 */
[----:B------:R-:W-:-:S04]  /*0700*/  IADD3 R8, P5, R8, 0x6200, RZ ;  /* 0x0000620008087810 */ /* 0x000fc80007fbe0ff */
[----:B------:R-:W-:Y:S02]  /*0710*/  IADD3.X R9, RZ, R9, RZ, P5, !PT ;  /* 0x00000009ff097210 */ /* 0x000fe40002ffe4ff */
[----:B------:R-:W-:-:S04]  /*0720*/  IADD3 R4, P5, R4, 0x6200, RZ ;  /* 0x0000620004047810 */ /* 0x000fc80007fbe0ff */
[----:B------:R-:W-:Y:S01]  /*0730*/  IADD3.X R7, RZ, R7, RZ, P5, !PT ;  /* 0x00000007ff077210 */ /* 0x000fe20002ffe4ff */
[----:B------:R-:W-:Y:S04]  /*0740*/  LDS.64 R10, [R28] ;  /* 0x000000001c0a7984 */ /* 0x000fe80000000a00 */
[----:B------:R-:W0:Y:S04]  /*0750*/  LDS.64 R12, [R3.X8] ;  /* 0x00000000030c7984 */ /* 0x000e280000008a00 */
[----:B------:R-:W1:Y:S04]  /*0760*/  LDS.64 R22, [R3.X8+0x70] ;  /* 0x0000700003167984 */ /* 0x000e680000008a00 */
[----:B------:R-:W2:Y:S04]  /*0770*/  LDS.64 R14, [R28+0x480] ;  /* 0x000480001c0e7984 */ /* 0x000ea80000000a00 */
[----:B------:R-:W-:Y:S04]  /*0780*/  LDS.64 R18, [R28+0x8] ;  /* 0x000008001c127984 */ /* 0x000fe80000000a00 */
[----:B------:R-:W-:Y:S04]  /*0790*/  LDS.64 R20, [R28+0x488] ;  /* 0x000488001c147984 */ /* 0x000fe80000000a00 */
[----:B------:R-:W-:Y:S04]  /*07a0*/  LDS R26, [R3.X8+0xe4] ;  /* 0x0000e400031a7984 */ /* 0x000fe80000008800 */
[----:B------:R-:W-:Y:S04]  /*07b0*/  LDS R37, [R3.X8+0x78] ;  /* 0x0000780003257984 */ /* 0x000fe80000008800 */
[----:B------:R-:W-:Y:S01]  /*07c0*/  LDS R34, [R3.X8+0x31c] ;  /* 0x00031c0003227984 */ /* 0x000fe20000008800 */
[----:B0-----:R-:W-:-:S04]  /*07d0*/  FFMA R24, R10, R12, R25 ;  /* 0x0000000c0a187223 */ /* 0x001fc80000000019 */
[C---:B------:R-:W-:Y:S01]  /*07e0*/  FFMA R25, R11.reuse, R13, R24 ;  /* 0x0000000d0b197223 */ /* 0x040fe20000000018 */
[----:B-1----:R-:W-:Y:S01]  /*07f0*/  FFMA R10, R10, R22, R35 ;  /* 0x000000160a0a7223 */ /* 0x002fe20000000023 */
[----:B------:R-:W0:Y:S01]  /*0800*/  LDS R24, [R3.X8+0x8] ;  /* 0x0000080003187984 */ /* 0x000e220000008800 */
[----:B--2---:R-:W-:Y:S01]  /*0810*/  FFMA R12, R12, R14, R27 ;  /* 0x0000000e0c0c7223 */ /* 0x004fe2000000001b */
[----:B------:R-:W-:Y:S01]  /*0820*/  FFMA R14, R14, R22, R17 ;  /* 0x000000160e0e7223 */ /* 0x000fe20000000011 */
[----:B------:R-:W-:Y:S01]  /*0830*/  FFMA R35, R11, R23, R10 ;  /* 0x000000170b237223 */ /* 0x000fe2000000000a */
[----:B------:R-:W-:Y:S01]  /*0840*/  LDS.64 R16, [R3.X8+0xe8] ;  /* 0x0000e80003107984 */ /* 0x000fe20000008a00 */
[----:B------:R-:W-:Y:S01]  /*0850*/  FFMA R27, R13, R15, R12 ;  /* 0x0000000f0d1b7223 */ /* 0x000fe2000000000c */
[----:B------:R-:W-:Y:S02]  /*0860*/  FFMA R23, R15, R23, R14 ;  /* 0x000000170f177223 */ /* 0x000fe4000000000e */
[----:B------:R-:W1:Y:S04]  /*0870*/  LDS.64 R10, [R28+0x10] ;  /* 0x000010001c0a7984 */ /* 0x000e680000000a00 */
[----:B------:R-:W2:Y:S04]  /*0880*/  LDS.64 R12, [R28+0x490] ;  /* 0x000490001c0c7984 */ /* 0x000ea80000000a00 */
[----:B------:R-:W3:Y:S04]  /*0890*/  LDS R22, [R3.X8+0x154] ;  /* 0x0001540003167984 */ /* 0x000ee80000008800 */
[----:B------:R-:W4:Y:S01]  /*08a0*/  LDS.64 R14, [R3.X8+0x158] ;  /* 0x00015800030e7984 */ /* 0x000f220000008a00 */
[----:B0-----:R-:W-:Y:S01]  /*08b0*/  FFMA R25, R18, R24, R25 ;  /* 0x0000001812197223 */ /* 0x001fe20000000019 */
[----:B------:R-:W-:Y:S01]  /*08c0*/  FFMA R24, R24, R20, R27 ;  /* 0x0000001418187223 */ /* 0x000fe2000000001b */
[----:B------:R-:W-:-:S02]  /*08d0*/  FFMA R20, R20, R37, R23 ;  /* 0x0000002514147223 */ /* 0x000fc40000000017 */
[C---:B------:R-:W-:Y:S01]  /*08e0*/  FFMA R27, R26.reuse, R19, R25 ;  /* 0x000000131a1b7223 */ /* 0x040fe20000000019 */
[----:B------:R-:W-:Y:S01]  /*08f0*/  FFMA R24, R26, R21, R24 ;  /* 0x000000151a187223 */ /* 0x000fe20000000018 */
[----:B------:R-:W-:Y:S02]  /*0900*/  FFMA R25, R18, R37, R35 ;  /* 0x0000002512197223 */ /* 0x000fe40000000023 */
[----:B------:R-:W-:Y:S01]  /*0910*/  LDS R35, [R3.X8+0x240] ;  /* 0x0002400003237984 */ /* 0x000fe20000008800 */
[----:B-1----:R-:W-:Y:S01]  /*0920*/  FFMA R18, R10, R16, R27 ;  /* 0x000000100a127223 */ /* 0x002fe2000000001b */
[----:B--2---:R-:W-:-:S03]  /*0930*/  FFMA R24, R16, R12, R24 ;  /* 0x0000000c10187223 */ /* 0x004fc60000000018 */
[----:B------:R-:W-:Y:S01]  /*0940*/  FFMA R37, R11, R17, R18 ;  /* 0x000000110b257223 */ /* 0x000fe20000000012 */
[C---:B---3--:R-:W-:Y:S01]  /*0950*/  FFMA R25, R22.reuse, R19, R25 ;  /* 0x0000001316197223 */ /* 0x048fe20000000019 */
[----:B------:R-:W-:Y:S01]  /*0960*/  FFMA R36, R17, R13, R24 ;  /* 0x0000000d11247223 */ /* 0x000fe20000000018 */
[----:B------:R-:W-:Y:S01]  /*0970*/  FFMA R27, R22, R21, R20 ;  /* 0x00000015161b7223 */ /* 0x000fe20000000014 */
[----:B------:R-:W-:Y:S01]  /*0980*/  LDS.64 R16, [R28+0x18] ;  /* 0x000018001c107984 */ /* 0x000fe20000000a00 */
[-C--:B----4-:R-:W-:Y:S02]  /*0990*/  FFMA R30, R10, R14.reuse, R25 ;  /* 0x0000000e0a1e7223 */ /* 0x090fe40000000019 */
[----:B------:R-:W-:Y:S01]  /*09a0*/  FFMA R12, R12, R14, R27 ;  /* 0x0000000e0c0c7223 */ /* 0x000fe2000000001b */
[----:B------:R-:W0:Y:S01]  /*09b0*/  LDS.64 R18, [R3.X8+0x1c8] ;  /* 0x0001c80003127984 */ /* 0x000e220000008a00 */
[-C--:B------:R-:W-:Y:S02]  /*09c0*/  FFMA R11, R11, R15.reuse, R30 ;  /* 0x0000000f0b0b7223 */ /* 0x080fe4000000001e */
[----:B------:R-:W-:Y:S01]  /*09d0*/  FFMA R13, R13, R15, R12 ;  /* 0x0000000f0d0d7223 */ /* 0x000fe2000000000c */
[----:B------:R-:W1:Y:S04]  /*09e0*/  LDS.64 R20, [R28+0x498] ;  /* 0x000498001c147984 */ /* 0x000e680000000a00 */
[----:B------:R-:W2:Y:S04]  /*09f0*/  LDS.64 R22, [R3.X8+0x238] ;  /* 0x0002380003167984 */ /* 0x000ea80000008a00 */
[----:B------:R-:W-:Y:S04]  /*0a00*/  LDS R10, [R3.X8+0x1d0] ;  /* 0x0001d000030a7984 */ /* 0x000fe80000008800 */
[----:B------:R-:W3:Y:S04]  /*0a10*/  LDS.64 R24, [R28+0x20] ;  /* 0x000020001c187984 */ /* 0x000ee80000000a00 */
[----:B------:R-:W4:Y:S04]  /*0a20*/  LDS.64 R26, [R28+0x4a0] ;  /* 0x0004a0001c1a7984 */ /* 0x000f280000000a00 */
[----:B------:R-:W4:Y:S04]  /*0a30*/  LDS R30, [R3.X8+0x2ac] ;  /* 0x0002ac00031e7984 */ /* 0x000f280000008800 */
[----:B------:R-:W-:Y:S01]  /*0a40*/  LDS.64 R14, [R3.X8+0x320] ;  /* 0x00032000030e7984 */ /* 0x000fe20000008a00 */
[----:B0-----:R-:W-:Y:S01]  /*0a50*/  FFMA R12, R16, R18, R37 ;  /* 0x00000012100c7223 */ /* 0x001fe20000000025 */
[----:B-1----:R-:W-:Y:S01]  /*0a60*/  FFMA R36, R18, R20, R36 ;  /* 0x0000001412247223 */ /* 0x002fe20000000024 */
[-C--:B--2---:R-:W-:Y:S01]  /*0a70*/  FFMA R16, R16, R22.reuse, R11 ;  /* 0x0000001610107223 */ /* 0x084fe2000000000b */
[----:B------:R-:W-:Y:S01]  /*0a80*/  FFMA R20, R20, R22, R13 ;  /* 0x0000001614147223 */ /* 0x000fe2000000000d */
[----:B------:R-:W-:Y:S01]  /*0a90*/  FFMA R11, R17, R19, R12 ;  /* 0x00000013110b7223 */ /* 0x000fe2000000000c */
[----:B------:R-:W-:Y:S01]  /*0aa0*/  FFMA R13, R19, R21, R36 ;  /* 0x00000015130d7223 */ /* 0x000fe20000000024 */
[-C--:B------:R-:W-:Y:S01]  /*0ab0*/  FFMA R19, R17, R23.reuse, R16 ;  /* 0x0000001711137223 */ /* 0x080fe20000000010 */
[----:B------:R-:W-:Y:S01]  /*0ac0*/  FFMA R21, R21, R23, R20 ;  /* 0x0000001715157223 */ /* 0x000fe20000000014 */
[----:B------:R-:W0:Y:S01]  /*0ad0*/  LDS.64 R16, [R28+0x28] ;  /* 0x000028001c107984 */ /* 0x000e220000000a00 */
[C---:B---3--:R-:W-:Y:S01]  /*0ae0*/  FFMA R23, R24.reuse, R10, R11 ;  /* 0x0000000a18177223 */ /* 0x048fe2000000000b */
[-C--:B------:R-:W-:Y:S01]  /*0af0*/  FFMA R19, R24, R35.reuse, R19 ;  /* 0x0000002318137223 */ /* 0x080fe20000000013 */
[----:B----4-:R-:W-:Y:S01]  /*0b00*/  FFMA R18, R10, R26, R13 ;  /* 0x0000001a0a127223 */ /* 0x010fe2000000000d */
[----:B------:R-:W-:Y:S01]  /*0b10*/  FFMA R21, R26, R35, R21 ;  /* 0x000000231a157223 */ /* 0x000fe20000000015 */
[----:B------:R-:W1:Y:S01]  /*0b20*/  LDS.64 R10, [R3.X8+0x2b0] ;  /* 0x0002b000030a7984 */ /* 0x000e620000008a00 */
[----:B------:R-:W-:Y:S01]  /*0b30*/  FFMA R26, R34, R25, R19 ;  /* 0x00000019221a7223 */ /* 0x000fe20000000013 */
[C---:B------:R-:W-:Y:S01]  /*0b40*/  FFMA R37, R30.reuse, R27, R18 ;  /* 0x0000001b1e257223 */ /* 0x040fe20000000012 */
[----:B------:R-:W-:Y:S01]  /*0b50*/  FFMA R35, R30, R25, R23 ;  /* 0x000000191e237223 */ /* 0x000fe20000000017 */
[----:B------:R-:W2:Y:S01]  /*0b60*/  LDS.64 R12, [R28+0x4a8] ;  /* 0x0004a8001c0c7984 */ /* 0x000ea20000000a00 */
[----:B------:R-:W-:-:S03]  /*0b70*/  FFMA R27, R34, R27, R21 ;  /* 0x0000001b221b7223 */ /* 0x000fc60000000015 */
[----:B------:R-:W-:Y:S04]  /*0b80*/  LDS.64 R18, [R28+0x30] ;  /* 0x000030001c127984 */ /* 0x000fe80000000a00 */
[----:B------:R-:W3:Y:S04]  /*0b90*/  LDS.64 R20, [R3.X8+0x390] ;  /* 0x0003900003147984 */ /* 0x000ee80000008a00 */
[----:B------:R-:W4:Y:S04]  /*0ba0*/  LDS.64 R22, [R28+0x4b0] ;  /* 0x0004b0001c167984 */ /* 0x000f280000000a00 */
[----:B------:R-:W4:Y:S01]  /*0bb0*/  LDS.64 R24, [R3.X8+0x400] ;  /* 0x0004000003187984 */ /* 0x000f220000008a00 */
[C---:B0-----:R-:W-:Y:S01]  /*0bc0*/  FFMA R26, R16.reuse, R14, R26 ;  /* 0x0000000e101a7223 */ /* 0x041fe2000000001a */
[----:B-1----:R-:W-:-:S02]  /*0bd0*/  FFMA R30, R16, R10, R35 ;  /* 0x0000000a101e7223 */ /* 0x002fc40000000023 */
[----:B------:R-:W-:Y:S01]  /*0be0*/  LDS R35, [R3.X8+0x398] ;  /* 0x0003980003237984 */ /* 0x000fe20000008800 */
[----:B--2---:R-:W-:Y:S01]  /*0bf0*/  FFMA R10, R10, R12, R37 ;  /* 0x0000000c0a0a7223 */ /* 0x004fe20000000025 */
[----:B------:R-:W-:Y:S01]  /*0c00*/  FFMA R12, R12, R14, R27 ;  /* 0x0000000e0c0c7223 */ /* 0x000fe2000000001b */
[C---:B------:R-:W-:Y:S01]  /*0c10*/  FFMA R37, R17.reuse, R11, R30 ;  /* 0x0000000b11257223 */ /* 0x040fe2000000001e */
[----:B------:R-:W-:Y:S01]  /*0c20*/  FFMA R17, R17, R15, R26 ;  /* 0x0000000f11117223 */ /* 0x000fe2000000001a */
[----:B------:R-:W-:Y:S01]  /*0c30*/  FFMA R14, R11, R13, R10 ;  /* 0x0000000d0b0e7223 */ /* 0x000fe2000000000a */
[----:B------:R-:W-:Y:S01]  /*0c40*/  FFMA R15, R13, R15, R12 ;  /* 0x0000000f0d0f7223 */ /* 0x000fe2000000000c */
[----:B------:R-:W0:Y:S01]  /*0c50*/  LDS.64 R10, [R28+0x38] ;  /* 0x000038001c0a7984 */ /* 0x000e220000000a00 */
[----:B---3--:R-:W-:-:S03]  /*0c60*/  FFMA R16, R18, R20, R37 ;  /* 0x0000001412107223 */ /* 0x008fc60000000025 */
[----:B------:R-:W1:Y:S01]  /*0c70*/  LDS.64 R12, [R28+0x4b8] ;  /* 0x0004b8001c0c7984 */ /* 0x000e620000000a00 */
[----:B----4-:R-:W-:Y:S01]  /*0c80*/  FFMA R14, R20, R22, R14 ;  /* 0x00000016140e7223 */ /* 0x010fe2000000000e */
[----:B------:R-:W-:Y:S02]  /*0c90*/  FFMA R37, R19, R21, R16 ;  /* 0x0000001513257223 */ /* 0x000fe40000000010 */
[----:B------:R-:W2:Y:S01]  /*0ca0*/  LDS R27, [R3.X8+0x408] ;  /* 0x00040800031b7984 */ /* 0x000ea20000008800 */
[-C--:B------:R-:W-:Y:S01]  /*0cb0*/  FFMA R30, R18, R24.reuse, R17 ;  /* 0x00000018121e7223 */ /* 0x080fe20000000011 */
[----:B------:R-:W-:Y:S01]  /*0cc0*/  FFMA R18, R22, R24, R15 ;  /* 0x0000001816127223 */ /* 0x000fe2000000000f */
[----:B------:R-:W-:Y:S01]  /*0cd0*/  FFMA R26, R21, R23, R14 ;  /* 0x00000017151a7223 */ /* 0x000fe2000000000e */
[----:B------:R-:W3:Y:S01]  /*0ce0*/  LDS R22, [R3.X8+0x474] ;  /* 0x0004740003167984 */ /* 0x000ee20000008800 */
[-C--:B------:R-:W-:Y:S01]  /*0cf0*/  FFMA R30, R19, R25.reuse, R30 ;  /* 0x00000019131e7223 */ /* 0x080fe2000000001e */
[----:B------:R-:W-:-:S02]  /*0d00*/  FFMA R25, R23, R25, R18 ;  /* 0x0000001917197223 */ /* 0x000fc40000000012 */
[----:B------:R-:W4:Y:S04]  /*0d10*/  LDS R24, [R3.X8+0x4e4] ;  /* 0x0004e40003187984 */ /* 0x000f280000008800 */
[----:B------:R-:W-:Y:S04]  /*0d20*/  LDS.64 R14, [R28+0x40] ;  /* 0x000040001c0e7984 */ /* 0x000fe80000000a00 */
[----:B------:R-:W4:Y:S04]  /*0d30*/  LDS.64 R16, [R3.X8+0x478] ;  /* 0x0004780003107984 */ /* 0x000f280000008a00 */
[----:B------:R-:W4:Y:S04]  /*0d40*/  LDS.64 R18, [R28+0x4c0] ;  /* 0x0004c0001c127984 */ /* 0x000f280000000a00 */
[----:B------:R-:W4:Y:S01]  /*0d50*/  LDS.64 R20, [R3.X8+0x4e8] ;  /* 0x0004e80003147984 */ /* 0x000f220000008a00 */
[C---:B0-----:R-:W-:Y:S01]  /*0d60*/  FFMA R37, R10.reuse, R35, R37 ;  /* 0x000000230a257223 */ /* 0x041fe20000000025 */
[----:B-1----:R-:W-:Y:S01]  /*0d70*/  FFMA R26, R35, R12, R26 ;  /* 0x0000000c231a7223 */ /* 0x002fe2000000001a */
[-C--:B--2---:R-:W-:Y:S01]  /*0d80*/  FFMA R23, R10, R27.reuse, R30 ;  /* 0x0000001b0a177223 */ /* 0x084fe2000000001e */
[----:B------:R-:W-:Y:S01]  /*0d90*/  FFMA R25, R12, R27, R25 ;  /* 0x0000001b0c197223 */ /* 0x000fe20000000019 */
[C---:B---3--:R-:W-:Y:S01]  /*0da0*/  FFMA R37, R22.reuse, R11, R37 ;  /* 0x0000000b16257223 */ /* 0x048fe20000000025 */
[----:B------:R-:W-:Y:S01]  /*0db0*/  FFMA R27, R22, R13, R26 ;  /* 0x0000000d161b7223 */ /* 0x000fe2000000001a */
[C---:B----4-:R-:W-:Y:S01]  /*0dc0*/  FFMA R23, R24.reuse, R11, R23 ;  /* 0x0000000b18177223 */ /* 0x050fe20000000017 */
[----:B------:R-:W-:Y:S01]  /*0dd0*/  FFMA R25, R24, R13, R25 ;  /* 0x0000000d18197223 */ /* 0x000fe20000000019 */
[----:B------:R-:W-:Y:S01]  /*0de0*/  FFMA R10, R14, R16, R37 ;  /* 0x000000100e0a7223 */ /* 0x000fe20000000025 */
[----:B------:R-:W-:Y:S01]  /*0df0*/  FFMA R16, R16, R18, R27 ;  /* 0x0000001210107223 */ /* 0x000fe2000000001b */
[-C--:B------:R-:W-:Y:S01]  /*0e00*/  FFMA R14, R14, R20.reuse, R23 ;  /* 0x000000140e0e7223 */ /* 0x080fe20000000017 */
[----:B------:R-:W-:Y:S01]  /*0e10*/  FFMA R18, R18, R20, R25 ;  /* 0x0000001412127223 */ /* 0x000fe20000000019 */
[----:B------:R-:W-:Y:S01]  /*0e20*/  FFMA R25, R15, R17, R10 ;  /* 0x000000110f197223 */ /* 0x000fe2000000000a */
[----:B------:R-:W-:Y:S01]  /*0e30*/  FFMA R27, R17, R19, R16 ;  /* 0x00000013111b7223 */ /* 0x000fe20000000010 */
[-C--:B------:R-:W-:Y:S01]  /*0e40*/  FFMA R35, R15, R21.reuse, R14 ;  /* 0x000000150f237223 */ /* 0x080fe2000000000e */
[----:B------:R-:W-:Y:S01]  /*0e50*/  FFMA R17, R19, R21, R18 ;  /* 0x0000001513117223 */ /* 0x000fe20000000012 */
[----:B------:R-:W-:Y:S05]  /*0e60*/  @P4 BRA `(.L_x_3) ;  /* 0xfffff71000004947 */ /* 0x000fea000383ffff */
[----:B------:R-:W-:Y:S02]  /*0e70*/  LEA R6, R5, R0, 0x5 ;  /* 0x0000000005067211 */ /* 0x000fe400078e28ff */
[----:B------:R-:W-:-:S05]  /*0e80*/  MOV R9, 0x4 ;  /* 0x0000000400097802 */ /* 0x000fca0000000f00 */
[----:B------:R-:W-:-:S05]  /*0e90*/  IMAD.WIDE R6, R6, R9, c[0x0][0x178] ;  /* 0x00005e0006067625 */ /* 0x000fca00078e0209 */
[----:B------:R-:W2:Y:S04]  /*0ea0*/  LDG.E.CONSTANT R4, [R6.64] ;  /* 0x0000000406047981 */ /* 0x000ea8000c1e9900 */
[----:B------:R-:W3:Y:S01]  /*0eb0*/  LDG.E.CONSTANT R8, [R6.64+0x40] ;  /* 0x0000400406087981 */ /* 0x000ee2000c1e9900 */
[----:B------:R-:W-:-:S04]  /*0ec0*/  IMAD R0, R0, 0x310, R3 ;  /* 0x0000031000007824 */ /* 0x000fc800078e0203 */
[----:B------:R-:W-:-:S04]  /*0ed0*/  IMAD R5, R5, 0x6200, R0 ;  /* 0x0000620005057824 */ /* 0x000fc800078e0200 */
[----:B------:R-:W-:-:S04]  /*0ee0*/  IMAD R2, R2, 0x1c, R5 ;  /* 0x0000001c02027824 */ /* 0x000fc800078e0205 */
[----:B------:R-:W-:Y:S01]  /*0ef0*/  IMAD.WIDE R2, R2, R9, c[0x0][0x160] ;  /* 0x0000580002027625 */ /* 0x000fe200078e0209 */
[--C-:B--2---:R-:W-:Y:S01]  /*0f00*/  FADD R25, R25, R4.reuse ;  /* 0x0000000419197221 */ /* 0x104fe20000000000 */
[----:B------:R-:W-:Y:S01]  /*0f10*/  FADD R4, R35, R4 ;  /* 0x0000000423047221 */ /* 0x000fe20000000000 */
[--C-:B---3--:R-:W-:Y:S01]  /*0f20*/  FADD R27, R27, R8.reuse ;  /* 0x000000081b1b7221 */ /* 0x108fe20000000000 */
[----:B------:R-:W-:Y:S02]  /*0f30*/  FADD R8, R17, R8 ;  /* 0x0000000811087221 */ /* 0x000fe40000000000 */
[----:B------:R-:W-:Y:S02]  /*0f40*/  FMNMX R25, RZ, R25, !PT ;  /* 0x00000019ff197209 */ /* 0x000fe40007800000 */
[----:B------:R-:W-:Y:S02]  /*0f50*/  FMNMX R5, RZ, R4, !PT ;  /* 0x00000004ff057209 */ /* 0x000fe40007800000 */
[----:B------:R-:W-:Y:S01]  /*0f60*/  FMNMX R27, RZ, R27, !PT ;  /* 0x0000001bff1b7209 */ /* 0x000fe20007800000 */
[----:B------:R-:W-:Y:S01]  /*0f70*/  STG.E [R2.64], R25 ;  /* 0x0000001902007986 */ /* 0x000fe2000c101904 */
[----:B------:R-:W-:-:S03]  /*0f80*/  FMNMX R7, RZ, R8, !PT ;  /* 0x00000008ff077209 */ /* 0x000fc60007800000 */
[----:B------:R-:W-:Y:S04]  /*0f90*/  STG.E [R2.64+0x38], R5 ;  /* 0x0000380502007986 */ /* 0x000fe8000c101904 */
[----:B------:R-:W-:Y:S04]  /*0fa0*/  STG.E [R2.64+0xc400], R27 ;  /* 0x00c4001b02007986 */ /* 0x000fe8000c101904 */
[----:B------:R-:W-:Y:S01]  /*0fb0*/  STG.E [R2.64+0xc438], R7 ;  /* 0x00c4380702007986 */ /* 0x000fe2000c101904 */
[----:B------:R-:W-:Y:S05]  /*0fc0*/  EXIT ;  /* 0x000000000000794d */ /* 0x000fea0003800000 */
.L_x_4:
        /* <DEDUP_REMOVED lines=11> */
.L_x_88:


//--------------------- .text.tvmgen_default_fused_nn_contrib_conv2d_winograd_without_weight_transform_add_add_nn_relu_1_kernel_1 --------------------------
	.section	.text.tvmgen_default_fused_nn_contrib_conv2d_winograd_without_weight_transform_add_add_nn_relu_1_kernel_1,"ax",@progbits
	.sectionflags	@"SHF_BARRIERS=1"
	.sectioninfo	@"SHI_REGISTERS=51"
	.align	128
        .global         tvmgen_default_fused_nn_contrib_conv2d_winograd_without_weight_transform_add_add_nn_relu_1_kernel_1
        .type           tvmgen_default_fused_nn_contrib_conv2d_winograd_without_weight_transform_add_add_nn_relu_1_kernel_1,@function
        .size           tvmgen_default_fused_nn_contrib_conv2d_winograd_without_weight_transform_add_add_nn_relu_1_kernel_1,(.L_x_89 - tvmgen_default_fused_nn_contrib_conv2d_winograd_without_weight_transform_add_add_nn_relu_1_kernel_1)
        .other          tvmgen_default_fused_nn_contrib_conv2d_winograd_without_weight_transform_add_add_nn_relu_1_kernel_1,@"STO_CUDA_ENTRY STV_DEFAULT"
tvmgen_default_fused_nn_contrib_conv2d_winograd_without_weight_transform_add_add_nn_relu_1_kernel_1:
.text.tvmgen_default_fused_nn_contrib_conv2d_winograd_without_weight_transform_add_add_nn_relu_1_kernel_1:
[----:B------:R-:W-:Y:S02]  /*0000*/  MOV R1, c[0x0][0x28] ;  /* 0x00000a0000017a02 */ /* 0x000fe40000000f00 */
[----:B------:R-:W0:Y:S01]  /*0010*/  S2R R0, SR_CTAID.Z ;  /* 0x0000000000007919 */ /* 0x000e220000002700 */
[----:B------:R-:W-:Y:S01]  /*0020*/  MOV R28, RZ ;  /* 0x000000ff001c7202 */ /* 0x000fe20000000f00 */
[----:B------:R-:W-:Y:S01]  /*0030*/  CS2R R40, SRZ ;  /* 0x0000000000287805 */ /* 0x000fe2000001ff00 */
[----:B------:R-:W-:Y:S01]  /*0040*/  MOV R5, RZ ;  /* 0x000000ff00057202 */ /* 0x000fe20000000f00 */
[----:B------:R-:W1:Y:S01]  /*0050*/  S2R R2, SR_TID.Y ;  /* 0x0000000000027919 */ /* 0x000e620000002200 */
[----:B------:R-:W-:Y:S01]  /*0060*/  MOV R20, RZ ;  /* 0x000000ff00147202 */ /* 0x000fe20000000f00 */
[----:B------:R-:W-:Y:S01]  /*0070*/  CS2R R38, SRZ ;  /* 0x0000000000267805 */ /* 0x000fe2000001ff00 */
[----:B------:R-:W-:Y:S01]  /*0080*/  MOV R35, RZ ;  /* 0x000000ff00237202 */ /* 0x000fe20000000f00 */
[----:B------:R-:W2:Y:S01]  /*0090*/  S2R R3, SR_TID.X ;  /* 0x0000000000037919 */ /* 0x000ea20000002100 */
[----:B------:R-:W-:Y:S01]  /*00a0*/  CS2R R36, SRZ ;  /* 0x0000000000247805 */ /* 0x000fe2000001ff00 */
[----:B------:R-:W-:Y:S01]  /*00b0*/  CS2R R30, SRZ ;  /* 0x00000000001e7805 */ /* 0x000fe2000001ff00 */
[----:B------:R-:W-:Y:S01]  /*00c0*/  MOV R25, RZ ;  /* 0x000000ff00197202 */ /* 0x000fe20000000f00 */
[----:B------:R-:W-:Y:S01]  /*00d0*/  ULDC.64 UR4, c[0x0][0x118] ;  /* 0x0000460000047ab9 */ /* 0x000fe20000000a00 */
[----:B------:R-:W-:-:S02]  /*00e0*/  MOV R26, RZ ;  /* 0x000000ff001a7202 */ /* 0x000fc40000000f00 */
[----:B------:R-:W-:Y:S02]  /*00f0*/  MOV R22, RZ ;  /* 0x000000ff00167202 */ /* 0x000fe40000000f00 */
[----:B------:R-:W-:Y:S02]  /*0100*/  MOV R14, RZ ;  /* 0x000000ff000e7202 */ /* 0x000fe40000000f00 */
[----:B------:R-:W-:Y:S02]  /*0110*/  MOV R12, RZ ;  /* 0x000000ff000c7202 */ /* 0x000fe40000000f00 */
.L_x_6:
[----:B------:R-:W3:Y:S01]  /*0120*/  S2R R7, SR_CTAID.Y ;  /* 0x0000000000077919 */ /* 0x000ee20000002600 */
[--C-:B-12---:R-:W-:Y:S01]  /*0130*/  IMAD R13, R2, 0x31, R3.reuse ;  /* 0x00000031020d7824 */ /* 0x106fe200078e0203 */
[C---:B0-----:R-:W-:Y:S02]  /*0140*/  LEA R9, R0.reuse, R5, 0x3 ;  /* 0x0000000500097211 */ /* 0x041fe400078e18ff */
[----:B------:R-:W-:Y:S01]  /*0150*/  MOV R4, 0x4 ;  /* 0x0000000400047802 */ /* 0x000fe20000000f00 */
[----:B------:R-:W-:Y:S01]  /*0160*/  IMAD R17, R0, 0x6200, R3 ;  /* 0x0000620000117824 */ /* 0x000fe200078e0203 */
[----:B------:R-:W-:Y:S01]  /*0170*/  SHF.L.U32 R15, R13, 0x2, RZ ;  /* 0x000000020d0f7819 */ /* 0x000fe200000006ff */
[----:B------:R-:W-:Y:S01]  /*0180*/  BAR.SYNC.DEFER_BLOCKING 0x0 ;  /* 0x0000000000007b1d */ /* 0x000fe20000010000 */
[----:B------:R-:W-:-:S02]  /*0190*/  SHF.L.U32 R9, R9, 0xb, RZ ;  /* 0x0000000b09097819 */ /* 0x000fc400000006ff */
[----:B------:R-:W-:Y:S02]  /*01a0*/  LOP3.LUT R8, R15, 0xffffff80, RZ, 0xc0, !PT ;  /* 0xffffff800f087812 */ /* 0x000fe400078ec0ff */
[----:B---3--:R-:W-:-:S04]  /*01b0*/  SHF.L.U32 R16, R7, 0x5, RZ ;  /* 0x0000000507107819 */ /* 0x008fc800000006ff */
[----:B------:R-:W-:-:S04]  /*01c0*/  LOP3.LUT R6, R16, 0xffffffe0, R13, 0xe2, !PT ;  /* 0xffffffe010067812 */ /* 0x000fc800078ee20d */
[----:B------:R-:W-:Y:S02]  /*01d0*/  IADD3 R11, R9, R6, R8 ;  /* 0x00000006090b7210 */ /* 0x000fe40007ffe008 */
[----:B------:R-:W0:Y:S01]  /*01e0*/  S2R R8, SR_CTAID.X ;  /* 0x0000000000087919 */ /* 0x000e220000002500 */
[C---:B------:R-:W-:Y:S02]  /*01f0*/  ISETP.GT.AND P0, PT, R13.reuse, 0x77, PT ;  /* 0x000000770d00780c */ /* 0x040fe40003f04270 */
[----:B------:R-:W-:Y:S01]  /*0200*/  IADD3 R18, R13, 0x4, RZ ;  /* 0x000000040d127810 */ /* 0x000fe20007ffe0ff */
[----:B------:R-:W-:Y:S01]  /*0210*/  IMAD.WIDE R10, R11, R4, c[0x0][0x170] ;  /* 0x00005c000b0a7625 */ /* 0x000fe200078e0204 */
[----:B------:R-:W-:Y:S02]  /*0220*/  ISETP.GT.OR P0, PT, R2, 0x2, P0 ;  /* 0x000000020200780c */ /* 0x000fe40000704670 */
[----:B------:R-:W-:Y:S02]  /*0230*/  SHF.L.U32 R19, R7, 0x5, RZ ;  /* 0x0000000507137819 */ /* 0x000fe400000006ff */
[----:B------:R-:W-:Y:S01]  /*0240*/  SHF.R.S32.HI R24, RZ, 0x1, R2 ;  /* 0x00000001ff187819 */ /* 0x000fe20000011402 */
[----:B------:R1:W2:Y:S01]  /*0250*/  LDG.E.CONSTANT R6, [R10.64] ;  /* 0x000000040a067981 */ /* 0x0002a2000c1e9900 */
[----:B------:R-:W-:-:S02]  /*0260*/  LOP3.LUT R18, R19, 0xffffffe0, R18, 0xe2, !PT ;  /* 0xffffffe013127812 */ /* 0x000fc400078ee212 */
[----:B-1----:R-:W-:-:S05]  /*0270*/  IADD3 R10, R15, 0x310, RZ ;  /* 0x000003100f0a7810 */ /* 0x002fca0007ffe0ff */
[----:B------:R-:W-:Y:S01]  /*0280*/  @!P0 IADD3 R15, R15, 0x620, RZ ;  /* 0x000006200f0f8810 */ /* 0x000fe20007ffe0ff */
[----:B0-----:R-:W-:Y:S01]  /*0290*/  IMAD R19, R8, 0x62, R17 ;  /* 0x0000006208137824 */ /* 0x001fe200078e0211 */
[----:B------:R-:W-:Y:S02]  /*02a0*/  @!P0 IADD3 R17, R13, 0x8, RZ ;  /* 0x000000080d118810 */ /* 0x000fe40007ffe0ff */
[----:B------:R-:W-:Y:S01]  /*02b0*/  LOP3.LUT R10, R10, 0xffffff80, RZ, 0xc0, !PT ;  /* 0xffffff800a0a7812 */ /* 0x000fe200078ec0ff */
[----:B------:R-:W-:Y:S01]  /*02c0*/  IMAD R19, R24, 0xc4, R19 ;  /* 0x000000c418137824 */ /* 0x000fe200078e0213 */
[----:B------:R-:W-:Y:S02]  /*02d0*/  LOP3.LUT R24, R2, 0x1, RZ, 0xc0, !PT ;  /* 0x0000000102187812 */ /* 0x000fe400078ec0ff */
[----:B------:R-:W-:Y:S02]  /*02e0*/  @!P0 LOP3.LUT R16, R16, 0xffffffe0, R17, 0xe2, !PT ;  /* 0xffffffe010108812 */ /* 0x000fe400078ee211 */
[----:B------:R-:W-:Y:S01]  /*02f0*/  @!P0 LOP3.LUT R15, R15, 0xffffff80, RZ, 0xc0, !PT ;  /* 0xffffff800f0f8812 */ /* 0x000fe200078ec0ff */
[----:B------:R-:W-:Y:S01]  /*0300*/  IMAD R24, R24, 0x31, R19 ;  /* 0x0000003118187824 */ /* 0x000fe200078e0213 */
[----:B------:R-:W-:-:S02]  /*0310*/  IADD3 R19, R9, R18, R10 ;  /* 0x0000001209137210 */ /* 0x000fc40007ffe00a */
[----:B------:R-:W-:Y:S01]  /*0320*/  @!P0 IADD3 R15, R9, R16, R15 ;  /* 0x00000010090f8210 */ /* 0x000fe20007ffe00f */
[----:B------:R-:W-:Y:S02]  /*0330*/  IMAD R11, R5, 0xc40, R24 ;  /* 0x00000c40050b7824 */ /* 0x000fe400078e0218 */
[----:B------:R-:W-:-:S04]  /*0340*/  IMAD.WIDE R18, R19, R4, c[0x0][0x170] ;  /* 0x00005c0013127625 */ /* 0x000fc800078e0204 */
[-C--:B------:R-:W-:Y:S02]  /*0350*/  @!P0 IMAD.WIDE R16, R15, R4.reuse, c[0x0][0x170] ;  /* 0x00005c000f108625 */ /* 0x080fe400078e0204 */
[----:B------:R-:W3:Y:S02]  /*0360*/  LDG.E.CONSTANT R18, [R18.64] ;  /* 0x0000000412127981 */ /* 0x000ee4000c1e9900 */
[----:B------:R-:W-:Y:S02]  /*0370*/  IMAD.WIDE R10, R11, R4, c[0x0][0x168] ;  /* 0x00005a000b0a7625 */ /* 0x000fe400078e0204 */
[----:B------:R-:W4:Y:S04]  /*0380*/  @!P0 LDG.E.CONSTANT R16, [R16.64] ;  /* 0x0000000410108981 */ /* 0x000f28000c1e9900 */
[----:B------:R-:W5:Y:S04]  /*0390*/  LDG.E.CONSTANT R4, [R10.64] ;  /* 0x000000040a047981 */ /* 0x000f68000c1e9900 */
[----:B------:R-:W5:Y:S04]  /*03a0*/  LDG.E.CONSTANT R24, [R10.64+0x620] ;  /* 0x000620040a187981 */ /* 0x000f68000c1e9900 */
[----:B------:R-:W5:Y:S04]  /*03b0*/  LDG.E.CONSTANT R32, [R10.64+0xc40] ;  /* 0x000c40040a207981 */ /* 0x000f68000c1e9900 */
[----:B------:R-:W5:Y:S04]  /*03c0*/  LDG.E.CONSTANT R34, [R10.64+0x1260] ;  /* 0x001260040a227981 */ /* 0x000f68000c1e9900 */
[----:B------:R-:W5:Y:S04]  /*03d0*/  LDG.E.CONSTANT R42, [R10.64+0x1880] ;  /* 0x001880040a2a7981 */ /* 0x000f68000c1e9900 */
[----:B------:R-:W5:Y:S04]  /*03e0*/  LDG.E.CONSTANT R44, [R10.64+0x1ea0] ;  /* 0x001ea0040a2c7981 */ /* 0x000f68000c1e9900 */
[----:B------:R-:W5:Y:S04]  /*03f0*/  LDG.E.CONSTANT R46, [R10.64+0x24c0] ;  /* 0x0024c0040a2e7981 */ /* 0x000f68000c1e9900 */
[----:B------:R-:W5:Y:S01]  /*0400*/  LDG.E.CONSTANT R48, [R10.64+0x2ae0] ;  /* 0x002ae0040a307981 */ /* 0x000f62000c1e9900 */
[----:B------:R-:W-:-:S03]  /*0410*/  LEA R9, R2, 0x80, 0x3 ;  /* 0x0000008002097811 */ /* 0x000fc600078e18ff */
[----:B--2---:R0:W-:Y:S02]  /*0420*/  STS [R13.X4], R6 ;  /* 0x000000060d007388 */ /* 0x0041e40000004800 */
[----:B0-----:R-:W-:-:S04]  /*0430*/  LEA R6, R3, 0x800, 0x2 ;  /* 0x0000080003067811 */ /* 0x001fc800078e10ff */
[----:B------:R-:W-:Y:S01]  /*0440*/  IADD3 R6, R6, 0x188, RZ ;  /* 0x0000018806067810 */ /* 0x000fe20007ffe0ff */
[----:B---3--:R-:W-:Y:S04]  /*0450*/  STS [R13.X4+0x310], R18 ;  /* 0x000310120d007388 */ /* 0x008fe80000004800 */
[----:B----4-:R-:W-:Y:S04]  /*0460*/  @!P0 STS [R13.X4+0x620], R16 ;  /* 0x000620100d008388 */ /* 0x010fe80000004800 */
[----:B-----5:R0:W-:Y:S04]  /*0470*/  STS [R13.X4+0x800], R4 ;  /* 0x000800040d007388 */ /* 0x0201e80000004800 */
[----:B------:R1:W-:Y:S04]  /*0480*/  STS [R13.X4+0xb10], R24 ;  /* 0x000b10180d007388 */ /* 0x0003e80000004800 */
[----:B------:R1:W-:Y:S04]  /*0490*/  STS [R13.X4+0xe20], R32 ;  /* 0x000e20200d007388 */ /* 0x0003e80000004800 */
[----:B------:R1:W-:Y:S04]  /*04a0*/  STS [R13.X4+0x1130], R34 ;  /* 0x001130220d007388 */ /* 0x0003e80000004800 */
[----:B------:R1:W-:Y:S04]  /*04b0*/  STS [R13.X4+0x1440], R42 ;  /* 0x0014402a0d007388 */ /* 0x0003e80000004800 */
[----:B------:R1:W-:Y:S04]  /*04c0*/  STS [R13.X4+0x1750], R44 ;  /* 0x0017502c0d007388 */ /* 0x0003e80000004800 */
[----:B------:R1:W-:Y:S04]  /*04d0*/  STS [R13.X4+0x1a60], R46 ;  /* 0x001a602e0d007388 */ /* 0x0003e80000004800 */
[----:B------:R1:W-:Y:S01]  /*04e0*/  STS [R13.X4+0x1d70], R48 ;  /* 0x001d70300d007388 */ /* 0x0003e20000004800 */
[----:B0-----:R-:W-:-:S03]  /*04f0*/  MOV R4, 0x80 ;  /* 0x0000008000047802 */ /* 0x001fc60000000f00 */
[----:B------:R-:W-:Y:S06]  /*0500*/  BAR.SYNC.DEFER_BLOCKING 0x0 ;  /* 0x0000000000007b1d */ /* 0x000fec0000010000 */
.L_x_5:
[----:B------:R-:W-:Y:S01]  /*0510*/  LDS R29, [R6+-0x188] ;  /* 0xfffe7800061d7984 */ /* 0x000fe20000000800 */
[----:B------:R-:W-:-:S03]  /*0520*/  IADD3 R4, R4, 0x400, RZ ;  /* 0x0000040004047810 */ /* 0x000fc60007ffe0ff */
[----:B------:R-:W0:Y:S01]  /*0530*/  LDS.64 R16, [R9+-0x80] ;  /* 0xffff800009107984 */ /* 0x000e220000000a00 */
[----:B------:R-:W-:-:S03]  /*0540*/  ISETP.NE.AND P0, PT, R4, 0x880, PT ;  /* 0x000008800400780c */ /* 0x000fc60003f05270 */
[----:B------:R-:W2:Y:S04]  /*0550*/  LDS R15, [R6+-0xc4] ;  /* 0xffff3c00060f7984 */ /* 0x000ea80000000800 */
[----:B------:R-:W3:Y:S04]  /*0560*/  LDS.64 R10, [R9+-0x60] ;  /* 0xffffa000090a7984 */ /* 0x000ee80000000a00 */
[----:B-1----:R-:W1:Y:S01]  /*0570*/  LDS.64 R32, [R9+-0x40] ;  /* 0xffffc00009207984 */ /* 0x002e620000000a00 */
[C---:B0-----:R-:W-:Y:S01]  /*0580*/  FFMA R34, R29.reuse, R17, R20 ;  /* 0x000000111d227223 */ /* 0x041fe20000000014 */
[----:B------:R-:W-:-:S02]  /*0590*/  FFMA R13, R29, R16, R28 ;  /* 0x000000101d0d7223 */ /* 0x000fc4000000001c */
[----:B------:R-:W0:Y:S01]  /*05a0*/  LDS.64 R20, [R9+-0x20] ;  /* 0xffffe00009147984 */ /* 0x000e220000000a00 */
[----:B--2---:R-:W-:Y:S01]  /*05b0*/  FFMA R23, R16, R15, R35 ;  /* 0x0000000f10177223 */ /* 0x004fe20000000023 */
[----:B------:R-:W-:Y:S02]  /*05c0*/  FFMA R18, R15, R17, R40 ;  /* 0x000000110f127223 */ /* 0x000fe40000000028 */
[----:B------:R-:W-:Y:S01]  /*05d0*/  LDS.64 R16, [R9] ;  /* 0x0000000009107984 */ /* 0x000fe20000000a00 */
[C---:B---3--:R-:W-:Y:S01]  /*05e0*/  FFMA R27, R29.reuse, R10, R38 ;  /* 0x0000000a1d1b7223 */ /* 0x048fe20000000026 */
[-C--:B------:R-:W-:Y:S01]  /*05f0*/  FFMA R28, R29, R11.reuse, R36 ;  /* 0x0000000b1d1c7223 */ /* 0x080fe20000000024 */
[----:B------:R-:W-:Y:S01]  /*0600*/  FFMA R24, R15, R11, R30 ;  /* 0x0000000b0f187223 */ /* 0x000fe2000000001e */
[----:B------:R-:W-:Y:S01]  /*0610*/  FFMA R19, R10, R15, R41 ;  /* 0x0000000f0a137223 */ /* 0x000fe20000000029 */
[C---:B-1----:R-:W-:Y:S01]  /*0620*/  FFMA R35, R29.reuse, R32, R25 ;  /* 0x000000201d237223 */ /* 0x042fe20000000019 */
[----:B------:R-:W-:Y:S01]  /*0630*/  FFMA R26, R29, R33, R26 ;  /* 0x000000211d1a7223 */ /* 0x000fe2000000001a */
[----:B------:R-:W-:Y:S01]  /*0640*/  FFMA R25, R32, R15, R39 ;  /* 0x0000000f20197223 */ /* 0x000fe20000000027 */
[----:B------:R-:W1:Y:S01]  /*0650*/  LDS R30, [R6] ;  /* 0x00000000061e7984 */ /* 0x000e620000000800 */
[----:B------:R-:W-:-:S03]  /*0660*/  FFMA R33, R15, R33, R22 ;  /* 0x000000210f217223 */ /* 0x000fc60000000016 */
[----:B------:R-:W2:Y:S04]  /*0670*/  LDS R32, [R6+0xc4] ;  /* 0x0000c40006207984 */ /* 0x000ea80000000800 */
[----:B------:R-:W3:Y:S01]  /*0680*/  LDS.64 R10, [R9+0x40] ;  /* 0x00004000090a7984 */ /* 0x000ee20000000a00 */
[C---:B0-----:R-:W-:Y:S01]  /*0690*/  FFMA R31, R29.reuse, R20, R31 ;  /* 0x000000141d1f7223 */ /* 0x041fe2000000001f */
[----:B------:R-:W-:Y:S01]  /*06a0*/  FFMA R29, R29, R21, R14 ;  /* 0x000000151d1d7223 */ /* 0x000fe2000000000e */
[----:B------:R-:W-:Y:S01]  /*06b0*/  FFMA R37, R20, R15, R37 ;  /* 0x0000000f14257223 */ /* 0x000fe20000000025 */
[----:B------:R-:W-:Y:S02]  /*06c0*/  FFMA R21, R15, R21, R12 ;  /* 0x000000150f157223 */ /* 0x000fe4000000000c */
[----:B------:R-:W0:Y:S01]  /*06d0*/  LDS.64 R14, [R9+0x20] ;  /* 0x00002000090e7984 */ /* 0x000e220000000a00 */
[C---:B-1----:R-:W-:Y:S01]  /*06e0*/  FFMA R22, R30.reuse, R16, R13 ;  /* 0x000000101e167223 */ /* 0x042fe2000000000d */
[----:B------:R-:W-:-:S02]  /*06f0*/  FFMA R34, R30, R17, R34 ;  /* 0x000000111e227223 */ /* 0x000fc40000000022 */
[----:B------:R-:W1:Y:S01]  /*0700*/  LDS.64 R12, [R9+0x60] ;  /* 0x00006000090c7984 */ /* 0x000e620000000a00 */
[----:B--2---:R-:W-:Y:S01]  /*0710*/  FFMA R23, R16, R32, R23 ;  /* 0x0000002010177223 */ /* 0x004fe20000000017 */
[----:B------:R-:W-:Y:S01]  /*0720*/  FFMA R18, R32, R17, R18 ;  /* 0x0000001120127223 */ /* 0x000fe20000000012 */
[----:B---3--:R-:W-:Y:S01]  /*0730*/  FFMA R17, R30, R10, R35 ;  /* 0x0000000a1e117223 */ /* 0x008fe20000000023 */
[----:B------:R-:W-:Y:S01]  /*0740*/  FFMA R25, R10, R32, R25 ;  /* 0x000000200a197223 */ /* 0x000fe20000000019 */
[C---:B------:R-:W-:Y:S01]  /*0750*/  FFMA R26, R30.reuse, R11, R26 ;  /* 0x0000000b1e1a7223 */ /* 0x040fe2000000001a */
[----:B------:R-:W-:Y:S01]  /*0760*/  LDS R35, [R6+0x24c] ;  /* 0x00024c0006237984 */ /* 0x000fe20000000800 */
[CC--:B0-----:R-:W-:Y:S01]  /*0770*/  FFMA R16, R30.reuse, R15.reuse, R28 ;  /* 0x0000000f1e107223 */ /* 0x0c1fe2000000001c */
[----:B------:R-:W-:Y:S01]  /*0780*/  FFMA R27, R30, R14, R27 ;  /* 0x0000000e1e1b7223 */ /* 0x000fe2000000001b */
[-C--:B------:R-:W-:Y:S01]  /*0790*/  FFMA R19, R14, R32.reuse, R19 ;  /* 0x000000200e137223 */ /* 0x080fe20000000013 */
[C---:B------:R-:W-:Y:S01]  /*07a0*/  FFMA R24, R32.reuse, R15, R24 ;  /* 0x0000000f20187223 */ /* 0x040fe20000000018 */
[----:B------:R-:W-:Y:S01]  /*07b0*/  FFMA R28, R32, R11, R33 ;  /* 0x0000000b201c7223 */ /* 0x000fe20000000021 */
[----:B------:R-:W0:Y:S04]  /*07c0*/  LDS.64 R14, [R9+0xa0] ;  /* 0x0000a000090e7984 */ /* 0x000e280000000a00 */
[----:B------:R-:W2:Y:S01]  /*07d0*/  LDS.64 R10, [R9+0x80] ;  /* 0x00008000090a7984 */ /* 0x000ea20000000a00 */
[----:B-1----:R-:W-:Y:S01]  /*07e0*/  FFMA R37, R12, R32, R37 ;  /* 0x000000200c257223 */ /* 0x002fe20000000025 */
[----:B------:R-:W-:Y:S01]  /*07f0*/  FFMA R31, R30, R12, R31 ;  /* 0x0000000c1e1f7223 */ /* 0x000fe2000000001f */
[-C--:B------:R-:W-:Y:S01]  /*0800*/  FFMA R32, R32, R13.reuse, R21 ;  /* 0x0000000d20207223 */ /* 0x080fe20000000015 */
[----:B------:R-:W1:Y:S01]  /*0810*/  LDS R33, [R6+0x188] ;  /* 0x0001880006217984 */ /* 0x000e620000000800 */
[----:B------:R-:W-:-:S03]  /*0820*/  FFMA R30, R30, R13, R29 ;  /* 0x0000000d1e1e7223 */ /* 0x000fc6000000001d */
[----:B------:R-:W3:Y:S04]  /*0830*/  LDS.64 R20, [R9+0xc0] ;  /* 0x0000c00009147984 */ /* 0x000ee80000000a00 */
[----:B------:R-:W-:Y:S01]  /*0840*/  LDS R29, [R6+0x3d4] ;  /* 0x0003d400061d7984 */ /* 0x000fe20000000800 */
[----:B0-----:R-:W-:Y:S01]  /*0850*/  FFMA R13, R14, R35, R19 ;  /* 0x000000230e0d7223 */ /* 0x001fe20000000013 */
[C---:B------:R-:W-:Y:S01]  /*0860*/  FFMA R24, R35.reuse, R15, R24 ;  /* 0x0000000f23187223 */ /* 0x040fe20000000018 */
[----:B--2---:R-:W-:Y:S01]  /*0870*/  FFMA R12, R35, R11, R18 ;  /* 0x0000000b230c7223 */ /* 0x004fe20000000012 */
[----:B------:R-:W-:Y:S01]  /*0880*/  FFMA R23, R10, R35, R23 ;  /* 0x000000230a177223 */ /* 0x000fe20000000017 */
[----:B------:R-:W0:Y:S01]  /*0890*/  LDS.64 R18, [R9+0xe0] ;  /* 0x0000e00009127984 */ /* 0x000e220000000a00 */
[C---:B-1----:R-:W-:Y:S01]  /*08a0*/  FFMA R22, R33.reuse, R10, R22 ;  /* 0x0000000a21167223 */ /* 0x042fe20000000016 */
[C---:B------:R-:W-:Y:S01]  /*08b0*/  FFMA R10, R33.reuse, R11, R34 ;  /* 0x0000000b210a7223 */ /* 0x040fe20000000022 */
[C---:B------:R-:W-:Y:S01]  /*08c0*/  FFMA R11, R33.reuse, R14, R27 ;  /* 0x0000000e210b7223 */ /* 0x040fe2000000001b */
[C---:B------:R-:W-:Y:S01]  /*08d0*/  FFMA R14, R33.reuse, R15, R16 ;  /* 0x0000000f210e7223 */ /* 0x040fe20000000010 */
[C---:B---3--:R-:W-:Y:S01]  /*08e0*/  FFMA R15, R33.reuse, R20, R17 ;  /* 0x00000014210f7223 */ /* 0x048fe20000000011 */
[----:B------:R-:W-:Y:S01]  /*08f0*/  LDS R27, [R6+0x310] ;  /* 0x00031000061b7984 */ /* 0x000fe20000000800 */
[----:B------:R-:W-:Y:S01]  /*0900*/  FFMA R25, R20, R35, R25 ;  /* 0x0000002314197223 */ /* 0x000fe20000000019 */
[-C--:B------:R-:W-:Y:S01]  /*0910*/  FFMA R26, R33, R21.reuse, R26 ;  /* 0x00000015211a7223 */ /* 0x080fe2000000001a */
[----:B------:R-:W-:Y:S01]  /*0920*/  FFMA R28, R35, R21, R28 ;  /* 0x00000015231c7223 */ /* 0x000fe2000000001c */
[----:B------:R-:W1:Y:S04]  /*0930*/  LDS.64 R16, [R9+0x100] ;  /* 0x0001000009107984 */ /* 0x000e680000000a00 */
[----:B------:R-:W2:Y:S01]  /*0940*/  LDS.64 R20, [R9+0x140] ;  /* 0x0001400009147984 */ /* 0x000ea20000000a00 */
[C---:B0-----:R-:W-:Y:S01]  /*0950*/  FFMA R31, R33.reuse, R18, R31 ;  /* 0x00000012211f7223 */ /* 0x041fe2000000001f */
[----:B------:R-:W-:Y:S01]  /*0960*/  FFMA R37, R18, R35, R37 ;  /* 0x0000002312257223 */ /* 0x000fe20000000025 */
[-C--:B------:R-:W-:Y:S01]  /*0970*/  FFMA R30, R33, R19.reuse, R30 ;  /* 0x00000013211e7223 */ /* 0x080fe2000000001e */
[----:B------:R-:W-:-:S02]  /*0980*/  FFMA R32, R35, R19, R32 ;  /* 0x0000001323207223 */ /* 0x000fc40000000020 */
[----:B------:R-:W0:Y:S01]  /*0990*/  LDS.64 R18, [R9+0x120] ;  /* 0x0001200009127984 */ /* 0x000e220000000a00 */
[C---:B-1----:R-:W-:Y:S01]  /*09a0*/  FFMA R33, R27.reuse, R16, R22 ;  /* 0x000000101b217223 */ /* 0x042fe20000000016 */
[----:B------:R-:W-:Y:S01]  /*09b0*/  FFMA R35, R16, R29, R23 ;  /* 0x0000001d10237223 */ /* 0x000fe20000000017 */
[-C--:B------:R-:W-:Y:S01]  /*09c0*/  FFMA R10, R27, R17.reuse, R10 ;  /* 0x000000111b0a7223 */ /* 0x080fe2000000000a */
[----:B------:R-:W-:Y:S01]  /*09d0*/  FFMA R16, R29, R17, R12 ;  /* 0x000000111d107223 */ /* 0x000fe2000000000c */
[----:B------:R-:W1:Y:S01]  /*09e0*/  LDS.64 R22, [R9+0x160] ;  /* 0x0001600009167984 */ /* 0x000e620000000a00 */
[C---:B--2---:R-:W-:Y:S01]  /*09f0*/  FFMA R36, R27.reuse, R20, R15 ;  /* 0x000000141b247223 */ /* 0x044fe2000000000f */
[-C--:B------:R-:W-:Y:S01]  /*0a00*/  FFMA R26, R27, R21.reuse, R26 ;  /* 0x000000151b1a7223 */ /* 0x080fe2000000001a */
[----:B------:R-:W-:Y:S01]  /*0a10*/  FFMA R28, R29, R21, R28 ;  /* 0x000000151d1c7223 */ /* 0x000fe2000000001c */
[-C--:B------:R-:W-:Y:S01]  /*0a20*/  FFMA R25, R20, R29.reuse, R25 ;  /* 0x0000001d14197223 */ /* 0x080fe20000000019 */
[----:B------:R-:W-:Y:S01]  /*0a30*/  LDS R21, [R6+0x498] ;  /* 0x0004980006157984 */ /* 0x000fe20000000800 */
[----:B0-----:R-:W-:Y:S01]  /*0a40*/  FFMA R17, R18, R29, R13 ;  /* 0x0000001d12117223 */ /* 0x001fe2000000000d */
[----:B------:R-:W-:-:S02]  /*0a50*/  FFMA R34, R27, R19, R14 ;  /* 0x000000131b227223 */ /* 0x000fc4000000000e */
[----:B------:R-:W0:Y:S01]  /*0a60*/  LDS.64 R12, [R9+0x180] ;  /* 0x00018000090c7984 */ /* 0x000e220000000a00 */
[----:B------:R-:W-:Y:S01]  /*0a70*/  FFMA R11, R27, R18, R11 ;  /* 0x000000121b0b7223 */ /* 0x000fe2000000000b */
[----:B------:R-:W-:Y:S02]  /*0a80*/  FFMA R24, R29, R19, R24 ;  /* 0x000000131d187223 */ /* 0x000fe40000000018 */
[----:B------:R-:W2:Y:S01]  /*0a90*/  LDS.64 R14, [R9+0x1a0] ;  /* 0x0001a000090e7984 */ /* 0x000ea20000000a00 */
[-C--:B-1----:R-:W-:Y:S01]  /*0aa0*/  FFMA R30, R27, R23.reuse, R30 ;  /* 0x000000171b1e7223 */ /* 0x082fe2000000001e */
[----:B------:R-:W-:Y:S01]  /*0ab0*/  FFMA R32, R29, R23, R32 ;  /* 0x000000171d207223 */ /* 0x000fe20000000020 */
[----:B------:R-:W-:Y:S01]  /*0ac0*/  FFMA R31, R27, R22, R31 ;  /* 0x000000161b1f7223 */ /* 0x000fe2000000001f */
[----:B------:R-:W-:Y:S01]  /*0ad0*/  FFMA R22, R22, R29, R37 ;  /* 0x0000001d16167223 */ /* 0x000fe20000000025 */
[----:B------:R-:W1:Y:S04]  /*0ae0*/  LDS.64 R18, [R9+0x1c0] ;  /* 0x0001c00009127984 */ /* 0x000e680000000a00 */
[----:B------:R-:W3:Y:S01]  /*0af0*/  LDS R37, [R6+0x55c] ;  /* 0x00055c0006257984 */ /* 0x000ee20000000800 */
[C---:B0-----:R-:W-:Y:S01]  /*0b00*/  FFMA R20, R21.reuse, R13, R10 ;  /* 0x0000000d15147223 */ /* 0x041fe2000000000a */
[C---:B------:R-:W-:Y:S01]  /*0b10*/  FFMA R33, R21.reuse, R12, R33 ;  /* 0x0000000c15217223 */ /* 0x040fe20000000021 */
[C---:B--2---:R-:W-:Y:S01]  /*0b20*/  FFMA R23, R21.reuse, R14, R11 ;  /* 0x0000000e15177223 */ /* 0x044fe2000000000b */
[C---:B------:R-:W-:Y:S01]  /*0b30*/  FFMA R34, R21.reuse, R15, R34 ;  /* 0x0000000f15227223 */ /* 0x040fe20000000022 */
[----:B------:R-:W0:Y:S01]  /*0b40*/  LDS.64 R10, [R9+0x1e0] ;  /* 0x0001e000090a7984 */ /* 0x000e220000000a00 */
[C---:B-1----:R-:W-:Y:S01]  /*0b50*/  FFMA R27, R21.reuse, R18, R36 ;  /* 0x00000012151b7223 */ /* 0x042fe20000000024 */
[----:B------:R-:W-:-:S02]  /*0b60*/  FFMA R26, R21, R19, R26 ;  /* 0x00000013151a7223 */ /* 0x000fc4000000001a */
[----:B------:R-:W-:Y:S01]  /*0b70*/  LDS R36, [R6+0x620] ;  /* 0x0006200006247984 */ /* 0x000fe20000000800 */
[----:B---3--:R-:W-:Y:S01]  /*0b80*/  FFMA R29, R18, R37, R25 ;  /* 0x00000025121d7223 */ /* 0x008fe20000000019 */
[C---:B------:R-:W-:Y:S02]  /*0b90*/  FFMA R28, R37.reuse, R19, R28 ;  /* 0x00000013251c7223 */ /* 0x040fe4000000001c */
[----:B------:R-:W-:Y:S01]  /*0ba0*/  LDS R25, [R6+0x6e4] ;  /* 0x0006e40006197984 */ /* 0x000fe20000000800 */
[----:B------:R-:W-:Y:S01]  /*0bb0*/  FFMA R35, R12, R37, R35 ;  /* 0x000000250c237223 */ /* 0x000fe20000000023 */
[C---:B------:R-:W-:Y:S01]  /*0bc0*/  FFMA R16, R37.reuse, R13, R16 ;  /* 0x0000000d25107223 */ /* 0x040fe20000000010 */
[----:B------:R-:W-:Y:S01]  /*0bd0*/  FFMA R17, R14, R37, R17 ;  /* 0x000000250e117223 */ /* 0x000fe20000000011 */
[----:B------:R-:W1:Y:S01]  /*0be0*/  LDS.64 R18, [R9+0x260] ;  /* 0x0002600009127984 */ /* 0x000e620000000a00 */
[----:B------:R-:W-:-:S03]  /*0bf0*/  FFMA R24, R37, R15, R24 ;  /* 0x0000000f25187223 */ /* 0x000fc60000000018 */
[----:B------:R-:W2:Y:S04]  /*0c00*/  LDS.64 R12, [R9+0x200] ;  /* 0x00020000090c7984 */ /* 0x000ea80000000a00 */
[----:B------:R-:W3:Y:S01]  /*0c10*/  LDS.64 R14, [R9+0x240] ;  /* 0x00024000090e7984 */ /* 0x000ee20000000a00 */
[C---:B0-----:R-:W-:Y:S01]  /*0c20*/  FFMA R31, R21.reuse, R10, R31 ;  /* 0x0000000a151f7223 */ /* 0x041fe2000000001f */
[----:B------:R-:W-:Y:S01]  /*0c30*/  FFMA R22, R10, R37, R22 ;  /* 0x000000250a167223 */ /* 0x000fe20000000016 */
[-C--:B------:R-:W-:Y:S01]  /*0c40*/  FFMA R21, R21, R11.reuse, R30 ;  /* 0x0000000b15157223 */ /* 0x080fe2000000001e */
[----:B------:R-:W-:Y:S02]  /*0c50*/  FFMA R32, R37, R11, R32 ;  /* 0x0000000b25207223 */ /* 0x000fe40000000020 */
[----:B------:R-:W0:Y:S01]  /*0c60*/  LDS.64 R10, [R9+0x220] ;  /* 0x00022000090a7984 */ /* 0x000e220000000a00 */
[----:B-1----:R-:W-:Y:S01]  /*0c70*/  FFMA R31, R36, R18, R31 ;  /* 0x00000012241f7223 */ /* 0x002fe2000000001f */
[----:B------:R-:W-:-:S02]  /*0c80*/  FFMA R37, R18, R25, R22 ;  /* 0x0000001912257223 */ /* 0x000fc40000000016 */
[----:B------:R-:W-:Y:S01]  /*0c90*/  LDS R22, [R6+0x7a8] ;  /* 0x0007a80006167984 */ /* 0x000fe20000000800 */
[----:B--2---:R-:W-:Y:S01]  /*0ca0*/  FFMA R33, R36, R12, R33 ;  /* 0x0000000c24217223 */ /* 0x004fe20000000021 */
[----:B------:R-:W-:Y:S01]  /*0cb0*/  FFMA R35, R12, R25, R35 ;  /* 0x000000190c237223 */ /* 0x000fe20000000023 */
[CC--:B------:R-:W-:Y:S01]  /*0cc0*/  FFMA R20, R36.reuse, R13.reuse, R20 ;  /* 0x0000000d24147223 */ /* 0x0c0fe20000000014 */
[----:B------:R-:W-:Y:S01]  /*0cd0*/  LDS R18, [R6+0x86c] ;  /* 0x00086c0006127984 */ /* 0x000fe20000000800 */
[C---:B------:R-:W-:Y:S01]  /*0ce0*/  FFMA R16, R25.reuse, R13, R16 ;  /* 0x0000000d19107223 */ /* 0x040fe20000000010 */
[----:B---3--:R-:W-:Y:S01]  /*0cf0*/  FFMA R27, R36, R14, R27 ;  /* 0x0000000e241b7223 */ /* 0x008fe2000000001b */
[----:B------:R-:W-:Y:S01]  /*0d00*/  FFMA R29, R14, R25, R29 ;  /* 0x000000190e1d7223 */ /* 0x000fe2000000001d */
[CC--:B------:R-:W-:Y:S01]  /*0d10*/  FFMA R26, R36.reuse, R15.reuse, R26 ;  /* 0x0000000f241a7223 */ /* 0x0c0fe2000000001a */
[C---:B------:R-:W-:Y:S01]  /*0d20*/  FFMA R28, R25.reuse, R15, R28 ;  /* 0x0000000f191c7223 */ /* 0x040fe2000000001c */
[----:B------:R-:W1:Y:S04]  /*0d30*/  LDS.64 R12, [R9+0x2a0] ;  /* 0x0002a000090c7984 */ /* 0x000e680000000a00 */
[----:B------:R-:W2:Y:S01]  /*0d40*/  LDS.64 R14, [R9+0x2c0] ;  /* 0x0002c000090e7984 */ /* 0x000ea20000000a00 */
[----:B0-----:R-:W-:Y:S01]  /*0d50*/  FFMA R23, R36, R10, R23 ;  /* 0x0000000a24177223 */ /* 0x001fe20000000017 */
[----:B------:R-:W-:Y:S01]  /*0d60*/  FFMA R17, R10, R25, R17 ;  /* 0x000000190a117223 */ /* 0x000fe20000000011 */
[CC--:B------:R-:W-:Y:S01]  /*0d70*/  FFMA R34, R36.reuse, R11.reuse, R34 ;  /* 0x0000000b24227223 */ /* 0x0c0fe20000000022 */
[C---:B------:R-:W-:Y:S01]  /*0d80*/  FFMA R24, R25.reuse, R11, R24 ;  /* 0x0000000b19187223 */ /* 0x040fe20000000018 */
[-C--:B------:R-:W-:Y:S01]  /*0d90*/  FFMA R36, R36, R19.reuse, R21 ;  /* 0x0000001324247223 */ /* 0x080fe20000000015 */
[----:B------:R-:W0:Y:S01]  /*0da0*/  LDS.64 R10, [R9+0x280] ;  /* 0x00028000090a7984 */ /* 0x000e220000000a00 */
[----:B------:R-:W-:-:S03]  /*0db0*/  FFMA R19, R25, R19, R32 ;  /* 0x0000001319137223 */ /* 0x000fc60000000020 */
[----:B------:R-:W-:Y:S01]  /*0dc0*/  LDS R21, [R6+0x9f4] ;  /* 0x0009f40006157984 */ /* 0x000fe20000000800 */
[----:B-1----:R-:W-:Y:S01]  /*0dd0*/  FFMA R23, R22, R12, R23 ;  /* 0x0000000c16177223 */ /* 0x002fe20000000017 */
[----:B------:R-:W-:Y:S01]  /*0de0*/  FFMA R17, R12, R18, R17 ;  /* 0x000000120c117223 */ /* 0x000fe20000000011 */
[-C--:B------:R-:W-:Y:S01]  /*0df0*/  FFMA R34, R22, R13.reuse, R34 ;  /* 0x0000000d16227223 */ /* 0x080fe20000000022 */
[----:B------:R-:W-:Y:S01]  /*0e00*/  FFMA R30, R18, R13, R24 ;  /* 0x0000000d121e7223 */ /* 0x000fe20000000018 */
[----:B--2---:R-:W-:Y:S01]  /*0e10*/  FFMA R27, R22, R14, R27 ;  /* 0x0000000e161b7223 */ /* 0x004fe2000000001b */
[----:B------:R-:W-:Y:S01]  /*0e20*/  FFMA R29, R14, R18, R29 ;  /* 0x000000120e1d7223 */ /* 0x000fe2000000001d */
[-C--:B------:R-:W-:Y:S01]  /*0e30*/  FFMA R26, R22, R15.reuse, R26 ;  /* 0x0000000f161a7223 */ /* 0x080fe2000000001a */
[----:B------:R-:W-:Y:S01]  /*0e40*/  FFMA R32, R18, R15, R28 ;  /* 0x0000000f12207223 */ /* 0x000fe2000000001c */
[----:B------:R1:W-:Y:S04]  /*0e50*/  LDS R24, [R6+0x930] ;  /* 0x0009300006187984 */ /* 0x0003e80000000800 */
[----:B------:R-:W2:Y:S04]  /*0e60*/  LDS.64 R12, [R9+0x300] ;  /* 0x00030000090c7984 */ /* 0x000ea80000000a00 */
[----:B------:R-:W3:Y:S01]  /*0e70*/  LDS.64 R14, [R9+0x320] ;  /* 0x00032000090e7984 */ /* 0x000ee20000000a00 */
[----:B-1----:R-:W-:Y:S01]  /*0e80*/  IADD3 R6, R6, 0xc40, RZ ;  /* 0x00000c4006067810 */ /* 0x002fe20007ffe0ff */
[----:B0-----:R-:W-:Y:S01]  /*0e90*/  FFMA R33, R22, R10, R33 ;  /* 0x0000000a16217223 */ /* 0x001fe20000000021 */
[----:B------:R-:W-:Y:S01]  /*0ea0*/  FFMA R35, R10, R18, R35 ;  /* 0x000000120a237223 */ /* 0x000fe20000000023 */
[-C--:B------:R-:W-:Y:S01]  /*0eb0*/  FFMA R20, R22, R11.reuse, R20 ;  /* 0x0000000b16147223 */ /* 0x080fe20000000014 */
[----:B------:R-:W-:-:S02]  /*0ec0*/  FFMA R16, R18, R11, R16 ;  /* 0x0000000b12107223 */ /* 0x000fc40000000010 */
[----:B------:R-:W0:Y:S01]  /*0ed0*/  LDS.64 R10, [R9+0x2e0] ;  /* 0x0002e000090a7984 */ /* 0x000e220000000a00 */
[----:B--2---:R-:W-:Y:S01]  /*0ee0*/  FFMA R28, R24, R12, R33 ;  /* 0x0000000c181c7223 */ /* 0x004fe20000000021 */
[----:B------:R-:W-:Y:S01]  /*0ef0*/  FFMA R35, R12, R21, R35 ;  /* 0x000000150c237223 */ /* 0x000fe20000000023 */
[CC--:B------:R-:W-:Y:S01]  /*0f00*/  FFMA R20, R24.reuse, R13.reuse, R20 ;  /* 0x0000000d18147223 */ /* 0x0c0fe20000000014 */
[C---:B------:R-:W-:Y:S01]  /*0f10*/  FFMA R40, R21.reuse, R13, R16 ;  /* 0x0000000d15287223 */ /* 0x040fe20000000010 */
[----:B---3--:R-:W-:Y:S01]  /*0f20*/  FFMA R38, R24, R14, R23 ;  /* 0x0000000e18267223 */ /* 0x008fe20000000017 */
[----:B------:R-:W-:Y:S01]  /*0f30*/  FFMA R41, R14, R21, R17 ;  /* 0x000000150e297223 */ /* 0x000fe20000000011 */
[----:B------:R-:W-:Y:S01]  /*0f40*/  FFMA R30, R21, R15, R30 ;  /* 0x0000000f151e7223 */ /* 0x000fe2000000001e */
[----:B0-----:R-:W-:Y:S01]  /*0f50*/  FFMA R31, R22, R10, R31 ;  /* 0x0000000a161f7223 */ /* 0x001fe2000000001f */
[----:B------:R-:W-:Y:S01]  /*0f60*/  FFMA R37, R10, R18, R37 ;  /* 0x000000120a257223 */ /* 0x000fe20000000025 */
[-C--:B------:R-:W-:Y:S01]  /*0f70*/  FFMA R42, R22, R11.reuse, R36 ;  /* 0x0000000b162a7223 */ /* 0x080fe20000000024 */
[----:B------:R-:W-:Y:S01]  /*0f80*/  FFMA R44, R18, R11, R19 ;  /* 0x0000000b122c7223 */ /* 0x000fe20000000013 */
[C---:B------:R-:W-:Y:S01]  /*0f90*/  FFMA R36, R24.reuse, R15, R34 ;  /* 0x0000000f18247223 */ /* 0x040fe20000000022 */
[----:B------:R-:W0:Y:S04]  /*0fa0*/  LDS.64 R18, [R9+0x340] ;  /* 0x0003400009127984 */ /* 0x000e280000000a00 */
[----:B------:R1:W2:Y:S02]  /*0fb0*/  LDS.64 R10, [R9+0x360] ;  /* 0x00036000090a7984 */ /* 0x0002a40000000a00 */
[----:B-1----:R-:W-:Y:S01]  /*0fc0*/  IADD3 R9, R9, 0x400, RZ ;  /* 0x0000040009097810 */ /* 0x002fe20007ffe0ff */
[----:B0-----:R-:W-:Y:S01]  /*0fd0*/  FFMA R25, R24, R18, R27 ;  /* 0x0000001218197223 */ /* 0x001fe2000000001b */
[----:B------:R-:W-:Y:S01]  /*0fe0*/  FFMA R39, R18, R21, R29 ;  /* 0x0000001512277223 */ /* 0x000fe2000000001d */
[CC--:B------:R-:W-:Y:S01]  /*0ff0*/  FFMA R26, R24.reuse, R19.reuse, R26 ;  /* 0x00000013181a7223 */ /* 0x0c0fe2000000001a */
[C---:B------:R-:W-:Y:S01]  /*1000*/  FFMA R22, R21.reuse, R19, R32 ;  /* 0x0000001315167223 */ /* 0x040fe20000000020 */
[----:B--2---:R-:W-:Y:S01]  /*1010*/  FFMA R31, R24, R10, R31 ;  /* 0x0000000a181f7223 */ /* 0x004fe2000000001f */
[----:B------:R-:W-:Y:S01]  /*1020*/  FFMA R37, R10, R21, R37 ;  /* 0x000000150a257223 */ /* 0x000fe20000000025 */
[-C--:B------:R-:W-:Y:S01]  /*1030*/  FFMA R14, R24, R11.reuse, R42 ;  /* 0x0000000b180e7223 */ /* 0x080fe2000000002a */
[----:B------:R-:W-:Y:S01]  /*1040*/  FFMA R12, R21, R11, R44 ;  /* 0x0000000b150c7223 */ /* 0x000fe2000000002c */
[----:B------:R-:W-:Y:S05]  /*1050*/  @P0 BRA `(.L_x_5) ;  /* 0xfffff4b000000947 */ /* 0x000fea000383ffff */
[----:B------:R-:W-:-:S04]  /*1060*/  IADD3 R5, R5, 0x1, RZ ;  /* 0x0000000105057810 */ /* 0x000fc80007ffe0ff */
[----:B------:R-:W-:-:S13]  /*1070*/  ISETP.GE.U32.AND P0, PT, R5, 0x8, PT ;  /* 0x000000080500780c */ /* 0x000fda0003f06070 */
[----:B------:R-:W-:Y:S05]  /*1080*/  @!P0 BRA `(.L_x_6) ;  /* 0xfffff09000008947 */ /* 0x000fea000383ffff */
[----:B------:R-:W0:Y:S02]  /*1090*/  S2R R3, SR_TID.X ;  /* 0x0000000000037919 */ /* 0x000e240000002100 */
[----:B0-----:R-:W-:Y:S01]  /*10a0*/  IMAD R0, R0, 0x6200, R3 ;  /* 0x0000620000007824 */ /* 0x001fe200078e0203 */
[----:B------:R-:W-:-:S03]  /*10b0*/  MOV R3, 0x4 ;  /* 0x0000000400037802 */ /* 0x000fc60000000f00 */
[----:B------:R-:W-:-:S04]  /*10c0*/  IMAD R7, R7, 0x1880, R0 ;  /* 0x0000188007077824 */ /* 0x000fc800078e0200 */
[----:B------:R-:W-:-:S04]  /*10d0*/  IMAD R7, R2, 0x188, R7 ;  /* 0x0000018802077824 */ /* 0x000fc800078e0207 */
[----:B------:R-:W-:-:S04]  /*10e0*/  IMAD R2, R8, 0x62, R7 ;  /* 0x0000006208027824 */ /* 0x000fc800078e0207 */
[----:B------:R-:W-:-:S05]  /*10f0*/  IMAD.WIDE R2, R2, R3, c[0x0][0x160] ;  /* 0x0000580002027625 */ /* 0x000fca00078e0203 */
[----:B------:R-:W-:Y:S04]  /*1100*/  STG.E [R2.64], R28 ;  /* 0x0000001c02007986 */ /* 0x000fe8000c101904 */
        /* <DEDUP_REMOVED lines=16> */
.L_x_7:
        /* <DEDUP_REMOVED lines=15> */
.L_x_89:


//--------------------- .text.tvmgen_default_fused_nn_dense_add_kernel --------------------------
	.section	.text.tvmgen_default_fused_nn_dense_add_kernel,"ax",@progbits
	.sectionflags	@"SHF_BARRIERS=1"
	.sectioninfo	@"SHI_REGISTERS=28"
	.align	128
        .global         tvmgen_default_fused_nn_dense_add_kernel
        .type           tvmgen_default_fused_nn_dense_add_kernel,@function
        .size           tvmgen_default_fused_nn_dense_add_kernel,(.L_x_90 - tvmgen_default_fused_nn_dense_add_kernel)
        .other          tvmgen_default_fused_nn_dense_add_kernel,@"STO_CUDA_ENTRY STV_DEFAULT"
tvmgen_default_fused_nn_dense_add_kernel:
.text.tvmgen_default_fused_nn_dense_add_kernel:
[----:B------:R-:W-:Y:S02]  /*0000*/  MOV R1, c[0x0][0x28] ;  /* 0x00000a0000017a02 */ /* 0x000fe40000000f00 */
[----:B------:R-:W0:Y:S01]  /*0010*/  S2R R23, SR_TID.X ;  /* 0x0000000000177919 */ /* 0x000e220000002100 */
[----:B------:R-:W-:Y:S01]  /*0020*/  MOV R25, 0x4 ;  /* 0x0000000400197802 */ /* 0x000fe20000000f00 */
[----:B------:R-:W-:Y:S02]  /*0030*/  ULDC.64 UR4, c[0x0][0x118] ;  /* 0x0000460000047ab9 */ /* 0x000fe40000000a00 */
[----:B------:R-:W1:Y:S02]  /*0040*/  S2R R22, SR_CTAID.X ;  /* 0x0000000000167919 */ /* 0x000e640000002500 */
[----:B0-----:R-:W-:Y:S01]  /*0050*/  IMAD.WIDE R2, R23, R25, c[0x0][0x168] ;  /* 0x00005a0017027625 */ /* 0x001fe200078e0219 */
[----:B-1----:R-:W-:-:S04]  /*0060*/  LEA R4, R22, R23, 0x9 ;  /* 0x0000001716047211 */ /* 0x002fc800078e48ff */
[----:B------:R-:W2:Y:S01]  /*0070*/  LDG.E.CONSTANT R7, [R2.64] ;  /* 0x0000000402077981 */ /* 0x000ea2000c1e9900 */
[----:B------:R-:W-:-:S03]  /*0080*/  IMAD.WIDE R4, R4, R25, c[0x0][0x170] ;  /* 0x00005c0004047625 */ /* 0x000fc600078e0219 */
[----:B------:R-:W3:Y:S04]  /*0090*/  LDG.E.CONSTANT R6, [R2.64+0x100] ;  /* 0x0001000402067981 */ /* 0x000ee8000c1e9900 */
[----:B------:R0:W2:Y:S04]  /*00a0*/  LDG.E.CONSTANT R0, [R4.64] ;  /* 0x0000000404007981 */ /* 0x0000a8000c1e9900 */
[----:B------:R0:W3:Y:S04]  /*00b0*/  LDG.E.CONSTANT R9, [R4.64+0x100] ;  /* 0x0001000404097981 */ /* 0x0000e8000c1e9900 */
[----:B------:R-:W4:Y:S04]  /*00c0*/  LDG.E.CONSTANT R8, [R2.64+0x200] ;  /* 0x0002000402087981 */ /* 0x000f28000c1e9900 */
[----:B------:R0:W4:Y:S04]  /*00d0*/  LDG.E.CONSTANT R11, [R4.64+0x200] ;  /* 0x00020004040b7981 */ /* 0x000128000c1e9900 */
[----:B------:R-:W5:Y:S04]  /*00e0*/  LDG.E.CONSTANT R10, [R2.64+0x300] ;  /* 0x00030004020a7981 */ /* 0x000f68000c1e9900 */
[----:B------:R0:W5:Y:S04]  /*00f0*/  LDG.E.CONSTANT R13, [R4.64+0x300] ;  /* 0x00030004040d7981 */ /* 0x000168000c1e9900 */
[----:B------:R-:W5:Y:S04]  /*0100*/  LDG.E.CONSTANT R12, [R2.64+0x400] ;  /* 0x00040004020c7981 */ /* 0x000f68000c1e9900 */
[----:B------:R0:W5:Y:S04]  /*0110*/  LDG.E.CONSTANT R15, [R4.64+0x400] ;  /* 0x00040004040f7981 */ /* 0x000168000c1e9900 */
[----:B------:R-:W5:Y:S04]  /*0120*/  LDG.E.CONSTANT R14, [R2.64+0x500] ;  /* 0x00050004020e7981 */ /* 0x000f68000c1e9900 */
[----:B------:R0:W5:Y:S04]  /*0130*/  LDG.E.CONSTANT R17, [R4.64+0x500] ;  /* 0x0005000404117981 */ /* 0x000168000c1e9900 */
[----:B------:R-:W5:Y:S04]  /*0140*/  LDG.E.CONSTANT R16, [R2.64+0x600] ;  /* 0x0006000402107981 */ /* 0x000f68000c1e9900 */
[----:B------:R0:W5:Y:S04]  /*0150*/  LDG.E.CONSTANT R19, [R4.64+0x600] ;  /* 0x0006000404137981 */ /* 0x000168000c1e9900 */
[----:B------:R-:W5:Y:S04]  /*0160*/  LDG.E.CONSTANT R18, [R2.64+0x700] ;  /* 0x0007000402127981 */ /* 0x000f68000c1e9900 */
[----:B------:R0:W5:Y:S01]  /*0170*/  LDG.E.CONSTANT R21, [R4.64+0x700] ;  /* 0x0007000404157981 */ /* 0x000162000c1e9900 */
[----:B------:R-:W-:-:S02]  /*0180*/  LOP3.LUT P0, RZ, R23, 0x1f, RZ, 0xc0, !PT ;  /* 0x0000001f17ff7812 */ /* 0x000fc4000780c0ff */
[----:B------:R-:W-:Y:S02]  /*0190*/  ISETP.GT.AND P1, PT, R23, 0x1, PT ;  /* 0x000000011700780c */ /* 0x000fe40003f24270 */
[----:B0-----:R-:W-:Y:S01]  /*01a0*/  VOTE.ANY R5, PT, PT ;  /* 0x0000000000057806 */ /* 0x001fe200038e0100 */
[----:B--2---:R-:W-:-:S04]  /*01b0*/  FFMA R0, R0, R7, RZ ;  /* 0x0000000700007223 */ /* 0x004fc800000000ff */
[----:B---3--:R-:W-:-:S04]  /*01c0*/  FFMA R0, R9, R6, R0 ;  /* 0x0000000609007223 */ /* 0x008fc80000000000 */
[----:B----4-:R-:W-:-:S04]  /*01d0*/  FFMA R0, R11, R8, R0 ;  /* 0x000000080b007223 */ /* 0x010fc80000000000 */
[----:B-----5:R-:W-:-:S04]  /*01e0*/  FFMA R0, R13, R10, R0 ;  /* 0x0000000a0d007223 */ /* 0x020fc80000000000 */
[----:B------:R-:W-:-:S04]  /*01f0*/  FFMA R0, R15, R12, R0 ;  /* 0x0000000c0f007223 */ /* 0x000fc80000000000 */
[----:B------:R-:W-:Y:S01]  /*0200*/  FFMA R0, R17, R14, R0 ;  /* 0x0000000e11007223 */ /* 0x000fe20000000000 */
[----:B------:R-:W-:-:S03]  /*0210*/  VOTE.ANY R7, PT, PT ;  /* 0x0000000000077806 */ /* 0x000fc600038e0100 */
[----:B------:R-:W-:-:S04]  /*0220*/  FFMA R0, R19, R16, R0 ;  /* 0x0000001013007223 */ /* 0x000fc80000000000 */
[----:B------:R-:W-:-:S05]  /*0230*/  FFMA R0, R21, R18, R0 ;  /* 0x0000001215007223 */ /* 0x000fca0000000000 */
[----:B------:R-:W0:Y:S02]  /*0240*/  SHFL.DOWN PT, R3, R0, 0x10, 0x1f ;  /* 0x0a001f0000037f89 */ /* 0x000e2400000e0000 */
[----:B0-----:R-:W-:-:S05]  /*0250*/  FADD R2, R0, R3 ;  /* 0x0000000300027221 */ /* 0x001fca0000000000 */
[----:B------:R-:W0:Y:S02]  /*0260*/  SHFL.DOWN PT, R3, R2, 0x8, 0x1f ;  /* 0x09001f0002037f89 */ /* 0x000e2400000e0000 */
[----:B0-----:R-:W-:-:S05]  /*0270*/  FADD R4, R2, R3 ;  /* 0x0000000302047221 */ /* 0x001fca0000000000 */
[----:B------:R-:W0:Y:S02]  /*0280*/  SHFL.DOWN PT, R3, R4, 0x4, 0x1f ;  /* 0x08801f0004037f89 */ /* 0x000e2400000e0000 */
[----:B0-----:R-:W-:-:S05]  /*0290*/  FADD R6, R4, R3 ;  /* 0x0000000304067221 */ /* 0x001fca0000000000 */
[----:B------:R-:W0:Y:S02]  /*02a0*/  SHFL.DOWN PT, R3, R6, 0x2, 0x1f ;  /* 0x08401f0006037f89 */ /* 0x000e2400000e0000 */
[----:B0-----:R-:W-:-:S05]  /*02b0*/  FADD R8, R6, R3 ;  /* 0x0000000306087221 */ /* 0x001fca0000000000 */
[----:B------:R-:W0:Y:S01]  /*02c0*/  SHFL.DOWN PT, R3, R8, 0x1, 0x1f ;  /* 0x08201f0008037f89 */ /* 0x000e2200000e0000 */
[----:B------:R-:W-:Y:S01]  /*02d0*/  @!P0 SHF.R.S32.HI R0, RZ, 0x5, R23 ;  /* 0x00000005ff008819 */ /* 0x000fe20000011417 */
[----:B0-----:R-:W-:-:S05]  /*02e0*/  @!P0 FADD R3, R8, R3 ;  /* 0x0000000308038221 */ /* 0x001fca0000000000 */
[----:B------:R-:W-:Y:S04]  /*02f0*/  @!P0 STS [R0.X4+0x4], R3 ;  /* 0x0000040300008388 */ /* 0x000fe80000004800 */
[----:B------:R-:W-:Y:S06]  /*0300*/  BAR.SYNC.DEFER_BLOCKING 0x0 ;  /* 0x0000000000007b1d */ /* 0x000fec0000010000 */
[----:B------:R-:W0:Y:S01]  /*0310*/  @!P1 LDS R20, [R23.X4+0x4] ;  /* 0x0000040017149984 */ /* 0x000e220000004800 */
[----:B------:R-:W-:-:S03]  /*0320*/  ISETP.NE.AND P0, PT, R23, RZ, PT ;  /* 0x000000ff1700720c */ /* 0x000fc60003f05270 */
[----:B0-----:R-:W0:Y:S02]  /*0330*/  SHFL.DOWN PT, R5, R20, 0x1, 0x1f ;  /* 0x08201f0014057f89 */ /* 0x001e2400000e0000 */
[----:B0-----:R-:W-:-:S08]  /*0340*/  FADD R2, R20, R5 ;  /* 0x0000000514027221 */ /* 0x001fd00000000000 */
[----:B------:R-:W-:Y:S04]  /*0350*/  @!P0 STS [RZ], R2 ;  /* 0x00000002ff008388 */ /* 0x000fe80000000800 */
[----:B------:R-:W-:Y:S06]  /*0360*/  BAR.SYNC.DEFER_BLOCKING 0x0 ;  /* 0x0000000000007b1d */ /* 0x000fec0000010000 */
[----:B------:R-:W0:Y:S04]  /*0370*/  @!P0 LDS R4, [RZ] ;  /* 0x00000000ff048984 */ /* 0x000e280000000800 */
[----:B0-----:R0:W-:Y:S04]  /*0380*/  @!P0 STS [0xc], R4 ;  /* 0x00000c04ff008388 */ /* 0x0011e80000000800 */
[----:B------:R-:W-:Y:S06]  /*0390*/  BAR.SYNC.DEFER_BLOCKING 0x0 ;  /* 0x0000000000007b1d */ /* 0x000fec0000010000 */
[----:B------:R-:W-:Y:S05]  /*03a0*/  @P0 EXIT ;  /* 0x000000000000094d */ /* 0x000fea0003800000 */
[CC--:B0-----:R-:W-:Y:S01]  /*03b0*/  IMAD.WIDE R2, R22.reuse, R25.reuse, c[0x0][0x178] ;  /* 0x00005e0016027625 */ /* 0x0c1fe200078e0219 */
[----:B------:R-:W0:Y:S05]  /*03c0*/  LDS R0, [0xc] ;  /* 0x00000c00ff007984 */ /* 0x000e2a0000000800 */
[----:B------:R-:W0:Y:S01]  /*03d0*/  LDG.E.CONSTANT R3, [R2.64] ;  /* 0x0000000402037981 */ /* 0x000e22000c1e9900 */
[----:B------:R-:W-:Y:S01]  /*03e0*/  IMAD.WIDE R4, R22, R25, c[0x0][0x160] ;  /* 0x0000580016047625 */ /* 0x000fe200078e0219 */
[----:B0-----:R-:W-:-:S05]  /*03f0*/  FADD R7, R0, R3 ;  /* 0x0000000300077221 */ /* 0x001fca0000000000 */
[----:B------:R-:W-:Y:S01]  /*0400*/  STG.E [R4.64], R7 ;  /* 0x0000000704007986 */ /* 0x000fe2000c101904 */
[----:B------:R-:W-:Y:S05]  /*0410*/  EXIT ;  /* 0x000000000000794d */ /* 0x000fea0003800000 */
.L_x_8:
        /* <DEDUP_REMOVED lines=14> */
.L_x_90:


//--------------------- .text.tvmgen_default_fused_nn_contrib_conv2d_winograd_without_weight_transform_add_add_nn_relu_3_kernel_1 --------------------------
	.section	.text.tvmgen_default_fused_nn_contrib_conv2d_winograd_without_weight_transform_add_add_nn_relu_3_kernel_1,"ax",@progbits
	.sectionflags	@"SHF_BARRIERS=1"
	.sectioninfo	@"SHI_REGISTERS=40"
	.align	128
        .global         tvmgen_default_fused_nn_contrib_conv2d_winograd_without_weight_transform_add_add_nn_relu_3_kernel_1
        .type           tvmgen_default_fused_nn_contrib_conv2d_winograd_without_weight_transform_add_add_nn_relu_3_kernel_1,@function
        .size           tvmgen_default_fused_nn_contrib_conv2d_winograd_without_weight_transform_add_add_nn_relu_3_kernel_1,(.L_x_91 - tvmgen_default_fused_nn_contrib_conv2d_winograd_without_weight_transform_add_add_nn_relu_3_kernel_1)
        .other          tvmgen_default_fused_nn_contrib_conv2d_winograd_without_weight_transform_add_add_nn_relu_3_kernel_1,@"STO_CUDA_ENTRY STV_DEFAULT"
tvmgen_default_fused_nn_contrib_conv2d_winograd_without_weight_transform_add_add_nn_relu_3_kernel_1:
.text.tvmgen_default_fused_nn_contrib_conv2d_winograd_without_weight_transform_add_add_nn_relu_3_kernel_1:
[----:B------:R-:W-:Y:S02]  /*0000*/  MOV R1, c[0x0][0x28] ;  /* 0x00000a0000017a02 */ /* 0x000fe40000000f00 */
[----:B------:R-:W0:Y:S01]  /*0010*/  S2R R0, SR_TID.Y ;  /* 0x0000000000007919 */ /* 0x000e220000002200 */
[----:B------:R-:W-:Y:S01]  /*0020*/  MOV R7, RZ ;  /* 0x000000ff00077202 */ /* 0x000fe20000000f00 */
[----:B------:R-:W-:Y:S01]  /*0030*/  CS2R R14, SRZ ;  /* 0x00000000000e7805 */ /* 0x000fe2000001ff00 */
[----:B------:R-:W-:Y:S01]  /*0040*/  MOV R34, RZ ;  /* 0x000000ff00227202 */ /* 0x000fe20000000f00 */
[----:B------:R-:W1:Y:S01]  /*0050*/  S2R R2, SR_CTAID.Z ;  /* 0x0000000000027919 */ /* 0x000e620000002700 */
[----:B------:R-:W-:Y:S01]  /*0060*/  MOV R32, RZ ;  /* 0x000000ff00207202 */ /* 0x000fe20000000f00 */
[----:B------:R-:W-:Y:S01]  /*0070*/  CS2R R12, SRZ ;  /* 0x00000000000c7805 */ /* 0x000fe2000001ff00 */
[----:B------:R-:W-:Y:S01]  /*0080*/  MOV R30, RZ ;  /* 0x000000ff001e7202 */ /* 0x000fe20000000f00 */
[----:B------:R-:W1:Y:S01]  /*0090*/  S2R R3, SR_TID.X ;  /* 0x0000000000037919 */ /* 0x000e620000002100 */
[----:B------:R-:W-:Y:S01]  /*00a0*/  MOV R29, RZ ;  /* 0x000000ff001d7202 */ /* 0x000fe20000000f00 */
[----:B------:R-:W-:-:S02]  /*00b0*/  ULDC.64 UR4, c[0x0][0x118] ;  /* 0x0000460000047ab9 */ /* 0x000fc40000000a00 */
[----:B------:R-:W2:Y:S01]  /*00c0*/  S2R R5, SR_CTAID.Y ;  /* 0x0000000000057919 */ /* 0x000ea20000002600 */
[C---:B0-----:R-:W-:Y:S02]  /*00d0*/  SHF.L.U32 R27, R0.reuse, 0x6, RZ ;  /* 0x00000006001b7819 */ /* 0x041fe400000006ff */
[----:B------:R-:W-:Y:S02]  /*00e0*/  SHF.L.U32 R26, R0, 0x3, RZ ;  /* 0x00000003001a7819 */ /* 0x000fe400000006ff */
[----:B------:R-:W-:Y:S02]  /*00f0*/  LOP3.LUT R28, R27, 0xfffffe00, RZ, 0xc0, !PT ;  /* 0xfffffe001b1c7812 */ /* 0x000fe400078ec0ff */
[----:B------:R-:W-:Y:S02]  /*0100*/  LOP3.LUT R9, R26, 0x38, RZ, 0xc0, !PT ;  /* 0x000000381a097812 */ /* 0x000fe400078ec0ff */
[----:B-1----:R-:W-:-:S04]  /*0110*/  LEA R4, R2, R3, 0x12 ;  /* 0x0000000302047211 */ /* 0x002fc800078e90ff */
[----:B--2---:R-:W-:-:S04]  /*0120*/  LEA R6, R5, R4, 0x6 ;  /* 0x0000000405067211 */ /* 0x004fc800078e30ff */
[----:B------:R-:W-:Y:S01]  /*0130*/  IADD3 R28, R9, R6, R28 ;  /* 0x00000006091c7210 */ /* 0x000fe20007ffe01c */
[----:B------:R-:W-:-:S05]  /*0140*/  IMAD R9, R2, -0x3e000, R4 ;  /* 0xfffc200002097824 */ /* 0x000fca00078e0204 */
[C---:B------:R-:W-:Y:S02]  /*0150*/  IADD3 R6, R26.reuse, R9, RZ ;  /* 0x000000091a067210 */ /* 0x040fe40007ffe0ff */
[----:B------:R-:W-:Y:S02]  /*0160*/  IADD3 R26, R26, R3, RZ ;  /* 0x000000031a1a7210 */ /* 0x000fe40007ffe0ff */
.L_x_9:
[C---:B------:R-:W-:Y:S01]  /*0170*/  LEA R11, R7.reuse, R28, 0xd ;  /* 0x0000001c070b7211 */ /* 0x040fe200078e68ff */
[----:B------:R-:W-:Y:S01]  /*0180*/  BAR.SYNC.DEFER_BLOCKING 0x0 ;  /* 0x0000000000007b1d */ /* 0x000fe20000010000 */
[----:B------:R-:W-:Y:S02]  /*0190*/  MOV R4, 0x4 ;  /* 0x0000000400047802 */ /* 0x000fe40000000f00 */
[----:B------:R-:W-:-:S03]  /*01a0*/  LEA R9, R7, R6, 0x8 ;  /* 0x0000000607097211 */ /* 0x000fc600078e40ff */
[----:B------:R-:W-:-:S04]  /*01b0*/  IMAD.WIDE R10, R11, R4, c[0x0][0x170] ;  /* 0x00005c000b0a7625 */ /* 0x000fc800078e0204 */
[----:B------:R-:W-:Y:S01]  /*01c0*/  IMAD.WIDE R8, R9, R4, c[0x0][0x168] ;  /* 0x00005a0009087625 */ /* 0x000fe200078e0204 */
[----:B------:R-:W2:Y:S04]  /*01d0*/  LDG.E.CONSTANT R17, [R10.64] ;  /* 0x000000040a117981 */ /* 0x000ea8000c1e9900 */
[----:B------:R-:W3:Y:S04]  /*01e0*/  LDG.E.CONSTANT R19, [R10.64+0x1000] ;  /* 0x001000040a137981 */ /* 0x000ee8000c1e9900 */
[----:B------:R-:W4:Y:S04]  /*01f0*/  LDG.E.CONSTANT R21, [R10.64+0x2000] ;  /* 0x002000040a157981 */ /* 0x000f28000c1e9900 */
[----:B------:R-:W5:Y:S04]  /*0200*/  LDG.E.CONSTANT R23, [R10.64+0x3000] ;  /* 0x003000040a177981 */ /* 0x000f68000c1e9900 */
[----:B------:R-:W5:Y:S04]  /*0210*/  LDG.E.CONSTANT R31, [R10.64+0x4000] ;  /* 0x004000040a1f7981 */ /* 0x000f68000c1e9900 */
[----:B------:R-:W5:Y:S04]  /*0220*/  LDG.E.CONSTANT R33, [R10.64+0x5000] ;  /* 0x005000040a217981 */ /* 0x000f68000c1e9900 */
[----:B------:R-:W5:Y:S04]  /*0230*/  LDG.E.CONSTANT R35, [R10.64+0x6000] ;  /* 0x006000040a237981 */ /* 0x000f68000c1e9900 */
[----:B------:R-:W5:Y:S04]  /*0240*/  LDG.E.CONSTANT R37, [R10.64+0x7000] ;  /* 0x007000040a257981 */ /* 0x000f68000c1e9900 */
[----:B------:R-:W5:Y:S04]  /*0250*/  LDG.E.CONSTANT R22, [R8.64] ;  /* 0x0000000408167981 */ /* 0x000f68000c1e9900 */
[----:B------:R-:W5:Y:S01]  /*0260*/  LDG.E.CONSTANT R25, [R8.64+0x200] ;  /* 0x0002000408197981 */ /* 0x000f62000c1e9900 */
[----:B------:R-:W-:-:S04]  /*0270*/  IADD3 R7, R7, 0x1, RZ ;  /* 0x0000000107077810 */ /* 0x000fc80007ffe0ff */
[----:B------:R-:W-:Y:S01]  /*0280*/  ISETP.GE.U32.AND P0, PT, R7, 0x20, PT ;  /* 0x000000200700780c */ /* 0x000fe20003f06070 */
[----:B--2---:R-:W-:Y:S04]  /*0290*/  STS [R26.X4], R17 ;  /* 0x000000111a007388 */ /* 0x004fe80000004800 */
[----:B---3--:R-:W-:Y:S04]  /*02a0*/  STS [R26.X4+0x200], R19 ;  /* 0x000200131a007388 */ /* 0x008fe80000004800 */
[----:B----4-:R-:W-:Y:S04]  /*02b0*/  STS [R26.X4+0x400], R21 ;  /* 0x000400151a007388 */ /* 0x010fe80000004800 */
[----:B-----5:R-:W-:Y:S04]  /*02c0*/  STS [R26.X4+0x600], R23 ;  /* 0x000600171a007388 */ /* 0x020fe80000004800 */
[----:B------:R-:W-:Y:S04]  /*02d0*/  STS [R26.X4+0x800], R31 ;  /* 0x0008001f1a007388 */ /* 0x000fe80000004800 */
[----:B------:R-:W-:Y:S04]  /*02e0*/  STS [R26.X4+0xa00], R33 ;  /* 0x000a00211a007388 */ /* 0x000fe80000004800 */
[----:B------:R-:W-:Y:S04]  /*02f0*/  STS [R26.X4+0xc00], R35 ;  /* 0x000c00231a007388 */ /* 0x000fe80000004800 */
[----:B------:R-:W-:Y:S04]  /*0300*/  STS [R26.X4+0xe00], R37 ;  /* 0x000e00251a007388 */ /* 0x000fe80000004800 */
[----:B------:R-:W-:Y:S04]  /*0310*/  STS [R26.X4+0x1000], R22 ;  /* 0x001000161a007388 */ /* 0x000fe80000004800 */
[----:B------:R-:W-:Y:S04]  /*0320*/  STS [R26.X4+0x1200], R25 ;  /* 0x001200191a007388 */ /* 0x000fe80000004800 */
[----:B------:R-:W-:Y:S06]  /*0330*/  BAR.SYNC.DEFER_BLOCKING 0x0 ;  /* 0x0000000000007b1d */ /* 0x000fec0000010000 */
[----:B------:R-:W-:Y:S04]  /*0340*/  LDS.64 R24, [R3.X8+0x1000] ;  /* 0x0010000003187984 */ /* 0x000fe80000008a00 */
[----:B------:R-:W0:Y:S04]  /*0350*/  LDS.128 R16, [R0.X16] ;  /* 0x0000000000107984 */ /* 0x000e28000000cc00 */
[----:B------:R-:W-:Y:S04]  /*0360*/  LDS.64 R20, [R3.X8+0x1040] ;  /* 0x0010400003147984 */ /* 0x000fe80000008a00 */
[----:B------:R-:W1:Y:S04]  /*0370*/  LDS.128 R8, [R0.X16+0x100] ;  /* 0x0001000000087984 */ /* 0x000e68000000cc00 */
[----:B------:R-:W-:Y:S01]  /*0380*/  LDS.64 R22, [R3.X8+0x1080] ;  /* 0x0010800003167984 */ /* 0x000fe20000008a00 */
[----:B0-----:R-:W-:Y:S01]  /*0390*/  FFMA R31, R24, R16, R15 ;  /* 0x00000010181f7223 */ /* 0x001fe2000000000f */
[----:B------:R-:W-:Y:S01]  /*03a0*/  FFMA R33, R16, R25, R13 ;  /* 0x0000001910217223 */ /* 0x000fe2000000000d */
[CC--:B------:R-:W-:Y:S01]  /*03b0*/  FFMA R16, R24.reuse, R17.reuse, R12 ;  /* 0x0000001118107223 */ /* 0x0c0fe2000000000c */
[C---:B------:R-:W-:Y:S01]  /*03c0*/  FFMA R36, R25.reuse, R17, R14 ;  /* 0x0000001119247223 */ /* 0x040fe2000000000e */
[CC--:B------:R-:W-:Y:S01]  /*03d0*/  FFMA R29, R24.reuse, R18.reuse, R29 ;  /* 0x00000012181d7223 */ /* 0x0c0fe2000000001d */
[----:B------:R-:W0:Y:S01]  /*03e0*/  LDS.128 R12, [R0.X16+0x200] ;  /* 0x00020000000c7984 */ /* 0x000e22000000cc00 */
[C---:B------:R-:W-:Y:S01]  /*03f0*/  FFMA R30, R25.reuse, R18, R30 ;  /* 0x00000012191e7223 */ /* 0x040fe2000000001e */
[----:B------:R-:W-:Y:S01]  /*0400*/  FFMA R32, R24, R19, R32 ;  /* 0x0000001318207223 */ /* 0x000fe20000000020 */
[----:B-1----:R-:W-:Y:S01]  /*0410*/  FFMA R31, R20, R8, R31 ;  /* 0x00000008141f7223 */ /* 0x002fe2000000001f */
[----:B------:R-:W-:Y:S01]  /*0420*/  FFMA R33, R8, R21, R33 ;  /* 0x0000001508217223 */ /* 0x000fe20000000021 */
[----:B------:R-:W-:Y:S01]  /*0430*/  FFMA R34, R25, R19, R34 ;  /* 0x0000001319227223 */ /* 0x000fe20000000022 */
[CC--:B------:R-:W-:Y:S01]  /*0440*/  FFMA R8, R20.reuse, R9.reuse, R16 ;  /* 0x0000000914087223 */ /* 0x0c0fe20000000010 */
[----:B------:R-:W-:Y:S01]  /*0450*/  LDS.64 R24, [R3.X8+0x10c0] ;  /* 0x0010c00003187984 */ /* 0x000fe20000008a00 */
[C---:B------:R-:W-:Y:S01]  /*0460*/  FFMA R36, R21.reuse, R9, R36 ;  /* 0x0000000915247223 */ /* 0x040fe20000000024 */
[CC--:B------:R-:W-:Y:S01]  /*0470*/  FFMA R29, R20.reuse, R10.reuse, R29 ;  /* 0x0000000a141d7223 */ /* 0x0c0fe2000000001d */
[C---:B------:R-:W-:Y:S01]  /*0480*/  FFMA R30, R21.reuse, R10, R30 ;  /* 0x0000000a151e7223 */ /* 0x040fe2000000001e */
[----:B------:R-:W1:Y:S01]  /*0490*/  LDS.128 R16, [R0.X16+0x300] ;  /* 0x0003000000107984 */ /* 0x000e62000000cc00 */
[-C--:B------:R-:W-:Y:S01]  /*04a0*/  FFMA R32, R20, R11.reuse, R32 ;  /* 0x0000000b14207223 */ /* 0x080fe20000000020 */
[----:B------:R-:W-:-:S02]  /*04b0*/  FFMA R34, R21, R11, R34 ;  /* 0x0000000b15227223 */ /* 0x000fc40000000022 */
[----:B------:R-:W-:Y:S01]  /*04c0*/  LDS.64 R20, [R3.X8+0x1100] ;  /* 0x0011000003147984 */ /* 0x000fe20000008a00 */
[----:B0-----:R-:W-:Y:S01]  /*04d0*/  FFMA R31, R22, R12, R31 ;  /* 0x0000000c161f7223 */ /* 0x001fe2000000001f */
[----:B------:R-:W-:Y:S01]  /*04e0*/  FFMA R33, R12, R23, R33 ;  /* 0x000000170c217223 */ /* 0x000fe20000000021 */
[CC--:B------:R-:W-:Y:S01]  /*04f0*/  FFMA R12, R22.reuse, R13.reuse, R8 ;  /* 0x0000000d160c7223 */ /* 0x0c0fe20000000008 */
[C---:B------:R-:W-:Y:S01]  /*0500*/  FFMA R36, R23.reuse, R13, R36 ;  /* 0x0000000d17247223 */ /* 0x040fe20000000024 */
[----:B------:R-:W0:Y:S01]  /*0510*/  LDS.128 R8, [R0.X16+0x400] ;  /* 0x0004000000087984 */ /* 0x000e22000000cc00 */
[CC--:B------:R-:W-:Y:S01]  /*0520*/  FFMA R29, R22.reuse, R14.reuse, R29 ;  /* 0x0000000e161d7223 */ /* 0x0c0fe2000000001d */
[C---:B------:R-:W-:Y:S01]  /*0530*/  FFMA R30, R23.reuse, R14, R30 ;  /* 0x0000000e171e7223 */ /* 0x040fe2000000001e */
[-C--:B------:R-:W-:Y:S01]  /*0540*/  FFMA R32, R22, R15.reuse, R32 ;  /* 0x0000000f16207223 */ /* 0x080fe20000000020 */
[----:B------:R-:W-:Y:S02]  /*0550*/  FFMA R34, R23, R15, R34 ;  /* 0x0000000f17227223 */ /* 0x000fe40000000022 */
[----:B------:R-:W-:Y:S01]  /*0560*/  LDS.64 R22, [R3.X8+0x1140] ;  /* 0x0011400003167984 */ /* 0x000fe20000008a00 */
[----:B-1----:R-:W-:Y:S01]  /*0570*/  FFMA R31, R24, R16, R31 ;  /* 0x00000010181f7223 */ /* 0x002fe2000000001f */
[----:B------:R-:W-:Y:S01]  /*0580*/  FFMA R33, R16, R25, R33 ;  /* 0x0000001910217223 */ /* 0x000fe20000000021 */
[CC--:B------:R-:W-:Y:S01]  /*0590*/  FFMA R16, R24.reuse, R17.reuse, R12 ;  /* 0x0000001118107223 */ /* 0x0c0fe2000000000c */
[C---:B------:R-:W-:Y:S01]  /*05a0*/  FFMA R36, R25.reuse, R17, R36 ;  /* 0x0000001119247223 */ /* 0x040fe20000000024 */
[----:B------:R-:W1:Y:S01]  /*05b0*/  LDS.128 R12, [R0.X16+0x500] ;  /* 0x00050000000c7984 */ /* 0x000e62000000cc00 */
[CC--:B------:R-:W-:Y:S01]  /*05c0*/  FFMA R29, R24.reuse, R18.reuse, R29 ;  /* 0x00000012181d7223 */ /* 0x0c0fe2000000001d */
[C---:B------:R-:W-:Y:S01]  /*05d0*/  FFMA R30, R25.reuse, R18, R30 ;  /* 0x00000012191e7223 */ /* 0x040fe2000000001e */
        /* <DEDUP_REMOVED lines=66> */
[CC--:B------:R-:W-:Y:S01]  /*0a00*/  FFMA R33, R20.reuse, R10.reuse, R17 ;  /* 0x0000000a14217223 */ /* 0x0c0fe20000000011 */
[C---:B------:R-:W-:Y:S01]  /*0a10*/  FFMA R36, R21.reuse, R9, R36 ;  /* 0x0000000915247223 */ /* 0x040fe20000000024 */
[----:B------:R-:W0:Y:S01]  /*0a20*/  LDS.128 R16, [R0.X16+0xc00] ;  /* 0x000c000000107984 */ /* 0x000e22000000cc00 */
        /* <DEDUP_REMOVED lines=10> */
[-C--:B------:R-:W-:Y:S01]  /*0ad0*/  FFMA R32, R22, R15.reuse, R32 ;  /* 0x0000000f16207223 */ /* 0x080fe20000000020 */
[C---:B------:R-:W-:Y:S01]  /*0ae0*/  FFMA R30, R23.reuse, R14, R30 ;  /* 0x0000000e171e7223 */ /* 0x040fe2000000001e */
        /* <DEDUP_REMOVED lines=8> */
[-C--:B------:R-:W-:Y:S01]  /*0b70*/  FFMA R32, R24, R19.reuse, R32 ;  /* 0x0000001318207223 */ /* 0x080fe20000000020 */
[C---:B------:R-:W-:Y:S01]  /*0b80*/  FFMA R30, R25.reuse, R18, R30 ;  /* 0x00000012191e7223 */ /* 0x040fe2000000001e */
[----:B------:R-:W-:Y:S01]  /*0b90*/  FFMA R34, R25, R19, R34 ;  /* 0x0000001319227223 */ /* 0x000fe20000000022 */
[----:B-1----:R-:W-:Y:S01]  /*0ba0*/  FFMA R31, R20, R8, R31 ;  /* 0x00000008141f7223 */ /* 0x002fe2000000001f */
[----:B------:R-:W-:Y:S01]  /*0bb0*/  FFMA R35, R8, R21, R35 ;  /* 0x0000001508237223 */ /* 0x000fe20000000023 */
[CC--:B------:R-:W-:Y:S01]  /*0bc0*/  FFMA R24, R20.reuse, R9.reuse, R16 ;  /* 0x0000000914187223 */ /* 0x0c0fe20000000010 */
[C---:B------:R-:W-:Y:S01]  /*0bd0*/  FFMA R36, R21.reuse, R9, R36 ;  /* 0x0000000915247223 */ /* 0x040fe20000000024 */
[----:B------:R-:W-:Y:S01]  /*0be0*/  LDS.128 R16, [R0.X16+0xf00] ;  /* 0x000f000000107984 */ /* 0x000fe2000000cc00 */
[CC--:B------:R-:W-:Y:S01]  /*0bf0*/  FFMA R33, R20.reuse, R10.reuse, R33 ;  /* 0x0000000a14217223 */ /* 0x0c0fe20000000021 */
[C---:B------:R-:W-:Y:S01]  /*0c00*/  FFMA R30, R21.reuse, R10, R30 ;  /* 0x0000000a151e7223 */ /* 0x040fe2000000001e */
[-C--:B------:R-:W-:Y:S01]  /*0c10*/  FFMA R32, R20, R11.reuse, R32 ;  /* 0x0000000b14207223 */ /* 0x080fe20000000020 */
[----:B------:R-:W1:Y:S01]  /*0c20*/  LDS.64 R8, [R3.X8+0x13c0] ;  /* 0x0013c00003087984 */ /* 0x000e620000008a00 */
[----:B------:R-:W-:Y:S01]  /*0c30*/  FFMA R34, R21, R11, R34 ;  /* 0x0000000b15227223 */ /* 0x000fe20000000022 */
[----:B0-----:R-:W-:Y:S01]  /*0c40*/  FFMA R31, R22, R12, R31 ;  /* 0x0000000c161f7223 */ /* 0x001fe2000000001f */
[----:B------:R-:W-:Y:S01]  /*0c50*/  FFMA R35, R12, R23, R35 ;  /* 0x000000170c237223 */ /* 0x000fe20000000023 */
[CC--:B------:R-:W-:Y:S01]  /*0c60*/  FFMA R24, R22.reuse, R13.reuse, R24 ;  /* 0x0000000d16187223 */ /* 0x0c0fe20000000018 */
[C---:B------:R-:W-:Y:S01]  /*0c70*/  FFMA R36, R23.reuse, R13, R36 ;  /* 0x0000000d17247223 */ /* 0x040fe20000000024 */
[CC--:B------:R-:W-:Y:S01]  /*0c80*/  FFMA R33, R22.reuse, R14.reuse, R33 ;  /* 0x0000000e16217223 */ /* 0x0c0fe20000000021 */
[C---:B------:R-:W-:Y:S01]  /*0c90*/  FFMA R30, R23.reuse, R14, R30 ;  /* 0x0000000e171e7223 */ /* 0x040fe2000000001e */
[-C--:B------:R-:W-:Y:S01]  /*0ca0*/  FFMA R32, R22, R15.reuse, R32 ;  /* 0x0000000f16207223 */ /* 0x080fe20000000020 */
[----:B------:R-:W-:Y:S01]  /*0cb0*/  FFMA R34, R23, R15, R34 ;  /* 0x0000000f17227223 */ /* 0x000fe20000000022 */
[----:B-1----:R-:W-:Y:S01]  /*0cc0*/  FFMA R15, R8, R16, R31 ;  /* 0x00000010080f7223 */ /* 0x002fe2000000001f */
[----:B------:R-:W-:Y:S01]  /*0cd0*/  FFMA R13, R16, R9, R35 ;  /* 0x00000009100d7223 */ /* 0x000fe20000000023 */
[CC--:B------:R-:W-:Y:S01]  /*0ce0*/  FFMA R12, R8.reuse, R17.reuse, R24 ;  /* 0x00000011080c7223 */ /* 0x0c0fe20000000018 */
[C---:B------:R-:W-:Y:S01]  /*0cf0*/  FFMA R14, R9.reuse, R17, R36 ;  /* 0x00000011090e7223 */ /* 0x040fe20000000024 */
[CC--:B------:R-:W-:Y:S01]  /*0d00*/  FFMA R29, R8.reuse, R18.reuse, R33 ;  /* 0x00000012081d7223 */ /* 0x0c0fe20000000021 */
[C---:B------:R-:W-:Y:S01]  /*0d10*/  FFMA R30, R9.reuse, R18, R30 ;  /* 0x00000012091e7223 */ /* 0x040fe2000000001e */
[-C--:B------:R-:W-:Y:S01]  /*0d20*/  FFMA R32, R8, R19.reuse, R32 ;  /* 0x0000001308207223 */ /* 0x080fe20000000020 */
[----:B------:R-:W-:Y:S01]  /*0d30*/  FFMA R34, R9, R19, R34 ;  /* 0x0000001309227223 */ /* 0x000fe20000000022 */
[----:B------:R-:W-:Y:S05]  /*0d40*/  @!P0 BRA `(.L_x_9) ;  /* 0xfffff42000008947 */ /* 0x000fea000383ffff */
[----:B------:R-:W-:-:S04]  /*0d50*/  LEA R0, R2, R5, 0x3 ;  /* 0x0000000502007211 */ /* 0x000fc800078e18ff */
[----:B------:R-:W-:-:S04]  /*0d60*/  LEA R0, R0, R27, 0xa ;  /* 0x0000001b00007211 */ /* 0x000fc800078e50ff */
[----:B------:R-:W-:-:S05]  /*0d70*/  LEA R5, R3, R0, 0x1 ;  /* 0x0000000003057211 */ /* 0x000fca00078e08ff */
        /* <DEDUP_REMOVED lines=10> */
.L_x_10:
        /* <DEDUP_REMOVED lines=14> */
.L_x_91:


//--------------------- .text.tvmgen_default_fused_nn_contrib_conv2d_winograd_without_weight_transform_add_add_nn_relu_3_kernel --------------------------
	.section	.text.tvmgen_default_fused_nn_contrib_conv2d_winograd_without_weight_transform_add_add_nn_relu_3_kernel,"ax",@progbits
	.sectioninfo	@"SHI_REGISTERS=28"
	.align	128
        .global         tvmgen_default_fused_nn_contrib_conv2d_winograd_without_weight_transform_add_add_nn_relu_3_kernel
        .type           tvmgen_default_fused_nn_contrib_conv2d_winograd_without_weight_transform_add_add_nn_relu_3_kernel,@function
        .size           tvmgen_default_fused_nn_contrib_conv2d_winograd_without_weight_transform_add_add_nn_relu_3_kernel,(.L_x_92 - tvmgen_default_fused_nn_contrib_conv2d_winograd_without_weight_transform_add_add_nn_relu_3_kernel)
        .other          tvmgen_default_fused_nn_contrib_conv2d_winograd_without_weight_transform_add_add_nn_relu_3_kernel,@"STO_CUDA_ENTRY STV_DEFAULT"
tvmgen_default_fused_nn_contrib_conv2d_winograd_without_weight_transform_add_add_nn_relu_3_kernel:
.text.tvmgen_default_fused_nn_contrib_conv2d_winograd_without_weight_transform_add_add_nn_relu_3_kernel:
[----:B------:R-:W-:Y:S02]  /*0000*/  MOV R1, c[0x0][0x28] ;  /* 0x00000a0000017a02 */ /* 0x000fe40000000f00 */
[----:B------:R-:W0:Y:S01]  /*0010*/  S2R R21, SR_TID.X ;  /* 0x0000000000157919 */ /* 0x000e220000002100 */
[----:B------:R-:W-:Y:S01]  /*0020*/  MOV R23, 0x4 ;  /* 0x0000000400177802 */ /* 0x000fe20000000f00 */
[----:B------:R-:W-:Y:S01]  /*0030*/  ULDC.64 UR4, c[0x0][0x118] ;  /* 0x0000460000047ab9 */ /* 0x000fe20000000a00 */
[----:B------:R-:W-:Y:S01]  /*0040*/  MOV R20, RZ ;  /* 0x000000ff00147202 */ /* 0x000fe20000000f00 */
[----:B------:R-:W1:Y:S01]  /*0050*/  S2R R22, SR_CTAID.X ;  /* 0x0000000000167919 */ /* 0x000e620000002500 */
[----:B------:R-:W-:Y:S01]  /*0060*/  CS2R R16, SRZ ;  /* 0x0000000000107805 */ /* 0x000fe2000001ff00 */
[----:B------:R-:W-:Y:S01]  /*0070*/  CS2R R18, SRZ ;  /* 0x0000000000127805 */ /* 0x000fe2000001ff00 */
[----:B0-----:R-:W-:Y:S02]  /*0080*/  SHF.R.S32.HI R0, RZ, 0x4, R21 ;  /* 0x00000004ff007819 */ /* 0x001fe40000011415 */
[----:B------:R-:W-:Y:S02]  /*0090*/  LOP3.LUT R5, R21, 0xc, RZ, 0xc0, !PT ;  /* 0x0000000c15057812 */ /* 0x000fe400078ec0ff */
[----:B-1----:R-:W-:-:S02]  /*00a0*/  LEA R4, R22, R0, 0x3 ;  /* 0x0000000016047211 */ /* 0x002fc400078e18ff */
[C---:B------:R-:W-:Y:S02]  /*00b0*/  SHF.L.U32 R0, R21.reuse, 0x1, RZ ;  /* 0x0000000115007819 */ /* 0x040fe400000006ff */
[C---:B------:R-:W-:Y:S01]  /*00c0*/  LOP3.LUT P2, RZ, R21.reuse, 0xc, RZ, 0xc0, !PT ;  /* 0x0000000c15ff7812 */ /* 0x040fe2000784c0ff */
[----:B------:R-:W-:Y:S01]  /*00d0*/  IMAD R4, R4, 0x31, RZ ;  /* 0x0000003104047824 */ /* 0x000fe200078e02ff */
[----:B------:R-:W-:Y:S02]  /*00e0*/  LOP3.LUT R3, R0, 0x6, RZ, 0xc0, !PT ;  /* 0x0000000600037812 */ /* 0x000fe400078ec0ff */
[----:B------:R-:W-:Y:S02]  /*00f0*/  SHF.R.U32.HI R0, RZ, 0x2, R5 ;  /* 0x00000002ff007819 */ /* 0x000fe40000011605 */
[----:B------:R-:W-:Y:S02]  /*0100*/  IADD3 R3, R4, -0x8, R3 ;  /* 0xfffffff804037810 */ /* 0x000fe40007ffe003 */
[----:B------:R-:W-:-:S02]  /*0110*/  LOP3.LUT P3, RZ, R21, 0x3, RZ, 0xc0, !PT ;  /* 0x0000000315ff7812 */ /* 0x000fc4000786c0ff */
[----:B------:R-:W-:Y:S01]  /*0120*/  LOP3.LUT R2, R21, 0x3, RZ, 0xc0, !PT ;  /* 0x0000000315027812 */ /* 0x000fe200078ec0ff */
[----:B------:R-:W-:Y:S01]  /*0130*/  IMAD R3, R0, 0xe, R3 ;  /* 0x0000000e00037824 */ /* 0x000fe200078e0203 */
[----:B------:R-:W-:Y:S02]  /*0140*/  PLOP3.LUT P1, PT, P2, P3, PT, 0x2a, 0x0 ;  /* 0x000000000000781c */ /* 0x000fe40001726572 */
[----:B------:R-:W-:Y:S02]  /*0150*/  IADD3 R2, R2, 0x1, RZ ;  /* 0x0000000102027810 */ /* 0x000fe40007ffe0ff */
[----:B------:R-:W-:Y:S02]  /*0160*/  IADD3 R3, R3, 0x8, RZ ;  /* 0x0000000803037810 */ /* 0x000fe40007ffe0ff */
[----:B------:R-:W-:Y:S02]  /*0170*/  ISETP.NE.AND P0, PT, R5, RZ, PT ;  /* 0x000000ff0500720c */ /* 0x000fe40003f05270 */
[----:B------:R-:W-:Y:S01]  /*0180*/  IADD3 R5, R0, 0x1, RZ ;  /* 0x0000000100057810 */ /* 0x000fe20007ffe0ff */
[----:B------:R-:W-:Y:S01]  /*0190*/  IMAD.WIDE R14, R3, R23, c[0x0][0x168] ;  /* 0x00005a00030e7625 */ /* 0x000fe200078e0217 */
[----:B------:R-:W-:-:S02]  /*01a0*/  ISETP.GT.U32.AND P5, PT, R2, 0x3, PT ;  /* 0x000000030200780c */ /* 0x000fc40003fa4070 */
[----:B------:R-:W-:Y:S02]  /*01b0*/  ISETP.LT.U32.AND P0, PT, R2, 0x4, P0 ;  /* 0x000000040200780c */ /* 0x000fe40000701070 */
[C---:B------:R-:W-:Y:S01]  /*01c0*/  ISETP.GT.U32.OR P6, PT, R5.reuse, 0x3, !P3 ;  /* 0x000000030500780c */ /* 0x040fe20005fc4470 */
[----:B------:R-:W2:Y:S01]  /*01d0*/  @!P1 LDG.E.CONSTANT R3, [R14.64+-0x20] ;  /* 0xffffe0040e039981 */ /* 0x000ea2000c1e9900 */
[----:B------:R-:W-:Y:S02]  /*01e0*/  MOV R0, RZ ;  /* 0x000000ff00007202 */ /* 0x000fe40000000f00 */
[----:B------:R-:W-:Y:S01]  /*01f0*/  LOP3.LUT P4, RZ, R5, 0x4, R2, 0xc8, !PT ;  /* 0x0000000405ff7812 */ /* 0x000fe2000788c802 */
[----:B------:R-:W3:Y:S01]  /*0200*/  @P3 LDG.E.CONSTANT R20, [R14.64+-0x4] ;  /* 0xfffffc040e143981 */ /* 0x000ee2000c1e9900 */
[----:B------:R-:W-:-:S03]  /*0210*/  CS2R R12, SRZ ;  /* 0x00000000000c7805 */ /* 0x000fc6000001ff00 */
[----:B------:R-:W4:Y:S01]  /*0220*/  @P2 LDG.E.CONSTANT R17, [R14.64+-0x1c] ;  /* 0xffffe4040e112981 */ /* 0x000f22000c1e9900 */
[----:B------:R-:W-:Y:S01]  /*0230*/  ISETP.GT.U32.AND P2, PT, R5, 0x3, PT ;  /* 0x000000030500780c */ /* 0x000fe20003f44070 */
[----:B------:R-:W-:Y:S02]  /*0240*/  CS2R R8, SRZ ;  /* 0x0000000000087805 */ /* 0x000fe4000001ff00 */
[----:B------:R-:W5:Y:S01]  /*0250*/  @!P5 LDG.E.CONSTANT R0, [R14.64+0x4] ;  /* 0x000004040e00d981 */ /* 0x000f62000c1e9900 */
[----:B------:R-:W-:-:S03]  /*0260*/  CS2R R10, SRZ ;  /* 0x00000000000a7805 */ /* 0x000fc6000001ff00 */
[----:B------:R-:W5:Y:S04]  /*0270*/  @P0 LDG.E.CONSTANT R19, [R14.64+-0x18] ;  /* 0xffffe8040e130981 */ /* 0x000f68000c1e9900 */
[----:B------:R-:W5:Y:S04]  /*0280*/  @!P6 LDG.E.CONSTANT R13, [R14.64+0x18] ;  /* 0x000018040e0de981 */ /* 0x000f68000c1e9900 */
[----:B------:R0:W5:Y:S01]  /*0290*/  @!P4 LDG.E.CONSTANT R9, [R14.64+0x20] ;  /* 0x000020040e09c981 */ /* 0x000162000c1e9900 */
[----:B------:R-:W-:-:S03]  /*02a0*/  MOV R5, RZ ;  /* 0x000000ff00057202 */ /* 0x000fc60000000f00 */
[----:B------:R0:W5:Y:S01]  /*02b0*/  @P0 LDG.E.CONSTANT R16, [R14.64+-0x14] ;  /* 0xffffec040e100981 */ /* 0x000162000c1e9900 */
[----:B------:R-:W-:-:S03]  /*02c0*/  CS2R R6, SRZ ;  /* 0x0000000000067805 */ /* 0x000fc6000001ff00 */
[----:B------:R0:W5:Y:S04]  /*02d0*/  @!P2 LDG.E.CONSTANT R11, [R14.64+0x1c] ;  /* 0x00001c040e0ba981 */ /* 0x000168000c1e9900 */
[----:B------:R0:W5:Y:S04]  /*02e0*/  LDG.E.CONSTANT R4, [R14.64] ;  /* 0x000000040e047981 */ /* 0x000168000c1e9900 */
[----:B------:R0:W5:Y:S04]  /*02f0*/  @!P6 LDG.E.CONSTANT R12, [R14.64+0x34] ;  /* 0x000034040e0ce981 */ /* 0x000168000c1e9900 */
[----:B------:R0:W5:Y:S04]  /*0300*/  @!P4 LDG.E.CONSTANT R5, [R14.64+0x24] ;  /* 0x000024040e05c981 */ /* 0x000168000c1e9900 */
[----:B------:R0:W5:Y:S04]  /*0310*/  @!P5 LDG.E.CONSTANT R7, [R14.64+0x8] ;  /* 0x000008040e07d981 */ /* 0x000168000c1e9900 */
[----:B------:R0:W5:Y:S04]  /*0320*/  @!P2 LDG.E.CONSTANT R6, [R14.64+0x38] ;  /* 0x000038040e06a981 */ /* 0x000168000c1e9900 */
[----:B------:R0:W5:Y:S04]  /*0330*/  @!P4 LDG.E.CONSTANT R10, [R14.64+0x3c] ;  /* 0x00003c040e0ac981 */ /* 0x000168000c1e9900 */
[----:B------:R0:W5:Y:S01]  /*0340*/  @!P4 LDG.E.CONSTANT R8, [R14.64+0x40] ;  /* 0x000040040e08c981 */ /* 0x000162000c1e9900 */
[----:B------:R-:W-:Y:S01]  /*0350*/  LEA R2, R22, R21, 0x7 ;  /* 0x0000001516027211 */ /* 0x000fe200078e38ff */
[----:B--2---:R-:W-:-:S04]  /*0360*/  @!P1 FADD R18, RZ, R3 ;  /* 0x00000003ff129221 */ /* 0x004fc80000000000 */
[----:B------:R-:W-:Y:S01]  /*0370*/  IMAD.WIDE R2, R2, R23, c[0x0][0x160] ;  /* 0x0000580002027625 */ /* 0x000fe200078e0217 */
[----:B---3--:R-:W-:Y:S01]  /*0380*/  FADD R23, RZ, -R20 ;  /* 0x80000014ff177221 */ /* 0x008fe20000000000 */
[--C-:B----4-:R-:W-:Y:S01]  /*0390*/  FADD R21, RZ, -R17.reuse ;  /* 0x80000011ff157221 */ /* 0x110fe20000000000 */
[----:B------:R-:W-:Y:S02]  /*03a0*/  FADD R22, RZ, R17 ;  /* 0x00000011ff167221 */ /* 0x000fe40000000000 */
[----:B-----5:R-:W-:Y:S01]  /*03b0*/  FADD R23, R23, R0 ;  /* 0x0000000017177221 */ /* 0x020fe20000000000 */
[----:B------:R-:W-:Y:S01]  /*03c0*/  FADD R17, RZ, R20 ;  /* 0x00000014ff117221 */ /* 0x000fe20000000000 */
[----:B------:R-:W-:Y:S01]  /*03d0*/  FADD R18, -R19, R18 ;  /* 0x0000001213127221 */ /* 0x000fe20000000100 */
[----:B------:R-:W-:Y:S01]  /*03e0*/  FADD R22, R22, R19 ;  /* 0x0000001316167221 */ /* 0x000fe20000000000 */
[----:B------:R-:W-:Y:S01]  /*03f0*/  FADD R20, R23, R13 ;  /* 0x0000000d17147221 */ /* 0x000fe20000000000 */
[----:B0-----:R-:W-:Y:S01]  /*0400*/  FADD R14, R21, R19 ;  /* 0x00000013150e7221 */ /* 0x001fe20000000000 */
[----:B------:R-:W-:-:S02]  /*0410*/  FADD R18, R18, -R13 ;  /* 0x8000000d12127221 */ /* 0x000fc40000000000 */
[--C-:B------:R-:W-:Y:S01]  /*0420*/  FADD R19, R20, -R9.reuse ;  /* 0x8000000914137221 */ /* 0x100fe20000000000 */
[----:B------:R-:W-:Y:S01]  /*0430*/  FADD R24, R17, -R0 ;  /* 0x8000000011187221 */ /* 0x000fe20000000000 */
[----:B------:R-:W-:Y:S01]  /*0440*/  FADD R15, R18, R9 ;  /* 0x00000009120f7221 */ /* 0x000fe20000000000 */
[----:B------:R-:W-:Y:S02]  /*0450*/  FADD R16, R21, R16 ;  /* 0x0000001015107221 */ /* 0x000fe40000000000 */
[----:B------:R0:W-:Y:S01]  /*0460*/  STG.E [R2.64+0x20000], R19 ;  /* 0x0200001302007986 */ /* 0x0001e2000c101904 */
[--C-:B------:R-:W-:Y:S01]  /*0470*/  FADD R22, R22, -R11.reuse ;  /* 0x8000000b16167221 */ /* 0x100fe20000000000 */
[--C-:B------:R-:W-:Y:S01]  /*0480*/  FADD R14, R14, R11.reuse ;  /* 0x0000000b0e0e7221 */ /* 0x100fe20000000000 */
[----:B------:R-:W-:Y:S01]  /*0490*/  FADD R16, R16, R11 ;  /* 0x0000000b10107221 */ /* 0x000fe20000000000 */
[--C-:B------:R-:W-:Y:S01]  /*04a0*/  FADD R21, RZ, -R4.reuse ;  /* 0x80000004ff157221 */ /* 0x100fe20000000000 */
[----:B------:R-:W-:Y:S01]  /*04b0*/  FADD R17, R22, -R9 ;  /* 0x8000000916117221 */ /* 0x000fe20000000000 */
[----:B------:R-:W-:Y:S01]  /*04c0*/  FADD R24, R24, R13 ;  /* 0x0000000d18187221 */ /* 0x000fe20000000000 */
[----:B0-----:R-:W-:Y:S01]  /*04d0*/  FADD R19, RZ, R4 ;  /* 0x00000004ff137221 */ /* 0x001fe20000000000 */
[----:B------:R0:W-:Y:S01]  /*04e0*/  STG.E [R2.64], R15 ;  /* 0x0000000f02007986 */ /* 0x0001e2000c101904 */
[----:B------:R-:W-:Y:S01]  /*04f0*/  FADD R13, R14, -R9 ;  /* 0x800000090e0d7221 */ /* 0x000fe20000000000 */
[----:B------:R-:W-:Y:S01]  /*0500*/  FADD R23, R23, R12 ;  /* 0x0000000c17177221 */ /* 0x000fe20000000000 */
[--C-:B------:R-:W-:Y:S01]  /*0510*/  FADD R4, R19, -R0.reuse ;  /* 0x8000000013047221 */ /* 0x100fe20000000000 */
[C-C-:B------:R-:W-:Y:S01]  /*0520*/  FADD R14, R21.reuse, R0.reuse ;  /* 0x00000000150e7221 */ /* 0x140fe20000000000 */
[C-C-:B------:R-:W-:Y:S01]  /*0530*/  FADD R12, R21.reuse, -R0.reuse ;  /* 0x80000000150c7221 */ /* 0x140fe20000000000 */
[----:B------:R1:W-:Y:S01]  /*0540*/  STG.E [R2.64+0x10000], R17 ;  /* 0x0100001102007986 */ /* 0x0003e2000c101904 */
[----:B------:R-:W-:Y:S01]  /*0550*/  FADD R18, R21, R7 ;  /* 0x0000000715127221 */ /* 0x000fe20000000000 */
[----:B0-----:R-:W-:Y:S01]  /*0560*/  FADD R15, R16, -R5 ;  /* 0x80000005100f7221 */ /* 0x001fe20000000000 */
[C---:B------:R-:W-:Y:S01]  /*0570*/  FADD R16, R19.reuse, R0 ;  /* 0x0000000013107221 */ /* 0x040fe20000000000 */
[----:B------:R-:W-:Y:S01]  /*0580*/  FADD R19, R19, -R7 ;  /* 0x8000000713137221 */ /* 0x000fe20000000000 */
[--C-:B------:R-:W-:Y:S01]  /*0590*/  FADD R0, R4, -R11.reuse ;  /* 0x8000000b04007221 */ /* 0x100fe20000000000 */
[--C-:B------:R-:W-:Y:S01]  /*05a0*/  FADD R14, R14, -R11.reuse ;  /* 0x8000000b0e0e7221 */ /* 0x100fe20000000000 */
[--C-:B------:R-:W-:Y:S01]  /*05b0*/  FADD R16, R16, R11.reuse ;  /* 0x0000000b10107221 */ /* 0x100fe20000000000 */
[--C-:B-1----:R-:W-:Y:S01]  /*05c0*/  FADD R17, R4, -R6.reuse ;  /* 0x8000000604117221 */ /* 0x102fe20000000000 */
[C-C-:B------:R-:W-:Y:S01]  /*05d0*/  FADD R4, R12.reuse, R11.reuse ;  /* 0x0000000b0c047221 */ /* 0x140fe20000000000 */
[--C-:B------:R-:W-:Y:S01]  /*05e0*/  FADD R21, R12, R6.reuse ;  /* 0x000000060c157221 */ /* 0x100fe20000000000 */
[C-C-:B------:R-:W-:Y:S01]  /*05f0*/  FADD R12, R19.reuse, -R11.reuse ;  /* 0x8000000b130c7221 */ /* 0x140fe20000000000 */
[----:B------:R-:W-:Y:S01]  /*0600*/  FADD R18, R18, -R11 ;  /* 0x8000000b12127221 */ /* 0x000fe20000000000 */
[----:B------:R-:W-:Y:S01]  /*0610*/  FADD R19, R19, -R6 ;  /* 0x8000000613137221 */ /* 0x000fe20000000000 */
[----:B------:R0:W-:Y:S01]  /*0620*/  STG.E [R2.64+0x8000], R13 ;  /* 0x0080000d02007986 */ /* 0x0001e2000c101904 */
[--C-:B------:R-:W-:Y:S01]  /*0630*/  FADD R25, R24, -R9.reuse ;  /* 0x8000000918197221 */ /* 0x100fe20000000000 */
[--C-:B------:R-:W-:Y:S01]  /*0640*/  FADD R7, R0, R9.reuse ;  /* 0x0000000900077221 */ /* 0x100fe20000000000 */
[--C-:B------:R-:W-:Y:S01]  /*0650*/  FADD R11, R4, R9.reuse ;  /* 0x00000009040b7221 */ /* 0x100fe20000000000 */
[----:B------:R1:W-:Y:S01]  /*0660*/  STG.E [R2.64+0x18000], R15 ;  /* 0x0180000f02007986 */ /* 0x0003e2000c101904 */
[--C-:B------:R-:W-:Y:S01]  /*0670*/  FADD R23, R23, -R10.reuse ;  /* 0x8000000a17177221 */ /* 0x100fe20000000000 */
[--C-:B------:R-:W-:Y:S01]  /*0680*/  FADD R17, R17, R10.reuse ;  /* 0x0000000a11117221 */ /* 0x100fe20000000000 */
[----:B------:R-:W-:Y:S01]  /*0690*/  FADD R21, R21, R10 ;  /* 0x0000000a15157221 */ /* 0x000fe20000000000 */
[----:B------:R-:W-:Y:S01]  /*06a0*/  FADD R19, R19, R8 ;  /* 0x0000000813137221 */ /* 0x000fe20000000000 */
[--C-:B0-----:R-:W-:Y:S01]  /*06b0*/  FADD R13, R14, R9.reuse ;  /* 0x000000090e0d7221 */ /* 0x101fe20000000000 */
[----:B-1----:R-:W-:Y:S01]  /*06c0*/  FADD R15, R16, R9 ;  /* 0x00000009100f7221 */ /* 0x002fe20000000000 */
[--C-:B------:R-:W-:Y:S01]  /*06d0*/  FADD R9, R12, R5.reuse ;  /* 0x000000050c097221 */ /* 0x100fe20000000000 */
        /* <DEDUP_REMOVED lines=13> */
.L_x_11:
        /* <DEDUP_REMOVED lines=13> */
.L_x_92:


//--------------------- .text.tvmgen_default_fused_nn_conv2d_add_1_kernel --------------------------
	.section	.text.tvmgen_default_fused_nn_conv2d_add_1_kernel,"ax",@progbits
	.sectionflags	@"SHF_BARRIERS=1"
	.sectioninfo	@"SHI_REGISTERS=39"
	.align	128
        .global         tvmgen_default_fused_nn_conv2d_add_1_kernel
        .type           tvmgen_default_fused_nn_conv2d_add_1_kernel,@function
        .size           tvmgen_default_fused_nn_conv2d_add_1_kernel,(.L_x_93 - tvmgen_default_fused_nn_conv2d_add_1_kernel)
        .other          tvmgen_default_fused_nn_conv2d_add_1_kernel,@"STO_CUDA_ENTRY STV_DEFAULT"
tvmgen_default_fused_nn_conv2d_add_1_kernel:
.text.tvmgen_default_fused_nn_conv2d_add_1_kernel:
[----:B------:R-:W-:Y:S02]  /*0000*/  MOV R1, c[0x0][0x28] ;  /* 0x00000a0000017a02 */ /* 0x000fe40000000f00 */
[----:B------:R-:W0:Y:S01]  /*0010*/  S2R R0, SR_TID.Z ;  /* 0x0000000000007919 */ /* 0x000e220000002300 */
[----:B------:R-:W-:Y:S01]  /*0020*/  MOV R24, 0x4 ;  /* 0x0000000400187802 */ /* 0x000fe20000000f00 */
[----:B------:R-:W-:Y:S01]  /*0030*/  ULDC.64 UR4, c[0x0][0x118] ;  /* 0x0000460000047ab9 */ /* 0x000fe20000000a00 */
[----:B------:R-:W-:Y:S01]  /*0040*/  MOV R19, RZ ;  /* 0x000000ff00137202 */ /* 0x000fe20000000f00 */
[----:B------:R-:W1:Y:S01]  /*0050*/  S2R R21, SR_TID.X ;  /* 0x0000000000157919 */ /* 0x000e620000002100 */
[----:B------:R-:W-:-:S03]  /*0060*/  MOV R15, RZ ;  /* 0x000000ff000f7202 */ /* 0x000fc60000000f00 */
[----:B------:R-:W2:Y:S04]  /*0070*/  S2R R23, SR_CTAID.Z ;  /* 0x0000000000177919 */ /* 0x000ea80000002700 */
[----:B------:R-:W3:Y:S01]  /*0080*/  S2R R22, SR_CTAID.Y ;  /* 0x0000000000167919 */ /* 0x000ee20000002600 */
[C---:B0-----:R-:W-:Y:S01]  /*0090*/  LEA R28, R0.reuse, 0x360, 0x6 ;  /* 0x00000360001c7811 */ /* 0x041fe200078e30ff */
[----:B-1----:R-:W-:Y:S01]  /*00a0*/  IMAD R20, R0, 0xe, R21 ;  /* 0x0000000e00147824 */ /* 0x002fe200078e0215 */
[C---:B------:R-:W-:Y:S02]  /*00b0*/  SHF.L.U32 R7, R21.reuse, 0x1, RZ ;  /* 0x0000000115077819 */ /* 0x040fe400000006ff */
[----:B------:R-:W-:Y:S01]  /*00c0*/  SHF.L.U32 R4, R21, 0x5, RZ ;  /* 0x0000000515047819 */ /* 0x000fe200000006ff */
[----:B------:R-:W-:Y:S01]  /*00d0*/  IMAD.HI R2, R20, 0x4bda12f7, RZ ;  /* 0x4bda12f714027827 */ /* 0x000fe200078e02ff */
[----:B------:R-:W-:-:S02]  /*00e0*/  LOP3.LUT R6, R7, 0x6, RZ, 0xc0, !PT ;  /* 0x0000000607067812 */ /* 0x000fc400078ec0ff */
[----:B------:R-:W-:Y:S02]  /*00f0*/  LOP3.LUT R4, R4, 0xffffff80, RZ, 0xc0, !PT ;  /* 0xffffff8004047812 */ /* 0x000fe400078ec0ff */
[----:B------:R-:W-:Y:S02]  /*0100*/  SHF.R.U32.HI R3, RZ, 0x1f, R2 ;  /* 0x0000001fff037819 */ /* 0x000fe40000011602 */
[----:B--2---:R-:W-:Y:S02]  /*0110*/  LEA R5, R23, R6, 0xc ;  /* 0x0000000617057211 */ /* 0x004fe400078e60ff */
[----:B------:R-:W-:Y:S02]  /*0120*/  LEA.HI.SX32 R3, R2, R3, 0x1d ;  /* 0x0000000302037211 */ /* 0x000fe400078feaff */
[----:B------:R-:W-:Y:S02]  /*0130*/  LEA R5, R0, R5, 0x8 ;  /* 0x0000000500057211 */ /* 0x000fe400078e40ff */
[----:B------:R-:W-:Y:S01]  /*0140*/  LEA.HI.SX32 R6, R21, R0, 0x1d ;  /* 0x0000000015067211 */ /* 0x000fe200078feaff */
[----:B------:R-:W-:Y:S01]  /*0150*/  IMAD R2, R3, -0x1b, R20 ;  /* 0xffffffe503027824 */ /* 0x000fe200078e0214 */
[----:B------:R-:W-:-:S02]  /*0160*/  IADD3 R4, R4, R5, RZ ;  /* 0x0000000504047210 */ /* 0x000fc40007ffe0ff */
[----:B------:R-:W-:Y:S01]  /*0170*/  SHF.R.S32.HI R5, RZ, 0x1, R21 ;  /* 0x00000001ff057819 */ /* 0x000fe20000011415 */
[----:B------:R-:W-:Y:S01]  /*0180*/  IMAD R9, R3, 0x310, R2 ;  /* 0x0000031003097824 */ /* 0x000fe200078e0202 */
[----:B------:R-:W-:Y:S01]  /*0190*/  ISETP.GE.AND P0, PT, R6, 0x10, PT ;  /* 0x000000100600780c */ /* 0x000fe20003f06270 */
[-C--:B------:R-:W-:Y:S01]  /*01a0*/  IMAD.WIDE R2, R4, R24.reuse, c[0x0][0x170] ;  /* 0x00005c0004027625 */ /* 0x080fe200078e0218 */
[----:B------:R-:W-:Y:S02]  /*01b0*/  LEA R26, R0, R7, 0x4 ;  /* 0x00000007001a7211 */ /* 0x000fe400078e20ff */
[----:B------:R-:W-:Y:S01]  /*01c0*/  ISETP.LT.AND P0, PT, R21, 0x8, !P0 ;  /* 0x000000081500780c */ /* 0x000fe20004701270 */
[----:B---3--:R-:W-:Y:S01]  /*01d0*/  IMAD R9, R22, 0x38, R9 ;  /* 0x0000003816097824 */ /* 0x008fe200078e0209 */
[----:B------:R-:W-:Y:S01]  /*01e0*/  IADD3 R2, P2, R2, 0x4, RZ ;  /* 0x0000000402027810 */ /* 0x000fe20007f5e0ff */
[----:B------:R-:W-:Y:S02]  /*01f0*/  IMAD R5, R0, 0x7, R5 ;  /* 0x0000000700057824 */ /* 0x000fe400078e0205 */
[----:B------:R-:W-:Y:S01]  /*0200*/  IMAD.WIDE R24, R9, R24, c[0x0][0x168] ;  /* 0x00005a0009187625 */ /* 0x000fe200078e0218 */
[----:B------:R-:W-:-:S02]  /*0210*/  IADD3.X R3, RZ, R3, RZ, P2, !PT ;  /* 0x00000003ff037210 */ /* 0x000fc400017fe4ff */
[----:B------:R-:W-:Y:S02]  /*0220*/  ISETP.GT.AND P1, PT, R5, 0x6b, PT ;  /* 0x0000006b0500780c */ /* 0x000fe40003f24270 */
[----:B------:R-:W-:Y:S01]  /*0230*/  MOV R27, R25 ;  /* 0x00000019001b7202 */ /* 0x000fe20000000f00 */
[----:B------:R-:W-:-:S10]  /*0240*/  IMAD.MOV.U32 R25, RZ, RZ, RZ ;  /* 0x000000ffff197224 */ /* 0x000fd400078e00ff */
.L_x_12:
[----:B------:R-:W-:Y:S01]  /*0250*/  @!P1 IMAD.MOV.U32 R13, RZ, RZ, R27 ;  /* 0x000000ffff0d9224 */ /* 0x000fe200078e001b */
[----:B------:R-:W-:Y:S01]  /*0260*/  @!P1 MOV R12, R24 ;  /* 0x00000018000c9202 */ /* 0x000fe20000000f00 */
[----:B------:R0:W2:Y:S04]  /*0270*/  @P0 LDG.E.CONSTANT R16, [R2.64+-0x4] ;  /* 0xfffffc0402100981 */ /* 0x0000a8000c1e9900 */
[----:B------:R-:W3:Y:S04]  /*0280*/  @!P1 LDG.E.CONSTANT R13, [R12.64] ;  /* 0x000000040c0d9981 */ /* 0x000ee8000c1e9900 */
[----:B------:R0:W2:Y:S04]  /*0290*/  @P0 LDG.E.CONSTANT R17, [R2.64] ;  /* 0x0000000402110981 */ /* 0x0000a8000c1e9900 */
[----:B------:R-:W-:Y:S01]  /*02a0*/  BAR.SYNC.DEFER_BLOCKING 0x0 ;  /* 0x0000000000007b1d */ /* 0x000fe20000010000 */
[----:B------:R-:W-:-:S04]  /*02b0*/  IADD3 R25, R25, 0x1, RZ ;  /* 0x0000000119197810 */ /* 0x000fc80007ffe0ff */
[----:B------:R-:W-:Y:S02]  /*02c0*/  ISETP.NE.AND P2, PT, R25, 0x10, PT ;  /* 0x000000101900780c */ /* 0x000fe40003f45270 */
[----:B------:R-:W-:Y:S02]  /*02d0*/  IADD3 R24, P4, R24, 0x6200, RZ ;  /* 0x0000620018187810 */ /* 0x000fe40007f9e0ff */
[----:B0-----:R-:W-:Y:S02]  /*02e0*/  IADD3 R2, P3, R2, 0x20, RZ ;  /* 0x0000002002027810 */ /* 0x001fe40007f7e0ff */
[----:B------:R-:W-:Y:S02]  /*02f0*/  IADD3.X R27, RZ, R27, RZ, P4, !PT ;  /* 0x0000001bff1b7210 */ /* 0x000fe400027fe4ff */
[----:B------:R-:W-:Y:S01]  /*0300*/  IADD3.X R3, RZ, R3, RZ, P3, !PT ;  /* 0x00000003ff037210 */ /* 0x000fe20001ffe4ff */
[----:B---3--:R-:W-:Y:S04]  /*0310*/  @!P1 STS [R20.X4], R13 ;  /* 0x0000000d14009388 */ /* 0x008fe80000004800 */
[----:B--2---:R-:W-:Y:S04]  /*0320*/  @P0 STS.64 [R26.X4+0x360], R16 ;  /* 0x000360101a000388 */ /* 0x004fe80000004a00 */
[----:B------:R-:W-:Y:S06]  /*0330*/  BAR.SYNC.DEFER_BLOCKING 0x0 ;  /* 0x0000000000007b1d */ /* 0x000fec0000010000 */
[----:B------:R-:W-:Y:S04]  /*0340*/  LDS R18, [R21.X8] ;  /* 0x0000000015127984 */ /* 0x000fe80000008800 */
[----:B------:R-:W0:Y:S04]  /*0350*/  LDS.128 R4, [R28] ;  /* 0x000000001c047984 */ /* 0x000e280000000c00 */
[----:B------:R-:W1:Y:S04]  /*0360*/  LDS.128 R8, [R28+0x20] ;  /* 0x000020001c087984 */ /* 0x000e680000000c00 */
[----:B------:R-:W2:Y:S04]  /*0370*/  LDS R30, [R21.X8+0x6c] ;  /* 0x00006c00151e7984 */ /* 0x000ea80000008800 */
[----:B------:R-:W3:Y:S04]  /*0380*/  LDS R29, [R21.X8+0xd8] ;  /* 0x0000d800151d7984 */ /* 0x000ee80000008800 */
[----:B------:R-:W4:Y:S04]  /*0390*/  LDS R32, [R21.X8+0x144] ;  /* 0x0001440015207984 */ /* 0x000f280000008800 */
[----:B------:R-:W-:Y:S04]  /*03a0*/  LDS R31, [R21.X8+0x1b0] ;  /* 0x0001b000151f7984 */ /* 0x000fe80000008800 */
[----:B------:R-:W-:Y:S01]  /*03b0*/  LDS R33, [R21.X8+0x288] ;  /* 0x0002880015217984 */ /* 0x000fe20000008800 */
[----:B0-----:R-:W-:-:S03]  /*03c0*/  FFMA R35, R4, R18, R15 ;  /* 0x0000001204237223 */ /* 0x001fc6000000000f */
[----:B------:R-:W0:Y:S01]  /*03d0*/  LDS.128 R12, [R28+0x10] ;  /* 0x000010001c0c7984 */ /* 0x000e220000000c00 */
[----:B-1----:R-:W-:-:S03]  /*03e0*/  FFMA R34, R18, R8, R19 ;  /* 0x0000000812227223 */ /* 0x002fc60000000013 */
[----:B------:R-:W1:Y:S04]  /*03f0*/  LDS.128 R16, [R28+0x30] ;  /* 0x000030001c107984 */ /* 0x000e680000000c00 */
[----:B------:R-:W5:Y:S04]  /*0400*/  LDS R4, [R21.X8+0x21c] ;  /* 0x00021c0015047984 */ /* 0x000f680000008800 */
[----:B------:R-:W5:Y:S01]  /*0410*/  LDS R8, [R21.X8+0x2f4] ;  /* 0x0002f40015087984 */ /* 0x000f620000008800 */
[C---:B--2---:R-:W-:Y:S01]  /*0420*/  FFMA R36, R30.reuse, R5, R35 ;  /* 0x000000051e247223 */ /* 0x044fe20000000023 */
[----:B------:R-:W-:-:S03]  /*0430*/  FFMA R9, R30, R9, R34 ;  /* 0x000000091e097223 */ /* 0x000fc60000000022 */
[C---:B---3--:R-:W-:Y:S01]  /*0440*/  FFMA R5, R29.reuse, R6, R36 ;  /* 0x000000061d057223 */ /* 0x048fe20000000024 */
[----:B------:R-:W-:-:S03]  /*0450*/  FFMA R10, R29, R10, R9 ;  /* 0x0000000a1d0a7223 */ /* 0x000fc60000000009 */
[C---:B----4-:R-:W-:Y:S01]  /*0460*/  FFMA R5, R32.reuse, R7, R5 ;  /* 0x0000000720057223 */ /* 0x050fe20000000005 */
[----:B------:R-:W-:-:S03]  /*0470*/  FFMA R10, R32, R11, R10 ;  /* 0x0000000b200a7223 */ /* 0x000fc6000000000a */
[----:B0-----:R-:W-:Y:S01]  /*0480*/  FFMA R5, R12, R31, R5 ;  /* 0x0000001f0c057223 */ /* 0x001fe20000000005 */
[----:B-1----:R-:W-:-:S03]  /*0490*/  FFMA R10, R31, R16, R10 ;  /* 0x000000101f0a7223 */ /* 0x002fc6000000000a */
[C---:B-----5:R-:W-:Y:S01]  /*04a0*/  FFMA R6, R4.reuse, R13, R5 ;  /* 0x0000000d04067223 */ /* 0x060fe20000000005 */
[----:B------:R-:W-:-:S03]  /*04b0*/  FFMA R10, R4, R17, R10 ;  /* 0x00000011040a7223 */ /* 0x000fc6000000000a */
[C---:B------:R-:W-:Y:S01]  /*04c0*/  FFMA R5, R33.reuse, R14, R6 ;  /* 0x0000000e21057223 */ /* 0x040fe20000000006 */
[----:B------:R-:W-:-:S03]  /*04d0*/  FFMA R10, R33, R18, R10 ;  /* 0x00000012210a7223 */ /* 0x000fc6000000000a */
[C---:B------:R-:W-:Y:S01]  /*04e0*/  FFMA R15, R8.reuse, R15, R5 ;  /* 0x0000000f080f7223 */ /* 0x040fe20000000005 */
[----:B------:R-:W-:Y:S01]  /*04f0*/  FFMA R19, R8, R19, R10 ;  /* 0x0000001308137223 */ /* 0x000fe2000000000a */
[----:B------:R-:W-:Y:S05]  /*0500*/  @P2 BRA `(.L_x_12) ;  /* 0xfffffd4000002947 */ /* 0x000fea000383ffff */
[----:B------:R-:W-:Y:S02]  /*0510*/  LEA R2, R23, R0, 0x4 ;  /* 0x0000000017027211 */ /* 0x000fe400078e20ff */
[----:B------:R-:W-:Y:S02]  /*0520*/  MOV R5, 0x4 ;  /* 0x0000000400057802 */ /* 0x000fe40000000f00 */
[----:B------:R-:W-:-:S05]  /*0530*/  SHF.L.U32 R2, R2, 0x1, RZ ;  /* 0x0000000102027819 */ /* 0x000fca00000006ff */
[----:B------:R-:W-:-:S05]  /*0540*/  IMAD.WIDE R2, R2, R5, c[0x0][0x178] ;  /* 0x00005e0002027625 */ /* 0x000fca00078e0205 */
[----:B------:R-:W2:Y:S04]  /*0550*/  LDG.E.CONSTANT R6, [R2.64] ;  /* 0x0000000402067981 */ /* 0x000ea8000c1e9900 */
[----:B------:R-:W3:Y:S01]  /*0560*/  LDG.E.CONSTANT R8, [R2.64+0x4] ;  /* 0x0000040402087981 */ /* 0x000ee2000c1e9900 */
[----:B------:R-:W-:-:S04]  /*0570*/  IMAD R0, R0, 0x188, R21 ;  /* 0x0000018800007824 */ /* 0x000fc800078e0215 */
[----:B------:R-:W-:-:S04]  /*0580*/  IMAD R23, R23, 0x1880, R0 ;  /* 0x0000188017177824 */ /* 0x000fc800078e0200 */
[----:B------:R-:W-:-:S04]  /*0590*/  IMAD R4, R22, 0xe, R23 ;  /* 0x0000000e16047824 */ /* 0x000fc800078e0217 */
[----:B------:R-:W-:Y:S01]  /*05a0*/  IMAD.WIDE R4, R4, R5, c[0x0][0x160] ;  /* 0x0000580004047625 */ /* 0x000fe200078e0205 */
[----:B--2---:R-:W-:Y:S01]  /*05b0*/  FADD R15, R15, R6 ;  /* 0x000000060f0f7221 */ /* 0x004fe20000000000 */
[----:B---3--:R-:W-:-:S04]  /*05c0*/  FADD R19, R19, R8 ;  /* 0x0000000813137221 */ /* 0x008fc80000000000 */
[----:B------:R-:W-:Y:S04]  /*05d0*/  STG.E [R4.64], R15 ;  /* 0x0000000f04007986 */ /* 0x000fe8000c101904 */
[----:B------:R-:W-:Y:S01]  /*05e0*/  STG.E [R4.64+0x310], R19 ;  /* 0x0003101304007986 */ /* 0x000fe2000c101904 */
[----:B------:R-:W-:Y:S05]  /*05f0*/  EXIT ;  /* 0x000000000000794d */ /* 0x000fea0003800000 */
.L_x_13:
        /* <DEDUP_REMOVED lines=16> */
.L_x_93:


//--------------------- .text.tvmgen_default_fused_nn_contrib_conv2d_winograd_without_weight_transform_add_add_nn_relu_kernel --------------------------
	.section	.text.tvmgen_default_fused_nn_contrib_conv2d_winograd_without_weight_transform_add_add_nn_relu_kernel,"ax",@progbits
	.sectioninfo	@"SHI_REGISTERS=64"
	.align	128
        .global         tvmgen_default_fused_nn_contrib_conv2d_winograd_without_weight_transform_add_add_nn_relu_kernel
        .type           tvmgen_default_fused_nn_contrib_conv2d_winograd_without_weight_transform_add_add_nn_relu_kernel,@function
        .size           tvmgen_default_fused_nn_contrib_conv2d_winograd_without_weight_transform_add_add_nn_relu_kernel,(.L_x_94 - tvmgen_default_fused_nn_contrib_conv2d_winograd_without_weight_transform_add_add_nn_relu_kernel)
        .other          tvmgen_default_fused_nn_contrib_conv2d_winograd_without_weight_transform_add_add_nn_relu_kernel,@"STO_CUDA_ENTRY STV_DEFAULT"
tvmgen_default_fused_nn_contrib_conv2d_winograd_without_weight_transform_add_add_nn_relu_kernel:
.text.tvmgen_default_fused_nn_contrib_conv2d_winograd_without_weight_transform_add_add_nn_relu_kernel:
        /* <DEDUP_REMOVED lines=942> */
.L_x_14:
        /* <DEDUP_REMOVED lines=10> */
.L_x_94:


//--------------------- .text.tvmgen_default_fused_nn_max_pool2d_kernel --------------------------
	.section	.text.tvmgen_default_fused_nn_max_pool2d_kernel,"ax",@progbits
	.sectioninfo	@"SHI_REGISTERS=20"
	.align	128
        .global         tvmgen_default_fused_nn_max_pool2d_kernel
        .type           tvmgen_default_fused_nn_max_pool2d_kernel,@function
        .size           tvmgen_default_fused_nn_max_pool2d_kernel,(.L_x_95 - tvmgen_default_fused_nn_max_pool2d_kernel)
        .other          tvmgen_default_fused_nn_max_pool2d_kernel,@"STO_CUDA_ENTRY STV_DEFAULT"
tvmgen_default_fused_nn_max_pool2d_kernel:
.text.tvmgen_default_fused_nn_max_pool2d_kernel:
[----:B------:R-:W-:Y:S02]  /*0000*/  IMAD.MOV.U32 R1, RZ, RZ, c[0x0][0x28] ;  /* 0x00000a00ff017624 */ /* 0x000fe400078e00ff */
[----:B------:R-:W0:Y:S01]  /*0010*/  S2R R2, SR_TID.X ;  /* 0x0000000000027919 */ /* 0x000e220000002100 */
[----:B------:R-:W-:Y:S01]  /*0020*/  IMAD.MOV.U32 R17, RZ, RZ, 0x4 ;  /* 0x00000004ff117424 */ /* 0x000fe200078e00ff */
[----:B------:R-:W-:Y:S02]  /*0030*/  ULDC.64 UR4, c[0x0][0x118] ;  /* 0x0000460000047ab9 */ /* 0x000fe40000000a00 */
[----:B------:R-:W1:Y:S01]  /*0040*/  S2R R15, SR_CTAID.X ;  /* 0x00000000000f7919 */ /* 0x000e620000002500 */
[--C-:B0-----:R-:W-:Y:S01]  /*0050*/  SHF.R.S32.HI R4, RZ, 0x3, R2.reuse ;  /* 0x00000003ff047819 */ /* 0x101fe20000011402 */
[C---:B-1----:R-:W-:Y:S02]  /*0060*/  IMAD R3, R15.reuse, 0x10, R2 ;  /* 0x000000100f037824 */ /* 0x042fe400078e0202 */
[----:B------:R-:W-:Y:S02]  /*0070*/  IMAD.MOV.U32 R2, RZ, RZ, RZ ;  /* 0x000000ffff027224 */ /* 0x000fe400078e00ff */
[----:B------:R-:W-:-:S02]  /*0080*/  IMAD R5, R15, 0x80, R4 ;  /* 0x000000800f057824 */ /* 0x000fc400078e0204 */
[----:B------:R-:W-:-:S04]  /*0090*/  IMAD.HI R2, R3, -0x6db6db6d, R2 ;  /* 0x9249249303027827 */ /* 0x000fc800078e0202 */
[----:B------:R-:W-:Y:S01]  /*00a0*/  IMAD.HI R0, R5, 0x5397829d, RZ ;  /* 0x5397829d05007827 */ /* 0x000fe200078e02ff */
[----:B------:R-:W-:-:S03]  /*00b0*/  SHF.R.U32.HI R9, RZ, 0x1f, R2 ;  /* 0x0000001fff097819 */ /* 0x000fc60000011602 */
[----:B------:R-:W-:Y:S01]  /*00c0*/  IMAD.MOV.U32 R4, RZ, RZ, RZ ;  /* 0x000000ffff047224 */ /* 0x000fe200078e00ff */
[----:B------:R-:W-:Y:S02]  /*00d0*/  SHF.R.U32.HI R7, RZ, 0x1f, R0 ;  /* 0x0000001fff077819 */ /* 0x000fe40000011600 */
[----:B------:R-:W-:Y:S01]  /*00e0*/  LEA.HI.SX32 R9, R2, R9, 0x1b ;  /* 0x0000000902097211 */ /* 0x000fe200078fdaff */
[----:B------:R-:W-:Y:S01]  /*00f0*/  IMAD.HI R4, R5, -0x6db6db6d, R4 ;  /* 0x9249249305047827 */ /* 0x000fe200078e0204 */
[----:B------:R-:W-:Y:S02]  /*0100*/  LEA.HI.SX32 R7, R0, R7, 0x19 ;  /* 0x0000000700077211 */ /* 0x000fe400078fcaff */
[----:B------:R-:W-:Y:S01]  /*0110*/  MOV R0, 0xff7ffffd ;  /* 0xff7ffffd00007802 */ /* 0x000fe20000000f00 */
[----:B------:R-:W-:Y:S01]  /*0120*/  IMAD R9, R9, -0x38, R3 ;  /* 0xffffffc809097824 */ /* 0x000fe200078e0203 */
[----:B------:R-:W-:Y:S01]  /*0130*/  SHF.R.U32.HI R11, RZ, 0x1f, R4 ;  /* 0x0000001fff0b7819 */ /* 0x000fe20000011604 */
[----:B------:R-:W-:-:S02]  /*0140*/  IMAD R7, R7, -0x188, R5 ;  /* 0xfffffe7807077824 */ /* 0x000fc400078e0205 */
[----:B------:R-:W-:Y:S01]  /*0150*/  IMAD.MOV.U32 R2, RZ, RZ, -0x800003 ;  /* 0xff7ffffdff027424 */ /* 0x000fe200078e00ff */
[----:B------:R-:W-:Y:S02]  /*0160*/  LEA.HI.SX32 R4, R4, R11, 0x1e ;  /* 0x0000000b04047211 */ /* 0x000fe400078ff2ff */
[C---:B------:R-:W-:Y:S02]  /*0170*/  ISETP.GE.AND P0, PT, R9.reuse, 0x1, PT ;  /* 0x000000010900780c */ /* 0x040fe40003f06270 */
[----:B------:R-:W-:Y:S01]  /*0180*/  ISETP.GT.AND P1, PT, R9, -0x1, PT ;  /* 0xffffffff0900780c */ /* 0x000fe20003f24270 */
[----:B------:R-:W-:Y:S01]  /*0190*/  IMAD R4, R4, 0x70, R9 ;  /* 0x0000007004047824 */ /* 0x000fe200078e0209 */
[C---:B------:R-:W-:Y:S02]  /*01a0*/  ISETP.LT.OR P0, PT, R7.reuse, 0x7, !P0 ;  /* 0x000000070700780c */ /* 0x040fe40004701670 */
[C---:B------:R-:W-:Y:S01]  /*01b0*/  ISETP.GT.AND P3, PT, R7.reuse, 0x6, P1 ;  /* 0x000000060700780c */ /* 0x040fe20000f64270 */
[----:B------:R-:W-:Y:S01]  /*01c0*/  IMAD.SHL.U32 R4, R4, 0x2, RZ ;  /* 0x0000000204047824 */ /* 0x000fe200078e00ff */
[----:B------:R-:W-:-:S03]  /*01d0*/  ISETP.GT.AND P2, PT, R7, -0x7, PT ;  /* 0xfffffff90700780c */ /* 0x000fc60003f44270 */
[----:B------:R-:W-:Y:S01]  /*01e0*/  IMAD.WIDE R4, R4, R17, c[0x0][0x160] ;  /* 0x0000580004047625 */ /* 0x000fe200078e0211 */
[----:B------:R-:W-:Y:S02]  /*01f0*/  ISETP.GT.AND P2, PT, R9, RZ, P2 ;  /* 0x000000ff0900720c */ /* 0x000fe40001744270 */
[----:B------:R-:W-:Y:S01]  /*0200*/  ISETP.GT.AND P1, PT, R7, -0x7, P1 ;  /* 0xfffffff90700780c */ /* 0x000fe20000f24270 */
[----:B------:R-:W-:Y:S02]  /*0210*/  IMAD.MOV.U32 R8, RZ, RZ, -0x800003 ;  /* 0xff7ffffdff087424 */ /* 0x000fe400078e00ff */
[----:B------:R-:W2:Y:S01]  /*0220*/  @!P0 LDG.E.CONSTANT R2, [R4.64+-0x1c4] ;  /* 0xfffe3c0404028981 */ /* 0x000ea2000c1e9900 */
[----:B------:R-:W-:-:S03]  /*0230*/  IMAD.MOV.U32 R6, RZ, RZ, -0x800003 ;  /* 0xff7ffffdff067424 */ /* 0x000fc600078e00ff */
[----:B------:R-:W3:Y:S01]  /*0240*/  @P3 LDG.E.CONSTANT R0, [R4.64+-0x1c0] ;  /* 0xfffe400404003981 */ /* 0x000ee2000c1e9900 */
[----:B------:R-:W-:-:S03]  /*0250*/  IMAD.MOV.U32 R10, RZ, RZ, -0x800003 ;  /* 0xff7ffffdff0a7424 */ /* 0x000fc600078e00ff */
[----:B------:R-:W4:Y:S01]  /*0260*/  @P3 LDG.E.CONSTANT R8, [R4.64+-0x1bc] ;  /* 0xfffe440404083981 */ /* 0x000f22000c1e9900 */
[----:B------:R-:W-:-:S03]  /*0270*/  IMAD.MOV.U32 R9, RZ, RZ, -0x800003 ;  /* 0xff7ffffdff097424 */ /* 0x000fc600078e00ff */
[----:B------:R-:W5:Y:S01]  /*0280*/  @P2 LDG.E.CONSTANT R6, [R4.64+-0x4] ;  /* 0xfffffc0404062981 */ /* 0x000f62000c1e9900 */
[----:B------:R-:W-:-:S03]  /*0290*/  MOV R12, 0xff7ffffd ;  /* 0xff7ffffd000c7802 */ /* 0x000fc60000000f00 */
[----:B------:R-:W5:Y:S01]  /*02a0*/  @P1 LDG.E.CONSTANT R10, [R4.64] ;  /* 0x00000004040a1981 */ /* 0x000f62000c1e9900 */
[----:B------:R-:W-:-:S03]  /*02b0*/  IMAD.MOV.U32 R11, RZ, RZ, -0x800003 ;  /* 0xff7ffffdff0b7424 */ /* 0x000fc600078e00ff */
[----:B------:R-:W5:Y:S01]  /*02c0*/  @P1 LDG.E.CONSTANT R9, [R4.64+0x4] ;  /* 0x0000040404091981 */ /* 0x000f62000c1e9900 */
[----:B------:R-:W-:-:S03]  /*02d0*/  IMAD.MOV.U32 R13, RZ, RZ, -0x800003 ;  /* 0xff7ffffdff0d7424 */ /* 0x000fc600078e00ff */
[----:B------:R-:W5:Y:S04]  /*02e0*/  @P2 LDG.E.CONSTANT R12, [R4.64+0x1bc] ;  /* 0x0001bc04040c2981 */ /* 0x000f68000c1e9900 */
[----:B------:R-:W5:Y:S04]  /*02f0*/  @P1 LDG.E.CONSTANT R11, [R4.64+0x1c0] ;  /* 0x0001c004040b1981 */ /* 0x000f68000c1e9900 */
[----:B------:R-:W5:Y:S01]  /*0300*/  @P1 LDG.E.CONSTANT R13, [R4.64+0x1c4] ;  /* 0x0001c404040d1981 */ /* 0x000f62000c1e9900 */
[----:B--2---:R-:W-:Y:S01]  /*0310*/  FMNMX R7, R2, -3.40282306073709652508e+38, !PT ;  /* 0xff7ffffd02077809 */ /* 0x004fe20007800000 */
[----:B------:R-:W-:-:S03]  /*0320*/  IMAD R2, R15, 0x3f0, R3 ;  /* 0x000003f00f027824 */ /* 0x000fc600078e0203 */
[----:B---3--:R-:W-:Y:S01]  /*0330*/  FMNMX R7, R7, R0, !PT ;  /* 0x0000000007077209 */ /* 0x008fe20007800000 */
[----:B------:R-:W-:-:S03]  /*0340*/  IMAD.WIDE R2, R2, R17, c[0x0][0x168] ;  /* 0x00005a0002027625 */ /* 0x000fc600078e0211 */
[----:B----4-:R-:W-:-:S04]  /*0350*/  FMNMX R7, R7, R8, !PT ;  /* 0x0000000807077209 */ /* 0x010fc80007800000 */
[----:B-----5:R-:W-:-:S04]  /*0360*/  FMNMX R7, R7, R6, !PT ;  /* 0x0000000607077209 */ /* 0x020fc80007800000 */
[----:B------:R-:W-:-:S04]  /*0370*/  FMNMX R10, R7, R10, !PT ;  /* 0x0000000a070a7209 */ /* 0x000fc80007800000 */
[----:B------:R-:W-:-:S04]  /*0380*/  FMNMX R9, R10, R9, !PT ;  /* 0x000000090a097209 */ /* 0x000fc80007800000 */
[----:B------:R-:W-:-:S04]  /*0390*/  FMNMX R12, R9, R12, !PT ;  /* 0x0000000c090c7209 */ /* 0x000fc80007800000 */
[----:B------:R-:W-:-:S04]  /*03a0*/  FMNMX R12, R12, R11, !PT ;  /* 0x0000000b0c0c7209 */ /* 0x000fc80007800000 */
[----:B------:R-:W-:-:S05]  /*03b0*/  FMNMX R13, R12, R13, !PT ;  /* 0x0000000d0c0d7209 */ /* 0x000fca0007800000 */
[----:B------:R-:W-:Y:S01]  /*03c0*/  STG.E [R2.64], R13 ;  /* 0x0000000d02007986 */ /* 0x000fe2000c101904 */
[----:B------:R-:W-:Y:S05]  /*03d0*/  EXIT ;  /* 0x000000000000794d */ /* 0x000fea0003800000 */
.L_x_15:
        /* <DEDUP_REMOVED lines=10> */
.L_x_95:


//--------------------- .text.tvmgen_default_fused_nn_contrib_conv2d_winograd_without_weight_transform_add_add_nn_relu_kernel_1 --------------------------
	.section	.text.tvmgen_default_fused_nn_contrib_conv2d_winograd_without_weight_transform_add_add_nn_relu_kernel_1,"ax",@progbits
	.sectionflags	@"SHF_BARRIERS=1"
	.sectioninfo	@"SHI_REGISTERS=56"
	.align	128
        .global         tvmgen_default_fused_nn_contrib_conv2d_winograd_without_weight_transform_add_add_nn_relu_kernel_1
        .type           tvmgen_default_fused_nn_contrib_conv2d_winograd_without_weight_transform_add_add_nn_relu_kernel_1,@function
        .size           tvmgen_default_fused_nn_contrib_conv2d_winograd_without_weight_transform_add_add_nn_relu_kernel_1,(.L_x_96 - tvmgen_default_fused_nn_contrib_conv2d_winograd_without_weight_transform_add_add_nn_relu_kernel_1)
        .other          tvmgen_default_fused_nn_contrib_conv2d_winograd_without_weight_transform_add_add_nn_relu_kernel_1,@"STO_CUDA_ENTRY STV_DEFAULT"
tvmgen_default_fused_nn_contrib_conv2d_winograd_without_weight_transform_add_add_nn_relu_kernel_1:
.text.tvmgen_default_fused_nn_contrib_conv2d_winograd_without_weight_transform_add_add_nn_relu_kernel_1:
[----:B------:R-:W-:Y:S02]  /*0000*/  MOV R1, c[0x0][0x28] ;  /* 0x00000a0000017a02 */ /* 0x000fe40000000f00 */
[----:B------:R-:W0:Y:S01]  /*0010*/  S2R R2, SR_TID.X ;  /* 0x0000000000027919 */ /* 0x000e220000002100 */
[----:B------:R-:W-:Y:S01]  /*0020*/  MOV R4, RZ ;  /* 0x000000ff00047202 */ /* 0x000fe20000000f00 */
[----:B------:R-:W-:Y:S01]  /*0030*/  CS2R R50, SRZ ;  /* 0x0000000000327805 */ /* 0x000fe2000001ff00 */
[----:B------:R-:W-:Y:S01]  /*0040*/  CS2R R48, SRZ ;  /* 0x0000000000307805 */ /* 0x000fe2000001ff00 */
[----:B------:R-:W1:Y:S01]  /*0050*/  S2R R0, SR_TID.Y ;  /* 0x0000000000007919 */ /* 0x000e620000002200 */
[----:B------:R-:W-:Y:S01]  /*0060*/  CS2R R44, SRZ ;  /* 0x00000000002c7805 */ /* 0x000fe2000001ff00 */
[----:B------:R-:W-:Y:S01]  /*0070*/  CS2R R40, SRZ ;  /* 0x0000000000287805 */ /* 0x000fe2000001ff00 */
[----:B------:R-:W-:Y:S01]  /*0080*/  CS2R R28, SRZ ;  /* 0x00000000001c7805 */ /* 0x000fe2000001ff00 */
[----:B------:R-:W2:Y:S01]  /*0090*/  S2R R3, SR_CTAID.Y ;  /* 0x0000000000037919 */ /* 0x000ea20000002600 */
[----:B------:R-:W-:Y:S01]  /*00a0*/  CS2R R46, SRZ ;  /* 0x00000000002e7805 */ /* 0x000fe2000001ff00 */
[----:B------:R-:W-:Y:S01]  /*00b0*/  CS2R R36, SRZ ;  /* 0x0000000000247805 */ /* 0x000fe2000001ff00 */
[----:B------:R-:W-:Y:S01]  /*00c0*/  CS2R R42, SRZ ;  /* 0x00000000002a7805 */ /* 0x000fe2000001ff00 */
[----:B------:R-:W-:Y:S01]  /*00d0*/  MOV R39, RZ ;  /* 0x000000ff00277202 */ /* 0x000fe20000000f00 */
[----:B------:R-:W-:Y:S01]  /*00e0*/  CS2R R26, SRZ ;  /* 0x00000000001a7805 */ /* 0x000fe2000001ff00 */
[----:B------:R-:W-:Y:S01]  /*00f0*/  CS2R R32, SRZ ;  /* 0x0000000000207805 */ /* 0x000fe2000001ff00 */
[----:B------:R-:W-:Y:S01]  /*0100*/  CS2R R24, SRZ ;  /* 0x0000000000187805 */ /* 0x000fe2000001ff00 */
[----:B------:R-:W-:Y:S01]  /*0110*/  CS2R R10, SRZ ;  /* 0x00000000000a7805 */ /* 0x000fe2000001ff00 */
[----:B------:R-:W-:Y:S01]  /*0120*/  CS2R R22, SRZ ;  /* 0x0000000000167805 */ /* 0x000fe2000001ff00 */
[----:B------:R-:W-:Y:S01]  /*0130*/  CS2R R30, SRZ ;  /* 0x00000000001e7805 */ /* 0x000fe2000001ff00 */
[----:B------:R-:W-:Y:S01]  /*0140*/  MOV R9, RZ ;  /* 0x000000ff00097202 */ /* 0x000fe20000000f00 */
[----:B------:R-:W-:Y:S01]  /*0150*/  CS2R R20, SRZ ;  /* 0x0000000000147805 */ /* 0x000fe2000001ff00 */
[----:B0-----:R-:W-:-:S05]  /*0160*/  SHF.R.S32.HI R5, RZ, 0x1, R2 ;  /* 0x00000001ff057819 */ /* 0x001fca0000011402 */
[----:B-1----:R-:W-:Y:S02]  /*0170*/  IMAD R6, R0, 0x31, R5 ;  /* 0x0000003100067824 */ /* 0x002fe400078e0205 */
.L_x_17:
[----:B------:R-:W-:Y:S01]  /*0180*/  BAR.SYNC.DEFER_BLOCKING 0x0 ;  /* 0x0000000000007b1d */ /* 0x000fe20000010000 */
[C---:B------:R-:W-:Y:S01]  /*0190*/  ISETP.GT.AND P0, PT, R0.reuse, RZ, PT ;  /* 0x000000ff0000720c */ /* 0x040fe20003f04270 */
[C---:B------:R-:W-:Y:S01]  /*01a0*/  IMAD R18, R0.reuse, 0x62, R2 ;  /* 0x0000006200127824 */ /* 0x040fe200078e0202 */
[----:B------:R-:W-:Y:S02]  /*01b0*/  ISETP.GT.AND P1, PT, R0, 0x2, PT ;  /* 0x000000020000780c */ /* 0x000fe40003f24270 */
[C---:B------:R-:W-:Y:S01]  /*01c0*/  ISETP.GT.OR P0, PT, R6.reuse, 0x1d, P0 ;  /* 0x0000001d0600780c */ /* 0x040fe20000704670 */
[----:B------:R-:W0:Y:S01]  /*01d0*/  S2R R7, SR_CTAID.Z ;  /* 0x0000000000077919 */ /* 0x000e220000002700 */
[----:B------:R-:W-:Y:S01]  /*01e0*/  ISETP.GT.OR P1, PT, R6, 0x7f, P1 ;  /* 0x0000007f0600780c */ /* 0x000fe20000f24670 */
[----:B------:R-:W-:Y:S01]  /*01f0*/  ULDC.64 UR4, c[0x0][0x118] ;  /* 0x0000460000047ab9 */ /* 0x000fe20000000a00 */
[----:B--2---:R-:W-:Y:S02]  /*0200*/  SHF.L.U32 R12, R3, 0x5, RZ ;  /* 0x00000005030c7819 */ /* 0x004fe400000006ff */
[----:B------:R-:W-:-:S07]  /*0210*/  MOV R19, 0x4 ;  /* 0x0000000400137802 */ /* 0x000fce0000000f00 */
[--C-:B------:R-:W-:Y:S02]  /*0220*/  @!P0 SHF.R.U32.HI R13, RZ, 0x1, R2.reuse ;  /* 0x00000001ff0d8819 */ /* 0x100fe40000011602 */
[----:B------:R-:W-:Y:S02]  /*0230*/  @!P1 SHF.R.U32.HI R5, RZ, 0x1, R2 ;  /* 0x00000001ff059819 */ /* 0x000fe40000011602 */
[----:B------:R-:W-:Y:S01]  /*0240*/  @!P0 IADD3 R14, R18, 0xc4, RZ ;  /* 0x000000c4120e8810 */ /* 0x000fe20007ffe0ff */
[C---:B------:R-:W-:Y:S02]  /*0250*/  @!P0 IMAD R13, R0.reuse, 0x31, R13 ;  /* 0x00000031000d8824 */ /* 0x040fe400078e020d */
[----:B------:R-:W-:Y:S01]  /*0260*/  @!P1 IMAD R8, R0, 0x31, R5 ;  /* 0x0000003100089824 */ /* 0x000fe200078e0205 */
[----:B------:R-:W-:Y:S02]  /*0270*/  @!P0 LOP3.LUT R14, R14, 0x1f, RZ, 0xc0, !PT ;  /* 0x0000001f0e0e8812 */ /* 0x000fe400078ec0ff */
[----:B------:R-:W-:-:S02]  /*0280*/  @!P0 SHF.L.U32 R13, R13, 0x2, RZ ;  /* 0x000000020d0d8819 */ /* 0x000fc400000006ff */
[-C--:B0-----:R-:W-:Y:S02]  /*0290*/  @!P0 LEA R15, R7, R12.reuse, 0xc ;  /* 0x0000000c070f8211 */ /* 0x081fe400078e60ff */
[----:B------:R-:W-:Y:S02]  /*02a0*/  @!P0 LOP3.LUT R13, R13, 0xfffffff8, RZ, 0xc0, !PT ;  /* 0xfffffff80d0d8812 */ /* 0x000fe400078ec0ff */
[----:B------:R-:W-:Y:S02]  /*02b0*/  @!P1 LEA R5, R7, R12, 0xc ;  /* 0x0000000c07059211 */ /* 0x000fe400078e60ff */
[----:B------:R-:W-:Y:S02]  /*02c0*/  @!P0 IADD3 R13, R13, 0x188, RZ ;  /* 0x000001880d0d8810 */ /* 0x000fe40007ffe0ff */
[----:B------:R-:W-:Y:S02]  /*02d0*/  @!P1 SHF.L.U32 R8, R8, 0x2, RZ ;  /* 0x0000000208089819 */ /* 0x000fe400000006ff */
[----:B------:R-:W-:Y:S01]  /*02e0*/  @!P0 LEA R16, R4, R15, 0x9 ;  /* 0x0000000f04108211 */ /* 0x000fe200078e48ff */
[----:B------:R-:W-:Y:S01]  /*02f0*/  IMAD R15, R7, 0x3100, R18 ;  /* 0x00003100070f7824 */ /* 0x000fe200078e0212 */
[----:B------:R-:W-:-:S02]  /*0300*/  @!P0 LOP3.LUT R13, R13, 0xffffffc0, RZ, 0xc0, !PT ;  /* 0xffffffc00d0d8812 */ /* 0x000fc400078ec0ff */
[----:B------:R-:W-:Y:S02]  /*0310*/  @!P1 LOP3.LUT R12, R18, 0x1f, RZ, 0xc0, !PT ;  /* 0x0000001f120c9812 */ /* 0x000fe400078ec0ff */
[----:B------:R-:W-:Y:S02]  /*0320*/  @!P1 LEA R5, R4, R5, 0x9 ;  /* 0x0000000504059211 */ /* 0x000fe400078e48ff */
[----:B------:R-:W-:Y:S02]  /*0330*/  @!P1 LOP3.LUT R8, R8, 0xffffffc0, RZ, 0xc0, !PT ;  /* 0xffffffc008089812 */ /* 0x000fe400078ec0ff */
[----:B------:R-:W-:Y:S02]  /*0340*/  @!P0 IADD3 R14, R14, R16, R13 ;  /* 0x000000100e0e8210 */ /* 0x000fe40007ffe00d */
[----:B------:R-:W-:Y:S01]  /*0350*/  @!P1 IADD3 R5, R12, R5, R8 ;  /* 0x000000050c059210 */ /* 0x000fe20007ffe008 */
[----:B------:R-:W-:Y:S02]  /*0360*/  IMAD R12, R4, 0x620, R15 ;  /* 0x00000620040c7824 */ /* 0x000fe400078e020f */
[----:B------:R-:W-:-:S04]  /*0370*/  @!P0 IMAD.WIDE R14, R14, R19, c[0x0][0x170] ;  /* 0x00005c000e0e8625 */ /* 0x000fc800078e0213 */
[-C--:B------:R-:W-:Y:S02]  /*0380*/  @!P1 IMAD.WIDE R16, R5, R19.reuse, c[0x0][0x170] ;  /* 0x00005c0005109625 */ /* 0x080fe400078e0213 */
[----:B------:R0:W2:Y:S02]  /*0390*/  @!P0 LDG.E.CONSTANT R15, [R14.64] ;  /* 0x000000040e0f8981 */ /* 0x0000a4000c1e9900 */
[----:B------:R-:W-:Y:S02]  /*03a0*/  IMAD.WIDE R12, R12, R19, c[0x0][0x168] ;  /* 0x00005a000c0c7625 */ /* 0x000fe400078e0213 */
[----:B------:R-:W3:Y:S04]  /*03b0*/  @!P1 LDG.E.CONSTANT R17, [R16.64] ;  /* 0x0000000410119981 */ /* 0x000ee8000c1e9900 */
[----:B------:R-:W4:Y:S04]  /*03c0*/  LDG.E.CONSTANT R19, [R12.64] ;  /* 0x000000040c137981 */ /* 0x000f28000c1e9900 */
[----:B------:R-:W5:Y:S04]  /*03d0*/  LDG.E.CONSTANT R35, [R12.64+0x310] ;  /* 0x000310040c237981 */ /* 0x000f68000c1e9900 */
[----:B------:R-:W5:Y:S04]  /*03e0*/  LDG.E.CONSTANT R53, [R12.64+0x620] ;  /* 0x000620040c357981 */ /* 0x000f68000c1e9900 */
[----:B------:R-:W5:Y:S04]  /*03f0*/  LDG.E.CONSTANT R34, [R12.64+0x930] ;  /* 0x000930040c227981 */ /* 0x000f68000c1e9900 */
[----:B------:R-:W5:Y:S04]  /*0400*/  LDG.E.CONSTANT R38, [R12.64+0xc40] ;  /* 0x000c40040c267981 */ /* 0x000f68000c1e9900 */
[----:B------:R-:W5:Y:S04]  /*0410*/  LDG.E.CONSTANT R52, [R12.64+0xf50] ;  /* 0x000f50040c347981 */ /* 0x000f68000c1e9900 */
[----:B------:R-:W5:Y:S04]  /*0420*/  LDG.E.CONSTANT R5, [R12.64+0x1260] ;  /* 0x001260040c057981 */ /* 0x000f68000c1e9900 */
[----:B0-----:R-:W5:Y:S01]  /*0430*/  LDG.E.CONSTANT R14, [R12.64+0x1570] ;  /* 0x001570040c0e7981 */ /* 0x001f62000c1e9900 */
[----:B------:R-:W-:Y:S01]  /*0440*/  LEA R8, R2, 0x400, 0x2 ;  /* 0x0000040002087811 */ /* 0x000fe200078e10ff */
[----:B------:R-:W-:-:S02]  /*0450*/  UMOV UR4, 0x188 ;  /* 0x0000018800047882 */ /* 0x000fc40000000000 */
[----:B--2---:R-:W-:Y:S04]  /*0460*/  @!P0 STS [R18.X4+0x310], R15 ;  /* 0x0003100f12008388 */ /* 0x004fe80000004800 */
[----:B---3--:R-:W-:Y:S04]  /*0470*/  @!P1 STS [R18.X4], R17 ;  /* 0x0000001112009388 */ /* 0x008fe80000004800 */
[----:B----4-:R-:W-:Y:S04]  /*0480*/  STS [R18.X4+0x400], R19 ;  /* 0x0004001312007388 */ /* 0x010fe80000004800 */
[----:B-----5:R-:W-:Y:S04]  /*0490*/  STS [R18.X4+0x710], R35 ;  /* 0x0007102312007388 */ /* 0x020fe80000004800 */
[----:B------:R-:W-:Y:S04]  /*04a0*/  STS [R18.X4+0xa20], R53 ;  /* 0x000a203512007388 */ /* 0x000fe80000004800 */
[----:B------:R-:W-:Y:S04]  /*04b0*/  STS [R18.X4+0xd30], R34 ;  /* 0x000d302212007388 */ /* 0x000fe80000004800 */
[----:B------:R-:W-:Y:S04]  /*04c0*/  STS [R18.X4+0x1040], R38 ;  /* 0x0010402612007388 */ /* 0x000fe80000004800 */
[----:B------:R-:W-:Y:S04]  /*04d0*/  STS [R18.X4+0x1350], R52 ;  /* 0x0013503412007388 */ /* 0x000fe80000004800 */
[----:B------:R0:W-:Y:S04]  /*04e0*/  STS [R18.X4+0x1660], R5 ;  /* 0x0016600512007388 */ /* 0x0001e80000004800 */
[----:B------:R1:W-:Y:S01]  /*04f0*/  STS [R18.X4+0x1970], R14 ;  /* 0x0019700e12007388 */ /* 0x0003e20000004800 */
[----:B0-----:R-:W-:-:S03]  /*0500*/  LEA R5, R0, 0x40, 0x5 ;  /* 0x0000004000057811 */ /* 0x001fc600078e28ff */
[----:B------:R-:W-:Y:S06]  /*0510*/  BAR.SYNC.DEFER_BLOCKING 0x0 ;  /* 0x0000000000007b1d */ /* 0x000fec0000010000 */
.L_x_16:
[----:B------:R-:W-:Y:S04]  /*0520*/  LDS R52, [R8+UR4+-0x188] ;  /* 0xfffe780408347984 */ /* 0x000fe80008000800 */
[----:B-1----:R-:W0:Y:S04]  /*0530*/  LDS.128 R12, [R5+-0x40] ;  /* 0xffffc000050c7984 */ /* 0x002e280000000c00 */
[----:B------:R-:W1:Y:S04]  /*0540*/  LDS R38, [R8+UR4] ;  /* 0x0000000408267984 */ /* 0x000e680008000800 */
[----:B------:R-:W2:Y:S04]  /*0550*/  LDS.128 R16, [R5] ;  /* 0x0000000005107984 */ /* 0x000ea80000000c00 */
[----:B------:R-:W-:Y:S04]  /*0560*/  LDS R35, [R8+UR4+0x188] ;  /* 0x0001880408237984 */ /* 0x000fe80008000800 */
[----:B------:R-:W-:Y:S01]  /*0570*/  LDS R34, [R8+UR4+0x310] ;  /* 0x0003100408227984 */ /* 0x000fe20008000800 */
[----:B0-----:R-:W-:Y:S01]  /*0580*/  FFMA R20, R12, R52, R20 ;  /* 0x000000340c147223 */ /* 0x001fe20000000014 */
[C---:B------:R-:W-:Y:S01]  /*0590*/  FFMA R21, R52.reuse, R13, R21 ;  /* 0x0000000d34157223 */ /* 0x040fe20000000015 */
[C---:B------:R-:W-:Y:S01]  /*05a0*/  FFMA R24, R52.reuse, R14, R24 ;  /* 0x0000000e34187223 */ /* 0x040fe20000000018 */
[----:B------:R-:W-:Y:S01]  /*05b0*/  FFMA R31, R52, R15, R31 ;  /* 0x0000000f341f7223 */ /* 0x000fe2000000001f */
[----:B-1----:R-:W-:Y:S01]  /*05c0*/  FFMA R22, R12, R38, R22 ;  /* 0x000000260c167223 */ /* 0x002fe20000000016 */
[C---:B------:R-:W-:Y:S01]  /*05d0*/  FFMA R26, R38.reuse, R13, R26 ;  /* 0x0000000d261a7223 */ /* 0x040fe2000000001a */
[C---:B------:R-:W-:Y:S01]  /*05e0*/  FFMA R33, R38.reuse, R14, R33 ;  /* 0x0000000e26217223 */ /* 0x040fe20000000021 */
[----:B------:R-:W-:Y:S01]  /*05f0*/  FFMA R41, R38, R15, R41 ;  /* 0x0000000f26297223 */ /* 0x000fe20000000029 */
[----:B--2---:R-:W-:Y:S01]  /*0600*/  FFMA R42, R52, R16, R42 ;  /* 0x00000010342a7223 */ /* 0x004fe2000000002a */
[----:B------:R-:W-:Y:S01]  /*0610*/  FFMA R46, R16, R38, R46 ;  /* 0x00000026102e7223 */ /* 0x000fe2000000002e */
[-C--:B------:R-:W-:Y:S01]  /*0620*/  FFMA R45, R52, R17.reuse, R45 ;  /* 0x00000011342d7223 */ /* 0x080fe2000000002d */
[----:B------:R-:W-:Y:S01]  /*0630*/  FFMA R49, R38, R17, R49 ;  /* 0x0000001126317223 */ /* 0x000fe20000000031 */
[-C--:B------:R-:W-:Y:S01]  /*0640*/  FFMA R27, R52, R18.reuse, R27 ;  /* 0x00000012341b7223 */ /* 0x080fe2000000001b */
[----:B------:R-:W-:Y:S01]  /*0650*/  FFMA R29, R38, R18, R29 ;  /* 0x00000012261d7223 */ /* 0x000fe2000000001d */
[-C--:B------:R-:W-:Y:S01]  /*0660*/  FFMA R28, R52, R19.reuse, R28 ;  /* 0x00000013341c7223 */ /* 0x080fe2000000001c */
[C---:B------:R-:W-:Y:S01]  /*0670*/  FFMA R40, R38.reuse, R19, R40 ;  /* 0x0000001326287223 */ /* 0x040fe20000000028 */
[----:B------:R-:W0:Y:S04]  /*0680*/  LDS.128 R12, [R5+-0x30] ;  /* 0xffffd000050c7984 */ /* 0x000e280000000c00 */
[----:B------:R-:W1:Y:S01]  /*0690*/  LDS.128 R16, [R5+0x10] ;  /* 0x0000100005107984 */ /* 0x000e620000000c00 */
[C---:B0-----:R-:W-:Y:S01]  /*06a0*/  FFMA R11, R38.reuse, R12, R11 ;  /* 0x0000000c260b7223 */ /* 0x041fe2000000000b */
[C---:B------:R-:W-:Y:S01]  /*06b0*/  FFMA R25, R38.reuse, R13, R25 ;  /* 0x0000000d26197223 */ /* 0x040fe20000000019 */
[C---:B------:R-:W-:Y:S01]  /*06c0*/  FFMA R32, R38.reuse, R14, R32 ;  /* 0x0000000e26207223 */ /* 0x040fe20000000020 */
[C---:B------:R-:W-:Y:S01]  /*06d0*/  FFMA R37, R38.reuse, R15, R37 ;  /* 0x0000000f26257223 */ /* 0x040fe20000000025 */
[C---:B-1----:R-:W-:Y:S01]  /*06e0*/  FFMA R44, R38.reuse, R16, R44 ;  /* 0x00000010262c7223 */ /* 0x042fe2000000002c */
[CC--:B------:R-:W-:Y:S01]  /*06f0*/  FFMA R48, R38.reuse, R17.reuse, R48 ;  /* 0x0000001126307223 */ /* 0x0c0fe20000000030 */
[----:B------:R-:W-:Y:S01]  /*0700*/  FFMA R50, R38, R18, R50 ;  /* 0x0000001226327223 */ /* 0x000fe20000000032 */
[C---:B------:R-:W-:Y:S01]  /*0710*/  FFMA R39, R52.reuse, R16, R39 ;  /* 0x0000001034277223 */ /* 0x040fe20000000027 */
[C---:B------:R-:W-:Y:S01]  /*0720*/  FFMA R43, R52.reuse, R17, R43 ;  /* 0x00000011342b7223 */ /* 0x040fe2000000002b */
[C---:B------:R-:W-:Y:S01]  /*0730*/  FFMA R47, R52.reuse, R18, R47 ;  /* 0x00000012342f7223 */ /* 0x040fe2000000002f */
[-C--:B------:R-:W-:Y:S01]  /*0740*/  FFMA R36, R52, R19.reuse, R36 ;  /* 0x0000001334247223 */ /* 0x080fe20000000024 */
[----:B------:R-:W-:Y:S01]  /*0750*/  FFMA R38, R38, R19, R51 ;  /* 0x0000001326267223 */ /* 0x000fe20000000033 */
[C---:B------:R-:W-:Y:S01]  /*0760*/  FFMA R9, R52.reuse, R12, R9 ;  /* 0x0000000c34097223 */ /* 0x040fe20000000009 */
[C---:B------:R-:W-:Y:S01]  /*0770*/  FFMA R10, R52.reuse, R13, R10 ;  /* 0x0000000d340a7223 */ /* 0x040fe2000000000a */
[C---:B------:R-:W-:Y:S01]  /*0780*/  FFMA R23, R52.reuse, R14, R23 ;  /* 0x0000000e34177223 */ /* 0x040fe20000000017 */
[----:B------:R-:W-:Y:S01]  /*0790*/  FFMA R30, R52, R15, R30 ;  /* 0x0000000f341e7223 */ /* 0x000fe2000000001e */
[----:B------:R-:W0:Y:S04]  /*07a0*/  LDS.128 R16, [R5+0x80] ;  /* 0x0000800005107984 */ /* 0x000e280000000c00 */
[----:B------:R-:W1:Y:S01]  /*07b0*/  LDS.128 R12, [R5+0x40] ;  /* 0x00004000050c7984 */ /* 0x000e620000000c00 */
[C---:B0-----:R-:W-:Y:S01]  /*07c0*/  FFMA R42, R35.reuse, R16, R42 ;  /* 0x00000010232a7223 */ /* 0x041fe2000000002a */
[----:B------:R-:W-:Y:S01]  /*07d0*/  FFMA R46, R16, R34, R46 ;  /* 0x00000022102e7223 */ /* 0x000fe2000000002e */
[CC--:B------:R-:W-:Y:S01]  /*07e0*/  FFMA R45, R35.reuse, R17.reuse, R45 ;  /* 0x00000011232d7223 */ /* 0x0c0fe2000000002d */
[C---:B------:R-:W-:Y:S01]  /*07f0*/  FFMA R49, R34.reuse, R17, R49 ;  /* 0x0000001122317223 */ /* 0x040fe20000000031 */
[CC--:B------:R-:W-:Y:S01]  /*0800*/  FFMA R27, R35.reuse, R18.reuse, R27 ;  /* 0x00000012231b7223 */ /* 0x0c0fe2000000001b */
[C---:B------:R-:W-:Y:S01]  /*0810*/  FFMA R29, R34.reuse, R18, R29 ;  /* 0x00000012221d7223 */ /* 0x040fe2000000001d */
[CC--:B------:R-:W-:Y:S01]  /*0820*/  FFMA R28, R35.reuse, R19.reuse, R28 ;  /* 0x00000013231c7223 */ /* 0x0c0fe2000000001c */
[----:B------:R-:W-:Y:S01]  /*0830*/  FFMA R40, R34, R19, R40 ;  /* 0x0000001322287223 */ /* 0x000fe20000000028 */
[C---:B-1----:R-:W-:Y:S01]  /*0840*/  FFMA R20, R12.reuse, R35, R20 ;  /* 0x000000230c147223 */ /* 0x042fe20000000014 */
[----:B------:R-:W-:Y:S01]  /*0850*/  FFMA R22, R12, R34, R22 ;  /* 0x000000220c167223 */ /* 0x000fe20000000016 */
[CC--:B------:R-:W-:Y:S01]  /*0860*/  FFMA R21, R35.reuse, R13.reuse, R21 ;  /* 0x0000000d23157223 */ /* 0x0c0fe20000000015 */
[C---:B------:R-:W-:Y:S01]  /*0870*/  FFMA R26, R34.reuse, R13, R26 ;  /* 0x0000000d221a7223 */ /* 0x040fe2000000001a */
[CC--:B------:R-:W-:Y:S01]  /*0880*/  FFMA R24, R35.reuse, R14.reuse, R24 ;  /* 0x0000000e23187223 */ /* 0x0c0fe20000000018 */
[C---:B------:R-:W-:Y:S01]  /*0890*/  FFMA R33, R34.reuse, R14, R33 ;  /* 0x0000000e22217223 */ /* 0x040fe20000000021 */
[CC--:B------:R-:W-:Y:S01]  /*08a0*/  FFMA R31, R35.reuse, R15.reuse, R31 ;  /* 0x0000000f231f7223 */ /* 0x0c0fe2000000001f */
[C---:B------:R-:W-:Y:S01]  /*08b0*/  FFMA R41, R34.reuse, R15, R41 ;  /* 0x0000000f22297223 */ /* 0x040fe20000000029 */
[----:B------:R-:W0:Y:S04]  /*08c0*/  LDS.128 R16, [R5+0x90] ;  /* 0x0000900005107984 */ /* 0x000e280000000c00 */
[----:B------:R-:W1:Y:S01]  /*08d0*/  LDS.128 R12, [R5+0x50] ;  /* 0x00005000050c7984 */ /* 0x000e620000000c00 */
[CC--:B0-----:R-:W-:Y:S01]  /*08e0*/  FFMA R39, R35.reuse, R16.reuse, R39 ;  /* 0x0000001023277223 */ /* 0x0c1fe20000000027 */
[C---:B------:R-:W-:Y:S01]  /*08f0*/  FFMA R44, R34.reuse, R16, R44 ;  /* 0x00000010222c7223 */ /* 0x040fe2000000002c */
[CC--:B------:R-:W-:Y:S01]  /*0900*/  FFMA R43, R35.reuse, R17.reuse, R43 ;  /* 0x00000011232b7223 */ /* 0x0c0fe2000000002b */
[C---:B------:R-:W-:Y:S01]  /*0910*/  FFMA R48, R34.reuse, R17, R48 ;  /* 0x0000001122307223 */ /* 0x040fe20000000030 */
[CC--:B------:R-:W-:Y:S01]  /*0920*/  FFMA R51, R35.reuse, R18.reuse, R47 ;  /* 0x0000001223337223 */ /* 0x0c0fe2000000002f */
[C---:B------:R-:W-:Y:S01]  /*0930*/  FFMA R52, R34.reuse, R18, R50 ;  /* 0x0000001222347223 */ /* 0x040fe20000000032 */
[CC--:B------:R-:W-:Y:S01]  /*0940*/  FFMA R36, R35.reuse, R19.reuse, R36 ;  /* 0x0000001323247223 */ /* 0x0c0fe20000000024 */
[C---:B------:R-:W-:Y:S01]  /*0950*/  FFMA R38, R34.reuse, R19, R38 ;  /* 0x0000001322267223 */ /* 0x040fe20000000026 */
[CC--:B-1----:R-:W-:Y:S01]  /*0960*/  FFMA R9, R35.reuse, R12.reuse, R9 ;  /* 0x0000000c23097223 */ /* 0x0c2fe20000000009 */
[C---:B------:R-:W-:Y:S01]  /*0970*/  FFMA R11, R34.reuse, R12, R11 ;  /* 0x0000000c220b7223 */ /* 0x040fe2000000000b */
[CC--:B------:R-:W-:Y:S01]  /*0980*/  FFMA R10, R35.reuse, R13.reuse, R10 ;  /* 0x0000000d230a7223 */ /* 0x0c0fe2000000000a */
[C---:B------:R-:W-:Y:S01]  /*0990*/  FFMA R25, R34.reuse, R13, R25 ;  /* 0x0000000d22197223 */ /* 0x040fe20000000019 */
[CC--:B------:R-:W-:Y:S01]  /*09a0*/  FFMA R23, R35.reuse, R14.reuse, R23 ;  /* 0x0000000e23177223 */ /* 0x0c0fe20000000017 */
[C---:B------:R-:W-:Y:S01]  /*09b0*/  FFMA R32, R34.reuse, R14, R32 ;  /* 0x0000000e22207223 */ /* 0x040fe20000000020 */
[-C--:B------:R-:W-:Y:S01]  /*09c0*/  FFMA R30, R35, R15.reuse, R30 ;  /* 0x0000000f231e7223 */ /* 0x080fe2000000001e */
[----:B------:R-:W-:Y:S01]  /*09d0*/  FFMA R37, R34, R15, R37 ;  /* 0x0000000f22257223 */ /* 0x000fe20000000025 */
[----:B------:R-:W-:Y:S04]  /*09e0*/  LDS R50, [R8+UR4+0x498] ;  /* 0x0004980408327984 */ /* 0x000fe80008000800 */
[----:B------:R-:W-:Y:S04]  /*09f0*/  LDS R47, [R8+UR4+0x620] ;  /* 0x00062004082f7984 */ /* 0x000fe80008000800 */
[----:B------:R-:W0:Y:S04]  /*0a00*/  LDS.128 R16, [R5+0x100] ;  /* 0x0001000005107984 */ /* 0x000e280000000c00 */
[----:B------:R-:W1:Y:S04]  /*0a10*/  LDS.128 R12, [R5+0xc0] ;  /* 0x0000c000050c7984 */ /* 0x000e680000000c00 */
[----:B------:R-:W-:Y:S04]  /*0a20*/  LDS R35, [R8+UR4+0x7a8] ;  /* 0x0007a80408237984 */ /* 0x000fe80008000800 */
[----:B------:R-:W-:Y:S01]  /*0a30*/  LDS R34, [R8+UR4+0x930] ;  /* 0x0009300408227984 */ /* 0x000fe20008000800 */
[----:B------:R-:W-:-:S04]  /*0a40*/  UIADD3 UR4, UR4, 0xc40, URZ ;  /* 0x00000c4004047890 */ /* 0x000fc8000fffe03f */
[----:B------:R-:W-:-:S06]  /*0a50*/  UISETP.NE.AND UP0, UPT, UR4, 0x1a08, UPT ;  /* 0x00001a080400788c */ /* 0x000fcc000bf05270 */
[----:B------:R-:W-:Y:S01]  /*0a60*/  PLOP3.LUT P0, PT, PT, PT, UP0, 0x80, 0x0 ;  /* 0x000000000000781c */ /* 0x000fe20003f0f008 */
[----:B0-----:R-:W-:Y:S01]  /*0a70*/  FFMA R42, R50, R16, R42 ;  /* 0x00000010322a7223 */ /* 0x001fe2000000002a */
[----:B------:R-:W-:Y:S01]  /*0a80*/  FFMA R46, R16, R47, R46 ;  /* 0x0000002f102e7223 */ /* 0x000fe2000000002e */
[CC--:B------:R-:W-:Y:S01]  /*0a90*/  FFMA R45, R50.reuse, R17.reuse, R45 ;  /* 0x00000011322d7223 */ /* 0x0c0fe2000000002d */
[C---:B------:R-:W-:Y:S01]  /*0aa0*/  FFMA R49, R47.reuse, R17, R49 ;  /* 0x000000112f317223 */ /* 0x040fe20000000031 */
[CC--:B------:R-:W-:Y:S01]  /*0ab0*/  FFMA R27, R50.reuse, R18.reuse, R27 ;  /* 0x00000012321b7223 */ /* 0x0c0fe2000000001b */
[C---:B------:R-:W-:Y:S01]  /*0ac0*/  FFMA R29, R47.reuse, R18, R29 ;  /* 0x000000122f1d7223 */ /* 0x040fe2000000001d */
[-C--:B------:R-:W-:Y:S01]  /*0ad0*/  FFMA R28, R50, R19.reuse, R28 ;  /* 0x00000013321c7223 */ /* 0x080fe2000000001c */
[C---:B------:R-:W-:Y:S01]  /*0ae0*/  FFMA R40, R47.reuse, R19, R40 ;  /* 0x000000132f287223 */ /* 0x040fe20000000028 */
        /* <DEDUP_REMOVED lines=42> */
[-C--:B------:R-:W-:Y:S01]  /*0d90*/  FFMA R31, R35, R15.reuse, R31 ;  /* 0x0000000f231f7223 */ /* 0x080fe2000000001f */
[C---:B------:R-:W-:Y:S01]  /*0da0*/  FFMA R41, R34.reuse, R15, R41 ;  /* 0x0000000f22297223 */ /* 0x040fe20000000029 */
[----:B------:R-:W0:Y:S04]  /*0db0*/  LDS.128 R16, [R5+0x190] ;  /* 0x0001900005107984 */ /* 0x000e280000000c00 */
[----:B------:R1:W2:Y:S02]  /*0dc0*/  LDS.128 R12, [R5+0x150] ;  /* 0x00015000050c7984 */ /* 0x0002a40000000c00 */
[----:B-1----:R-:W-:Y:S01]  /*0dd0*/  IADD3 R5, R5, 0x200, RZ ;  /* 0x0000020005057810 */ /* 0x002fe20007ffe0ff */
[C---:B0-----:R-:W-:Y:S01]  /*0de0*/  FFMA R47, R35.reuse, R18, R51 ;  /* 0x00000012232f7223 */ /* 0x041fe20000000033 */
[CC--:B------:R-:W-:Y:S01]  /*0df0*/  FFMA R39, R35.reuse, R16.reuse, R39 ;  /* 0x0000001023277223 */ /* 0x0c0fe20000000027 */
[C---:B------:R-:W-:Y:S01]  /*0e00*/  FFMA R44, R34.reuse, R16, R44 ;  /* 0x00000010222c7223 */ /* 0x040fe2000000002c */
[C---:B------:R-:W-:Y:S01]  /*0e10*/  FFMA R43, R35.reuse, R17, R43 ;  /* 0x00000011232b7223 */ /* 0x040fe2000000002b */
[CC--:B--2---:R-:W-:Y:S01]  /*0e20*/  FFMA R9, R35.reuse, R12.reuse, R9 ;  /* 0x0000000c23097223 */ /* 0x0c4fe20000000009 */
[C---:B------:R-:W-:Y:S01]  /*0e30*/  FFMA R11, R34.reuse, R12, R11 ;  /* 0x0000000c220b7223 */ /* 0x040fe2000000000b */
[CC--:B------:R-:W-:Y:S01]  /*0e40*/  FFMA R10, R35.reuse, R13.reuse, R10 ;  /* 0x0000000d230a7223 */ /* 0x0c0fe2000000000a */
[C---:B------:R-:W-:Y:S01]  /*0e50*/  FFMA R25, R34.reuse, R13, R25 ;  /* 0x0000000d22197223 */ /* 0x040fe20000000019 */
[CC--:B------:R-:W-:Y:S01]  /*0e60*/  FFMA R23, R35.reuse, R14.reuse, R23 ;  /* 0x0000000e23177223 */ /* 0x0c0fe20000000017 */
[C---:B------:R-:W-:Y:S01]  /*0e70*/  FFMA R32, R34.reuse, R14, R32 ;  /* 0x0000000e22207223 */ /* 0x040fe20000000020 */
[CC--:B------:R-:W-:Y:S01]  /*0e80*/  FFMA R30, R35.reuse, R15.reuse, R30 ;  /* 0x0000000f231e7223 */ /* 0x0c0fe2000000001e */
[C---:B------:R-:W-:Y:S01]  /*0e90*/  FFMA R37, R34.reuse, R15, R37 ;  /* 0x0000000f22257223 */ /* 0x040fe20000000025 */
[C---:B------:R-:W-:Y:S01]  /*0ea0*/  FFMA R48, R34.reuse, R17, R48 ;  /* 0x0000001122307223 */ /* 0x040fe20000000030 */
[C---:B------:R-:W-:Y:S01]  /*0eb0*/  FFMA R50, R34.reuse, R18, R52 ;  /* 0x0000001222327223 */ /* 0x040fe20000000034 */
[-C--:B------:R-:W-:Y:S01]  /*0ec0*/  FFMA R36, R35, R19.reuse, R36 ;  /* 0x0000001323247223 */ /* 0x080fe20000000024 */
[----:B------:R-:W-:Y:S01]  /*0ed0*/  FFMA R51, R34, R19, R38 ;  /* 0x0000001322337223 */ /* 0x000fe20000000026 */
[----:B------:R-:W-:Y:S05]  /*0ee0*/  @P0 BRA `(.L_x_16) ;  /* 0xfffff63000000947 */ /* 0x000fea000383ffff */
[----:B------:R-:W-:-:S04]  /*0ef0*/  IADD3 R4, R4, 0x1, RZ ;  /* 0x0000000104047810 */ /* 0x000fc80007ffe0ff */
[----:B------:R-:W-:-:S13]  /*0f00*/  ISETP.GE.U32.AND P0, PT, R4, 0x8, PT ;  /* 0x000000080400780c */ /* 0x000fda0003f06070 */
[----:B------:R-:W-:Y:S05]  /*0f10*/  @!P0 BRA `(.L_x_17) ;  /* 0xfffff26000008947 */ /* 0x000fea000383ffff */
[----:B------:R-:W-:Y:S01]  /*0f20*/  IMAD R2, R3, 0x1880, R2 ;  /* 0x0000188003027824 */ /* 0x000fe200078e0202 */
[----:B------:R-:W-:Y:S01]  /*0f30*/  MOV R3, 0x4 ;  /* 0x0000000400037802 */ /* 0x000fe20000000f00 */
[----:B------:R-:W-:Y:S02]  /*0f40*/  ULDC.64 UR4, c[0x0][0x118] ;  /* 0x0000460000047ab9 */ /* 0x000fe40000000a00 */
        /* <DEDUP_REMOVED lines=36> */
.L_x_18:
        /* <DEDUP_REMOVED lines=15> */
.L_x_96:


//--------------------- .text.tvmgen_default_fused_nn_global_avg_pool2d_kernel_1 --------------------------
	.section	.text.tvmgen_default_fused_nn_global_avg_pool2d_kernel_1,"ax",@progbits
	.sectioninfo	@"SHI_REGISTERS=10"
	.align	128
        .global         tvmgen_default_fused_nn_global_avg_pool2d_kernel_1
        .type           tvmgen_default_fused_nn_global_avg_pool2d_kernel_1,@function
        .size           tvmgen_default_fused_nn_global_avg_pool2d_kernel_1,(.L_x_97 - tvmgen_default_fused_nn_global_avg_pool2d_kernel_1)
        .other          tvmgen_default_fused_nn_global_avg_pool2d_kernel_1,@"STO_CUDA_ENTRY STV_DEFAULT"
tvmgen_default_fused_nn_global_avg_pool2d_kernel_1:
.text.tvmgen_default_fused_nn_global_avg_pool2d_kernel_1:
[----:B------:R-:W-:Y:S02]  /*0000*/  MOV R1, c[0x0][0x28] ;  /* 0x00000a0000017a02 */ /* 0x000fe40000000f00 */
[----:B------:R-:W0:Y:S01]  /*0010*/  S2R R4, SR_TID.X ;  /* 0x0000000000047919 */ /* 0x000e220000002100 */
[----:B------:R-:W-:Y:S01]  /*0020*/  MOV R5, 0x4 ;  /* 0x0000000400057802 */ /* 0x000fe20000000f00 */
[----:B------:R-:W-:-:S04]  /*0030*/  ULDC.64 UR4, c[0x0][0x118] ;  /* 0x0000460000047ab9 */ /* 0x000fc80000000a00 */
[----:B0-----:R-:W-:-:S06]  /*0040*/  IMAD.WIDE R2, R4, R5, c[0x0][0x168] ;  /* 0x00005a0004027625 */ /* 0x001fcc00078e0205 */
[----:B------:R-:W2:Y:S01]  /*0050*/  LDG.E.CONSTANT R2, [R2.64] ;  /* 0x0000000402027981 */ /* 0x000ea2000c1e9900 */
[----:B------:R-:W-:Y:S01]  /*0060*/  IMAD.WIDE R4, R4, R5, c[0x0][0x160] ;  /* 0x0000580004047625 */ /* 0x000fe200078e0205 */
[----:B--2---:R-:W-:-:S05]  /*0070*/  FMUL R7, R2, 0.020408159121870994568 ;  /* 0x3ca72f0302077820 */ /* 0x004fca0000400000 */
[----:B------:R-:W-:Y:S01]  /*0080*/  STG.E [R4.64], R7 ;  /* 0x0000000704007986 */ /* 0x000fe2000c101904 */
[----:B------:R-:W-:Y:S05]  /*0090*/  EXIT ;  /* 0x000000000000794d */ /* 0x000fea0003800000 */
.L_x_19:
        /* <DEDUP_REMOVED lines=14> */
.L_x_97:


//--------------------- .text.tvmgen_default_fused_nn_contrib_conv2d_winograd_without_weight_transform_add_nn_relu_1_kernel --------------------------
	.section	.text.tvmgen_default_fused_nn_contrib_conv2d_winograd_without_weight_transform_add_nn_relu_1_kernel,"ax",@progbits
	.sectioninfo	@"SHI_REGISTERS=36"
	.align	128
        .global         tvmgen_default_fused_nn_contrib_conv2d_winograd_without_weight_transform_add_nn_relu_1_kernel
        .type           tvmgen_default_fused_nn_contrib_conv2d_winograd_without_weight_transform_add_nn_relu_1_kernel,@function
        .size           tvmgen_default_fused_nn_contrib_conv2d_winograd_without_weight_transform_add_nn_relu_1_kernel,(.L_x_98 - tvmgen_default_fused_nn_contrib_conv2d_winograd_without_weight_transform_add_nn_relu_1_kernel)
        .other          tvmgen_default_fused_nn_contrib_conv2d_winograd_without_weight_transform_add_nn_relu_1_kernel,@"STO_CUDA_ENTRY STV_DEFAULT"
tvmgen_default_fused_nn_contrib_conv2d_winograd_without_weight_transform_add_nn_relu_1_kernel:
.text.tvmgen_default_fused_nn_contrib_conv2d_winograd_without_weight_transform_add_nn_relu_1_kernel:
[----:B------:R-:W-:Y:S02]  /*0000*/  MOV R1, c[0x0][0x28] ;  /* 0x00000a0000017a02 */ /* 0x000fe40000000f00 */
[----:B------:R-:W0:Y:S01]  /*0010*/  S2R R0, SR_TID.X ;  /* 0x0000000000007919 */ /* 0x000e220000002100 */
[----:B------:R-:W-:Y:S01]  /*0020*/  MOV R6, RZ ;  /* 0x000000ff00067202 */ /* 0x000fe20000000f00 */
[----:B------:R-:W-:Y:S01]  /*0030*/  CS2R R18, SRZ ;  /* 0x0000000000127805 */ /* 0x000fe2000001ff00 */
[----:B------:R-:W-:Y:S01]  /*0040*/  MOV R4, RZ ;  /* 0x000000ff00047202 */ /* 0x000fe20000000f00 */
[----:B------:R-:W1:Y:S01]  /*0050*/  S2R R3, SR_CTAID.X ;  /* 0x0000000000037919 */ /* 0x000e620000002500 */
[----:B------:R-:W-:Y:S01]  /*0060*/  CS2R R20, SRZ ;  /* 0x0000000000147805 */ /* 0x000fe2000001ff00 */
[----:B------:R-:W-:Y:S01]  /*0070*/  ULDC.64 UR4, c[0x0][0x118] ;  /* 0x0000460000047ab9 */ /* 0x000fe20000000a00 */
[----:B------:R-:W-:Y:S01]  /*0080*/  CS2R R14, SRZ ;  /* 0x00000000000e7805 */ /* 0x000fe2000001ff00 */
[----:B0-----:R-:W-:-:S04]  /*0090*/  SHF.R.S32.HI R8, RZ, 0x1, R0 ;  /* 0x00000001ff087819 */ /* 0x001fc80000011400 */
[C---:B-1----:R-:W-:Y:S02]  /*00a0*/  LEA R9, R3.reuse, R8, 0x6 ;  /* 0x0000000803097211 */ /* 0x042fe400078e30ff */
[----:B------:R-:W-:Y:S02]  /*00b0*/  LEA R7, R3, R0, 0x1 ;  /* 0x0000000003077211 */ /* 0x000fe400078e08ff */
[----:B------:R-:W-:Y:S01]  /*00c0*/  MOV R8, RZ ;  /* 0x000000ff00087202 */ /* 0x000fe20000000f00 */
[----:B------:R-:W-:-:S05]  /*00d0*/  IMAD.HI R2, R9, 0x5397829d, RZ ;  /* 0x5397829d09027827 */ /* 0x000fca00078e02ff */
[----:B------:R-:W-:-:S04]  /*00e0*/  SHF.R.U32.HI R5, RZ, 0x1f, R2 ;  /* 0x0000001fff057819 */ /* 0x000fc80000011602 */
[----:B------:R-:W-:Y:S01]  /*00f0*/  LEA.HI.SX32 R5, R2, R5, 0x1b ;  /* 0x0000000502057211 */ /* 0x000fe200078fdaff */
[----:B------:R-:W-:-:S04]  /*0100*/  IMAD.HI R2, R7, -0x6db6db6d, R6 ;  /* 0x9249249307027827 */ /* 0x000fc800078e0206 */
[--C-:B------:R-:W-:Y:S01]  /*0110*/  IMAD R5, R5, -0x62, R9.reuse ;  /* 0xffffff9e05057824 */ /* 0x100fe200078e0209 */
[----:B------:R-:W-:Y:S01]  /*0120*/  SHF.R.U32.HI R11, RZ, 0x1f, R2 ;  /* 0x0000001fff0b7819 */ /* 0x000fe20000011602 */
[----:B------:R-:W-:-:S03]  /*0130*/  IMAD.HI R9, R9, -0x6db6db6d, R8 ;  /* 0x9249249309097827 */ /* 0x000fc600078e0208 */
[----:B------:R-:W-:Y:S01]  /*0140*/  LEA.HI.SX32 R11, R2, R11, 0x1d ;  /* 0x0000000b020b7211 */ /* 0x000fe200078feaff */
[----:B------:R-:W-:Y:S01]  /*0150*/  IMAD.HI R4, R5, -0x6db6db6d, R4 ;  /* 0x9249249305047827 */ /* 0x000fe200078e0204 */
[----:B------:R-:W-:-:S03]  /*0160*/  SHF.R.U32.HI R2, RZ, 0x1f, R9 ;  /* 0x0000001fff027819 */ /* 0x000fc60000011609 */
[----:B------:R-:W-:Y:S01]  /*0170*/  IMAD R11, R11, -0xe, R7 ;  /* 0xfffffff20b0b7824 */ /* 0x000fe200078e0207 */
[----:B------:R-:W-:-:S04]  /*0180*/  SHF.R.U32.HI R5, RZ, 0x1f, R4 ;  /* 0x0000001fff057819 */ /* 0x000fc80000011604 */
[----:B------:R-:W-:Y:S02]  /*0190*/  LEA.HI.SX32 R5, R4, R5, 0x1e ;  /* 0x0000000504057211 */ /* 0x000fe400078ff2ff */
[----:B------:R-:W-:Y:S02]  /*01a0*/  SHF.L.U32 R11, R11, 0x1, RZ ;  /* 0x000000010b0b7819 */ /* 0x000fe400000006ff */
[----:B------:R-:W-:Y:S02]  /*01b0*/  SHF.L.U32 R8, R5, 0x1, RZ ;  /* 0x0000000105087819 */ /* 0x000fe400000006ff */
[C---:B------:R-:W-:Y:S02]  /*01c0*/  IADD3 R4, R11.reuse, 0x1, RZ ;  /* 0x000000010b047810 */ /* 0x040fe40007ffe0ff */
[C---:B------:R-:W-:Y:S02]  /*01d0*/  IADD3 R5, R11.reuse, -0x1, RZ ;  /* 0xffffffff0b057810 */ /* 0x040fe40007ffe0ff */
[----:B------:R-:W-:-:S02]  /*01e0*/  ISETP.GT.U32.AND P3, PT, R11, 0x1b, PT ;  /* 0x0000001b0b00780c */ /* 0x000fc40003f64070 */
[----:B------:R-:W-:Y:S02]  /*01f0*/  IADD3 R10, R8, -0x1, RZ ;  /* 0xffffffff080a7810 */ /* 0x000fe40007ffe0ff */
[----:B------:R-:W-:Y:S02]  /*0200*/  ISETP.GT.U32.AND P2, PT, R4, 0x1b, PT ;  /* 0x0000001b0400780c */ /* 0x000fe40003f44070 */
[----:B------:R-:W-:Y:S02]  /*0210*/  ISETP.GT.U32.AND P0, PT, R5, 0x1b, PT ;  /* 0x0000001b0500780c */ /* 0x000fe40003f04070 */
[----:B------:R-:W-:Y:S02]  /*0220*/  LEA.HI.SX32 R4, R9, R2, 0x1e ;  /* 0x0000000209047211 */ /* 0x000fe400078ff2ff */
[----:B------:R-:W-:Y:S02]  /*0230*/  ISETP.GT.U32.OR P5, PT, R10, 0x1b, P3 ;  /* 0x0000001b0a00780c */ /* 0x000fe40001fa4470 */
[----:B------:R-:W-:Y:S01]  /*0240*/  ISETP.GT.U32.OR P1, PT, R8, 0x1b, P0 ;  /* 0x0000001b0800780c */ /* 0x000fe20000724470 */
[----:B------:R-:W-:Y:S01]  /*0250*/  IMAD R5, R4, 0x38, R11 ;  /* 0x0000003804057824 */ /* 0x000fe200078e020b */
[----:B------:R-:W-:-:S02]  /*0260*/  MOV R2, 0x4 ;  /* 0x0000000400027802 */ /* 0x000fc40000000f00 */
[----:B------:R-:W-:Y:S02]  /*0270*/  ISETP.GT.U32.OR P6, PT, R8, 0x1b, P3 ;  /* 0x0000001b0800780c */ /* 0x000fe40001fc4470 */
[----:B------:R-:W-:Y:S01]  /*0280*/  IADD3 R11, R11, 0x2, RZ ;  /* 0x000000020b0b7810 */ /* 0x000fe20007ffe0ff */
[----:B------:R-:W-:Y:S01]  /*0290*/  IMAD.WIDE R4, R5, R2, c[0x0][0x168] ;  /* 0x00005a0005047625 */ /* 0x000fe200078e0202 */
[----:B------:R-:W-:Y:S02]  /*02a0*/  MOV R17, RZ ;  /* 0x000000ff00117202 */ /* 0x000fe40000000f00 */
[----:B------:R-:W-:Y:S02]  /*02b0*/  ISETP.GT.U32.OR P4, PT, R10, 0x1b, P2 ;  /* 0x0000001b0a00780c */ /* 0x000fe40001784470 */
[----:B------:R0:W2:Y:S01]  /*02c0*/  @!P5 LDG.E.CONSTANT R19, [R4.64+-0x70] ;  /* 0xffff90040413d981 */ /* 0x0000a2000c1e9900 */
[----:B------:R-:W-:-:S03]  /*02d0*/  ISETP.GT.U32.OR P5, PT, R8, 0x1b, P2 ;  /* 0x0000001b0800780c */ /* 0x000fc600017a4470 */
[----:B------:R-:W3:Y:S01]  /*02e0*/  @!P1 LDG.E.CONSTANT R20, [R4.64+-0x4] ;  /* 0xfffffc0404149981 */ /* 0x000ee2000c1e9900 */
[----:B------:R-:W-:-:S03]  /*02f0*/  ISETP.GT.U32.AND P1, PT, R11, 0x1b, PT ;  /* 0x0000001b0b00780c */ /* 0x000fc60003f24070 */
[----:B------:R-:W4:Y:S01]  /*0300*/  @!P6 LDG.E.CONSTANT R17, [R4.64] ;  /* 0x000000040411e981 */ /* 0x000f22000c1e9900 */
[C---:B------:R-:W-:Y:S02]  /*0310*/  ISETP.GT.U32.OR P6, PT, R8.reuse, 0x1b, P1 ;  /* 0x0000001b0800780c */ /* 0x040fe40000fc4470 */
[----:B------:R-:W-:Y:S01]  /*0320*/  IADD3 R9, R8, 0x1, RZ ;  /* 0x0000000108097810 */ /* 0x000fe20007ffe0ff */
[----:B------:R0:W5:Y:S01]  /*0330*/  @!P4 LDG.E.CONSTANT R15, [R4.64+-0x6c] ;  /* 0xffff9404040fc981 */ /* 0x000162000c1e9900 */
[----:B------:R-:W-:-:S03]  /*0340*/  ISETP.GT.U32.OR P4, PT, R10, 0x1b, P0 ;  /* 0x0000001b0a00780c */ /* 0x000fc60000784470 */
[----:B------:R-:W2:Y:S01]  /*0350*/  @!P5 LDG.E.CONSTANT R21, [R4.64+0x4] ;  /* 0x000004040415d981 */ /* 0x000ea2000c1e9900 */
[----:B------:R-:W-:-:S05]  /*0360*/  ISETP.GT.U32.OR P5, PT, R9, 0x1b, P0 ;  /* 0x0000001b0900780c */ /* 0x000fca00007a4470 */
[----:B------:R-:W0:Y:S01]  /*0370*/  @!P6 LDG.E.CONSTANT R18, [R4.64+0x8] ;  /* 0x000008040412e981 */ /* 0x000e22000c1e9900 */
[C---:B------:R-:W-:Y:S02]  /*0380*/  ISETP.GT.U32.OR P6, PT, R9.reuse, 0x1b, P3 ;  /* 0x0000001b0900780c */ /* 0x040fe40001fc4470 */
[----:B------:R-:W-:Y:S01]  /*0390*/  MOV R7, RZ ;  /* 0x000000ff00077202 */ /* 0x000fe20000000f00 */
[----:B------:R-:W5:Y:S04]  /*03a0*/  @!P4 LDG.E.CONSTANT R16, [R4.64+-0x74] ;  /* 0xffff8c040410c981 */ /* 0x000f68000c1e9900 */
[----:B------:R0:W5:Y:S01]  /*03b0*/  @!P5 LDG.E.CONSTANT R14, [R4.64+0x6c] ;  /* 0x00006c04040ed981 */ /* 0x000162000c1e9900 */
[----:B------:R-:W-:Y:S02]  /*03c0*/  ISETP.GT.U32.OR P5, PT, R9, 0x1b, P2 ;  /* 0x0000001b0900780c */ /* 0x000fe400017a4470 */
[----:B------:R-:W-:-:S03]  /*03d0*/  MOV R6, RZ ;  /* 0x000000ff00067202 */ /* 0x000fc60000000f00 */
[----:B------:R0:W5:Y:S01]  /*03e0*/  @!P6 LDG.E.CONSTANT R7, [R4.64+0x70] ;  /* 0x000070040407e981 */ /* 0x000162000c1e9900 */
[----:B------:R-:W-:Y:S02]  /*03f0*/  ISETP.GT.U32.OR P6, PT, R10, 0x1b, P1 ;  /* 0x0000001b0a00780c */ /* 0x000fe40000fc4470 */
[----:B------:R-:W-:-:S04]  /*0400*/  IADD3 R10, R8, 0x2, RZ ;  /* 0x00000002080a7810 */ /* 0x000fc80007ffe0ff */
[C---:B------:R-:W-:Y:S01]  /*0410*/  ISETP.GT.U32.OR P0, PT, R10.reuse, 0x1b, P0 ;  /* 0x0000001b0a00780c */ /* 0x040fe20000704470 */
[----:B------:R0:W5:Y:S01]  /*0420*/  @!P5 LDG.E.CONSTANT R6, [R4.64+0x74] ;  /* 0x000074040406d981 */ /* 0x000162000c1e9900 */
[C---:B------:R-:W-:Y:S02]  /*0430*/  ISETP.GT.U32.OR P3, PT, R10.reuse, 0x1b, P3 ;  /* 0x0000001b0a00780c */ /* 0x040fe40001f64470 */
[----:B------:R-:W-:Y:S02]  /*0440*/  ISETP.GT.U32.OR P5, PT, R9, 0x1b, P1 ;  /* 0x0000001b0900780c */ /* 0x000fe40000fa4470 */
[----:B------:R-:W-:Y:S02]  /*0450*/  MOV R9, RZ ;  /* 0x000000ff00097202 */ /* 0x000fe40000000f00 */
[C---:B------:R-:W-:Y:S02]  /*0460*/  ISETP.GT.U32.OR P2, PT, R10.reuse, 0x1b, P2 ;  /* 0x0000001b0a00780c */ /* 0x040fe40001744470 */
[----:B------:R-:W-:Y:S01]  /*0470*/  ISETP.GT.U32.OR P1, PT, R10, 0x1b, P1 ;  /* 0x0000001b0a00780c */ /* 0x000fe20000f24470 */
[----:B------:R-:W-:Y:S01]  /*0480*/  CS2R R12, SRZ ;  /* 0x00000000000c7805 */ /* 0x000fe2000001ff00 */
[----:B------:R0:W5:Y:S01]  /*0490*/  @!P6 LDG.E.CONSTANT R9, [R4.64+-0x68] ;  /* 0xffff98040409e981 */ /* 0x000162000c1e9900 */
[----:B------:R-:W-:Y:S01]  /*04a0*/  CS2R R10, SRZ ;  /* 0x00000000000a7805 */ /* 0x000fe2000001ff00 */
[----:B------:R-:W-:-:S03]  /*04b0*/  MOV R8, RZ ;  /* 0x000000ff00087202 */ /* 0x000fc60000000f00 */
[----:B------:R0:W5:Y:S04]  /*04c0*/  @!P0 LDG.E.CONSTANT R13, [R4.64+0xdc] ;  /* 0x0000dc04040d8981 */ /* 0x000168000c1e9900 */
[----:B------:R0:W5:Y:S04]  /*04d0*/  @!P3 LDG.E.CONSTANT R12, [R4.64+0xe0] ;  /* 0x0000e004040cb981 */ /* 0x000168000c1e9900 */
[----:B------:R0:W5:Y:S04]  /*04e0*/  @!P2 LDG.E.CONSTANT R11, [R4.64+0xe4] ;  /* 0x0000e404040ba981 */ /* 0x000168000c1e9900 */
[----:B------:R0:W5:Y:S04]  /*04f0*/  @!P5 LDG.E.CONSTANT R8, [R4.64+0x78] ;  /* 0x000078040408d981 */ /* 0x000168000c1e9900 */
[----:B------:R0:W5:Y:S01]  /*0500*/  @!P1 LDG.E.CONSTANT R10, [R4.64+0xe8] ;  /* 0x0000e804040a9981 */ /* 0x000162000c1e9900 */
[----:B------:R-:W-:-:S02]  /*0510*/  MOV R22, RZ ;  /* 0x000000ff00167202 */ /* 0x000fc40000000f00 */
[----:B------:R-:W-:-:S05]  /*0520*/  LEA R3, R3, R0, 0x7 ;  /* 0x0000000003037211 */ /* 0x000fca00078e38ff */
[----:B------:R-:W-:Y:S01]  /*0530*/  IMAD.WIDE R2, R3, R2, c[0x0][0x160] ;  /* 0x0000580003027625 */ /* 0x000fe200078e0202 */
[----:B---3--:R-:W-:Y:S01]  /*0540*/  FADD R0, RZ, -R20 ;  /* 0x80000014ff007221 */ /* 0x008fe20000000000 */
[----:B----4-:R-:W-:-:S04]  /*0550*/  FADD R24, RZ, -R17 ;  /* 0x80000011ff187221 */ /* 0x010fc80000000000 */
[----:B--2---:R-:W-:Y:S01]  /*0560*/  FADD R26, R24, R21 ;  /* 0x00000015181a7221 */ /* 0x004fe20000000000 */
[----:B-----5:R-:W-:Y:S01]  /*0570*/  @!P4 FADD R22, RZ, R16 ;  /* 0x00000010ff16c221 */ /* 0x020fe20000000000 */
[----:B------:R-:W-:Y:S01]  /*0580*/  FADD R16, RZ, R20 ;  /* 0x00000014ff107221 */ /* 0x000fe20000000000 */
[----:B------:R-:W-:Y:S01]  /*0590*/  FADD R20, RZ, R17 ;  /* 0x00000011ff147221 */ /* 0x000fe20000000000 */
[--C-:B------:R-:W-:Y:S01]  /*05a0*/  FADD R17, R0, R21.reuse ;  /* 0x0000001500117221 */ /* 0x100fe20000000000 */
[--C-:B------:R-:W-:Y:S01]  /*05b0*/  FADD R0, R24, -R21.reuse ;  /* 0x8000001518007221 */ /* 0x100fe20000000000 */
[--C-:B------:R-:W-:Y:S01]  /*05c0*/  FADD R23, R16, -R21.reuse ;  /* 0x8000001510177221 */ /* 0x100fe20000000000 */
[C-C-:B0-----:R-:W-:Y:S01]  /*05d0*/  FADD R4, R20.reuse, -R18.reuse ;  /* 0x8000001214047221 */ /* 0x141fe20000000000 */
[C-C-:B------:R-:W-:Y:S01]  /*05e0*/  FADD R16, R20.reuse, -R21.reuse ;  /* 0x8000001514107221 */ /* 0x140fe20000000000 */
[----:B------:R-:W-:Y:S01]  /*05f0*/  FADD R28, R20, R21 ;  /* 0x00000015141c7221 */ /* 0x000fe20000000000 */
[----:B------:R-:W-:Y:S01]  /*0600*/  FADD R18, R24, R18 ;  /* 0x0000001218127221 */ /* 0x000fe20000000000 */
[--C-:B------:R-:W-:Y:S01]  /*0610*/  FADD R24, RZ, R19.reuse ;  /* 0x00000013ff187221 */ /* 0x100fe20000000000 */
[----:B------:R-:W-:Y:S01]  /*0620*/  FADD R20, RZ, -R19 ;  /* 0x80000013ff147221 */ /* 0x000fe20000000000 */
[----:B------:R-:W-:-:S02]  /*0630*/  FADD R5, -R15, R22 ;  /* 0x000000160f057221 */ /* 0x000fc40000000100 */
[--C-:B------:R-:W-:Y:S01]  /*0640*/  FADD R24, R24, R15.reuse ;  /* 0x0000000f18187221 */ /* 0x100fe20000000000 */
[----:B------:R-:W-:Y:S01]  /*0650*/  FADD R22, R20, R15 ;  /* 0x0000000f14167221 */ /* 0x000fe20000000000 */
[--C-:B------:R-:W-:Y:S01]  /*0660*/  FADD R27, R23, R14.reuse ;  /* 0x0000000e171b7221 */ /* 0x100fe20000000000 */
[--C-:B------:R-:W-:Y:S01]  /*0670*/  FADD R5, R5, -R14.reuse ;  /* 0x8000000e05057221 */ /* 0x100fe20000000000 */
[----:B------:R-:W-:Y:S01]  /*0680*/  FADD R21, R17, R14 ;  /* 0x0000000e11157221 */ /* 0x000fe20000000000 */
[--C-:B------:R-:W-:Y:S01]  /*0690*/  FADD R29, R26, -R7.reuse ;  /* 0x800000071a1d7221 */ /* 0x100fe20000000000 */
[--C-:B------:R-:W-:Y:S01]  /*06a0*/  FADD R31, R28, R7.reuse ;  /* 0x000000071c1f7221 */ /* 0x100fe20000000000 */
[--C-:B------:R-:W-:Y:S01]  /*06b0*/  FADD R23, R16, -R7.reuse ;  /* 0x8000000710177221 */ /* 0x100fe20000000000 */
[--C-:B------:R-:W-:Y:S01]  /*06c0*/  FADD R25, R0, R7.reuse ;  /* 0x0000000700197221 */ /* 0x100fe20000000000 */
[--C-:B------:R-:W-:Y:S01]  /*06d0*/  FADD R15, R22, R7.reuse ;  /* 0x00000007160f7221 */ /* 0x100fe20000000000 */
[----:B------:R-:W-:Y:S01]  /*06e0*/  FADD R19, R24, -R7 ;  /* 0x8000000718137221 */ /* 0x000fe20000000000 */
[--C-:B------:R-:W-:Y:S01]  /*06f0*/  FADD R5, R5, R6.reuse ;  /* 0x0000000605057221 */ /* 0x100fe20000000000 */
[--C-:B------:R-:W-:Y:S01]  /*0700*/  FADD R21, R21, -R6.reuse ;  /* 0x8000000615157221 */ /* 0x100fe20000000000 */
[--C-:B------:R-:W-:Y:S01]  /*0710*/  FADD R27, R27, -R6.reuse ;  /* 0x800000061b1b7221 */ /* 0x100fe20000000000 */
[----:B------:R-:W-:Y:S01]  /*0720*/  FADD R20, R20, R9 ;  /* 0x0000000914147221 */ /* 0x000fe20000000000 */
[--C-:B------:R-:W-:Y:S01]  /*0730*/  FADD R23, R23, R6.reuse ;  /* 0x0000000617177221 */ /* 0x100fe20000000000 */
[--C-:B------:R-:W-:Y:S01]  /*0740*/  FADD R25, R25, R6.reuse ;  /* 0x0000000619197221 */ /* 0x100fe20000000000 */
[--C-:B------:R-:W-:Y:S01]  /*0750*/  FADD R29, R29, R6.reuse ;  /* 0x000000061d1d7221 */ /* 0x100fe20000000000 */
[--C-:B------:R-:W-:Y:S01]  /*0760*/  FADD R31, R31, R6.reuse ;  /* 0x000000061f1f7221 */ /* 0x100fe20000000000 */
[--C-:B------:R-:W-:Y:S01]  /*0770*/  FADD R15, R15, -R6.reuse ;  /* 0x800000060f0f7221 */ /* 0x100fe20000000000 */
[----:B------:R-:W-:Y:S01]  /*0780*/  FADD R19, R19, -R6 ;  /* 0x8000000613137221 */ /* 0x000fe20000000000 */
[--C-:B------:R-:W-:Y:S01]  /*0790*/  FADD R9, R4, -R7.reuse ;  /* 0x8000000704097221 */ /* 0x100fe20000000000 */
[----:B------:R-:W-:Y:S01]  /*07a0*/  FADD R33, R18, -R7 ;  /* 0x8000000712217221 */ /* 0x000fe20000000000 */
[----:B------:R-:W-:Y:S01]  /*07b0*/  FADD R6, R17, R13 ;  /* 0x0000000d11067221 */ /* 0x000fe20000000000 */
[--C-:B------:R-:W-:Y:S01]  /*07c0*/  FADD R16, R16, -R12.reuse ;  /* 0x8000000c10107221 */ /* 0x100fe20000000000 */
[----:B------:R-:W-:Y:S01]  /*07d0*/  FADD R7, R20, R7 ;  /* 0x0000000714077221 */ /* 0x000fe20000000000 */
[--C-:B------:R-:W-:Y:S01]  /*07e0*/  FADD R0, R0, R12.reuse ;  /* 0x0000000c00007221 */ /* 0x100fe20000000000 */
[----:B------:R-:W-:Y:S01]  /*07f0*/  FADD R17, R4, -R12 ;  /* 0x8000000c04117221 */ /* 0x000fe20000000000 */
[----:B------:R0:W-:Y:S01]  /*0800*/  STG.E [R2.64], R5 ;  /* 0x0000000502007986 */ /* 0x0001e2000c101904 */
[--C-:B------:R-:W-:Y:S01]  /*0810*/  FADD R13, R16, R11.reuse ;  /* 0x0000000b100d7221 */ /* 0x100fe20000000000 */
[--C-:B------:R-:W-:Y:S01]  /*0820*/  FADD R9, R9, R8.reuse ;  /* 0x0000000809097221 */ /* 0x100fe20000000000 */
[--C-:B------:R-:W-:Y:S01]  /*0830*/  FADD R33, R33, R8.reuse ;  /* 0x0000000821217221 */ /* 0x100fe20000000000 */
[----:B------:R-:W-:Y:S01]  /*0840*/  FADD R7, R7, -R8 ;  /* 0x8000000807077221 */ /* 0x000fe20000000000 */
[----:B------:R-:W-:Y:S01]  /*0850*/  FADD R17, R17, R10 ;  /* 0x0000000a11117221 */ /* 0x000fe20000000000 */
[--C-:B0-----:R-:W-:Y:S01]  /*0860*/  FADD R5, R6, -R11.reuse ;  /* 0x8000000b06057221 */ /* 0x101fe20000000000 */
        /* <DEDUP_REMOVED lines=17> */
.L_x_20:
        /* <DEDUP_REMOVED lines=16> */
.L_x_98:


//--------------------- .text.tvmgen_default_fused_nn_contrib_conv2d_winograd_without_weight_transform_add_nn_relu_3_kernel --------------------------
	.section	.text.tvmgen_default_fused_nn_contrib_conv2d_winograd_without_weight_transform_add_nn_relu_3_kernel,"ax",@progbits
	.sectioninfo	@"SHI_REGISTERS=28"
	.align	128
        .global         tvmgen_default_fused_nn_contrib_conv2d_winograd_without_weight_transform_add_nn_relu_3_kernel
        .type           tvmgen_default_fused_nn_contrib_conv2d_winograd_without_weight_transform_add_nn_relu_3_kernel,@function
        .size           tvmgen_default_fused_nn_contrib_conv2d_winograd_without_weight_transform_add_nn_relu_3_kernel,(.L_x_99 - tvmgen_default_fused_nn_contrib_conv2d_winograd_without_weight_transform_add_nn_relu_3_kernel)
        .other          tvmgen_default_fused_nn_contrib_conv2d_winograd_without_weight_transform_add_nn_relu_3_kernel,@"STO_CUDA_ENTRY STV_DEFAULT"
tvmgen_default_fused_nn_contrib_conv2d_winograd_without_weight_transform_add_nn_relu_3_kernel:
.text.tvmgen_default_fused_nn_contrib_conv2d_winograd_without_weight_transform_add_nn_relu_3_kernel:
        /* <DEDUP_REMOVED lines=123> */
.L_x_21:
        /* <DEDUP_REMOVED lines=13> */
.L_x_99:


//--------------------- .text.tvmgen_default_fused_nn_global_avg_pool2d_kernel --------------------------
	.section	.text.tvmgen_default_fused_nn_global_avg_pool2d_kernel,"ax",@progbits
	.sectioninfo	@"SHI_REGISTERS=16"
	.align	128
        .global         tvmgen_default_fused_nn_global_avg_pool2d_kernel
        .type           tvmgen_default_fused_nn_global_avg_pool2d_kernel,@function
        .size           tvmgen_default_fused_nn_global_avg_pool2d_kernel,(.L_x_100 - tvmgen_default_fused_nn_global_avg_pool2d_kernel)
        .other          tvmgen_default_fused_nn_global_avg_pool2d_kernel,@"STO_CUDA_ENTRY STV_DEFAULT"
tvmgen_default_fused_nn_global_avg_pool2d_kernel:
.text.tvmgen_default_fused_nn_global_avg_pool2d_kernel:
[----:B------:R-:W-:Y:S02]  /*0000*/  MOV R1, c[0x0][0x28] ;  /* 0x00000a0000017a02 */ /* 0x000fe40000000f00 */
[----:B------:R-:W0:Y:S01]  /*0010*/  S2R R11, SR_TID.X ;  /* 0x00000000000b7919 */ /* 0x000e220000002100 */
[----:B------:R-:W-:Y:S01]  /*0020*/  MOV R13, 0x4 ;  /* 0x00000004000d7802 */ /* 0x000fe20000000f00 */
[----:B------:R-:W-:Y:S02]  /*0030*/  ULDC.64 UR4, c[0x0][0x118] ;  /* 0x0000460000047ab9 */ /* 0x000fe40000000a00 */
[----:B------:R-:W1:Y:S04]  /*0040*/  S2R R12, SR_TID.Y ;  /* 0x00000000000c7919 */ /* 0x000e680000002200 */
[----:B------:R-:W2:Y:S01]  /*0050*/  S2R R9, SR_CTAID.X ;  /* 0x0000000000097919 */ /* 0x000ea20000002500 */
[C---:B0-----:R-:W-:Y:S02]  /*0060*/  ISETP.GT.AND P0, PT, R11.reuse, 0x30, PT ;  /* 0x000000300b00780c */ /* 0x041fe40003f04270 */
[----:B------:R-:W-:Y:S01]  /*0070*/  ISETP.GT.AND P1, PT, R11, 0x10, PT ;  /* 0x000000100b00780c */ /* 0x000fe20003f24270 */
[----:B-1----:R-:W-:-:S04]  /*0080*/  IMAD R0, R12, 0x31, R11 ;  /* 0x000000310c007824 */ /* 0x002fc800078e020b */
[----:B--2---:R-:W-:-:S04]  /*0090*/  IMAD R0, R9, 0x620, R0 ;  /* 0x0000062009007824 */ /* 0x004fc800078e0200 */
[----:B------:R-:W-:-:S05]  /*00a0*/  IMAD.WIDE R2, R0, R13, c[0x0][0x168] ;  /* 0x00005a0000027625 */ /* 0x000fca00078e020d */
[----:B------:R-:W2:Y:S04]  /*00b0*/  @!P0 LDG.E.CONSTANT R4, [R2.64] ;  /* 0x0000000402048981 */ /* 0x000ea8000c1e9900 */
[----:B------:R-:W3:Y:S01]  /*00c0*/  @!P1 LDG.E.CONSTANT R5, [R2.64+0x80] ;  /* 0x0000800402059981 */ /* 0x000ee2000c1e9900 */
[----:B------:R-:W-:Y:S02]  /*00d0*/  MOV R0, RZ ;  /* 0x000000ff00007202 */ /* 0x000fe40000000f00 */
[----:B------:R-:W-:Y:S01]  /*00e0*/  VOTE.ANY R7, PT, PT ;  /* 0x0000000000077806 */ /* 0x000fe200038e0100 */
[----:B--2---:R-:W-:Y:S01]  /*00f0*/  @!P0 FADD R0, RZ, R4 ;  /* 0x00000004ff008221 */ /* 0x004fe20000000000 */
[----:B------:R-:W-:-:S03]  /*0100*/  ISETP.NE.AND P0, PT, R11, RZ, PT ;  /* 0x000000ff0b00720c */ /* 0x000fc60003f05270 */
[----:B---3--:R-:W-:-:S05]  /*0110*/  @!P1 FADD R0, R0, R5 ;  /* 0x0000000500009221 */ /* 0x008fca0000000000 */
[----:B------:R-:W0:Y:S02]  /*0120*/  SHFL.DOWN PT, R5, R0, 0x10, 0x1f ;  /* 0x0a001f0000057f89 */ /* 0x000e2400000e0000 */
[----:B0-----:R-:W-:-:S05]  /*0130*/  FADD R4, R5, R0 ;  /* 0x0000000005047221 */ /* 0x001fca0000000000 */
[----:B------:R-:W0:Y:S02]  /*0140*/  SHFL.DOWN PT, R5, R4, 0x8, 0x1f ;  /* 0x09001f0004057f89 */ /* 0x000e2400000e0000 */
[----:B0-----:R-:W-:-:S05]  /*0150*/  FADD R6, R4, R5 ;  /* 0x0000000504067221 */ /* 0x001fca0000000000 */
[----:B------:R-:W0:Y:S02]  /*0160*/  SHFL.DOWN PT, R5, R6, 0x4, 0x1f ;  /* 0x08801f0006057f89 */ /* 0x000e2400000e0000 */
[----:B0-----:R-:W-:Y:S01]  /*0170*/  FADD R8, R6, R5 ;  /* 0x0000000506087221 */ /* 0x001fe20000000000 */
[----:B------:R-:W-:-:S04]  /*0180*/  SHF.L.U32 R5, R12, 0x5, RZ ;  /* 0x000000050c057819 */ /* 0x000fc800000006ff */
[----:B------:R-:W0:Y:S02]  /*0190*/  SHFL.DOWN PT, R3, R8, 0x2, 0x1f ;  /* 0x08401f0008037f89 */ /* 0x000e2400000e0000 */
[----:B0-----:R-:W-:-:S05]  /*01a0*/  FADD R2, R8, R3 ;  /* 0x0000000308027221 */ /* 0x001fca0000000000 */
[----:B------:R-:W0:Y:S02]  /*01b0*/  SHFL.DOWN PT, R3, R2, 0x1, 0x1f ;  /* 0x08201f0002037f89 */ /* 0x000e2400000e0000 */
[----:B0-----:R-:W-:-:S05]  /*01c0*/  FADD R10, R2, R3 ;  /* 0x00000003020a7221 */ /* 0x001fca0000000000 */
[----:B------:R0:W1:Y:S01]  /*01d0*/  SHFL.IDX PT, R5, R10, R5, 0x1f ;  /* 0x00001f050a057589 */ /* 0x00006200000e0000 */
[----:B------:R-:W-:Y:S05]  /*01e0*/  @P0 EXIT ;  /* 0x000000000000094d */ /* 0x000fea0003800000 */
[----:B------:R-:W-:-:S05]  /*01f0*/  LEA R2, R9, R12, 0x5 ;  /* 0x0000000c09027211 */ /* 0x000fca00078e28ff */
[----:B------:R-:W-:-:S05]  /*0200*/  IMAD.WIDE R2, R2, R13, c[0x0][0x160] ;  /* 0x0000580002027625 */ /* 0x000fca00078e020d */
[----:B-1----:R-:W-:Y:S01]  /*0210*/  STG.E [R2.64], R5 ;  /* 0x0000000502007986 */ /* 0x002fe2000c101904 */
[----:B------:R-:W-:Y:S05]  /*0220*/  EXIT ;  /* 0x000000000000794d */ /* 0x000fea0003800000 */
.L_x_22:
        /* <DEDUP_REMOVED lines=13> */
.L_x_100:


//--------------------- .text.tvmgen_default_fused_nn_contrib_conv2d_winograd_without_weight_transform_add_nn_relu_3_kernel_2 --------------------------
	.section	.text.tvmgen_default_fused_nn_contrib_conv2d_winograd_without_weight_transform_add_nn_relu_3_kernel_2,"ax",@progbits
	.sectioninfo	@"SHI_REGISTERS=29"
	.align	128
        .global         tvmgen_default_fused_nn_contrib_conv2d_winograd_without_weight_transform_add_nn_relu_3_kernel_2
        .type           tvmgen_default_fused_nn_contrib_conv2d_winograd_without_weight_transform_add_nn_relu_3_kernel_2,@function
        .size           tvmgen_default_fused_nn_contrib_conv2d_winograd_without_weight_transform_add_nn_relu_3_kernel_2,(.L_x_101 - tvmgen_default_fused_nn_contrib_conv2d_winograd_without_weight_transform_add_nn_relu_3_kernel_2)
        .other          tvmgen_default_fused_nn_contrib_conv2d_winograd_without_weight_transform_add_nn_relu_3_kernel_2,@"STO_CUDA_ENTRY STV_DEFAULT"
tvmgen_default_fused_nn_contrib_conv2d_winograd_without_weight_transform_add_nn_relu_3_kernel_2:
.text.tvmgen_default_fused_nn_contrib_conv2d_winograd_without_weight_transform_add_nn_relu_3_kernel_2:
[----:B------:R-:W-:Y:S02]  /*0000*/  MOV R1, c[0x0][0x28] ;  /* 0x00000a0000017a02 */ /* 0x000fe40000000f00 */
[----:B------:R-:W0:Y:S01]  /*0010*/  S2R R26, SR_TID.X ;  /* 0x00000000001a7919 */ /* 0x000e220000002100 */
[----:B------:R-:W-:Y:S01]  /*0020*/  MOV R4, 0x4 ;  /* 0x0000000400047802 */ /* 0x000fe20000000f00 */
[----:B------:R-:W-:Y:S02]  /*0030*/  ULDC.64 UR4, c[0x0][0x118] ;  /* 0x0000460000047ab9 */ /* 0x000fe40000000a00 */
[----:B------:R-:W0:Y:S02]  /*0040*/  S2R R25, SR_CTAID.X ;  /* 0x0000000000197919 */ /* 0x000e240000002500 */
[----:B0-----:R-:W-:-:S05]  /*0050*/  LEA R3, R25, R26, 0x7 ;  /* 0x0000001a19037211 */ /* 0x001fca00078e38ff */
[----:B------:R-:W-:-:S05]  /*0060*/  IMAD.WIDE R2, R3, R4, c[0x0][0x168] ;  /* 0x00005a0003027625 */ /* 0x000fca00078e0204 */
[----:B------:R-:W2:Y:S04]  /*0070*/  LDG.E.CONSTANT R17, [R2.64] ;  /* 0x0000000402117981 */ /* 0x000ea8000c1e9900 */
[----:B------:R-:W3:Y:S04]  /*0080*/  LDG.E.CONSTANT R20, [R2.64+0x8000] ;  /* 0x0080000402147981 */ /* 0x000ee8000c1e9900 */
[----:B------:R-:W4:Y:S04]  /*0090*/  LDG.E.CONSTANT R22, [R2.64+0x10000] ;  /* 0x0100000402167981 */ /* 0x000f28000c1e9900 */
[----:B------:R-:W4:Y:S04]  /*00a0*/  LDG.E.CONSTANT R24, [R2.64+0x18000] ;  /* 0x0180000402187981 */ /* 0x000f28000c1e9900 */
[----:B------:R-:W4:Y:S04]  /*00b0*/  LDG.E.CONSTANT R16, [R2.64+0x20000] ;  /* 0x0200000402107981 */ /* 0x000f28000c1e9900 */
[----:B------:R0:W4:Y:S04]  /*00c0*/  LDG.E.CONSTANT R15, [R2.64+0x28000] ;  /* 0x02800004020f7981 */ /* 0x000128000c1e9900 */
[----:B------:R0:W4:Y:S01]  /*00d0*/  LDG.E.CONSTANT R14, [R2.64+0x30000] ;  /* 0x03000004020e7981 */ /* 0x000122000c1e9900 */
[----:B------:R-:W-:-:S03]  /*00e0*/  SHF.R.S32.HI R0, RZ, 0x4, R26 ;  /* 0x00000004ff007819 */ /* 0x000fc6000001141a */
[----:B------:R0:W4:Y:S01]  /*00f0*/  LDG.E.CONSTANT R10, [R2.64+0x38000] ;  /* 0x03800004020a7981 */ /* 0x000122000c1e9900 */
[----:B------:R-:W-:-:S03]  /*0100*/  LEA R25, R25, R0, 0x3 ;  /* 0x0000000019197211 */ /* 0x000fc600078e18ff */
[----:B------:R0:W4:Y:S04]  /*0110*/  LDG.E.CONSTANT R13, [R2.64+0x40000] ;  /* 0x04000004020d7981 */ /* 0x000128000c1e9900 */
[----:B------:R0:W4:Y:S01]  /*0120*/  LDG.E.CONSTANT R9, [R2.64+0x48000] ;  /* 0x0480000402097981 */ /* 0x000122000c1e9900 */
[----:B------:R-:W-:-:S03]  /*0130*/  IMAD.WIDE R18, R25, R4, c[0x0][0x170] ;  /* 0x00005c0019127625 */ /* 0x000fc600078e0204 */
[----:B------:R0:W4:Y:S04]  /*0140*/  LDG.E.CONSTANT R8, [R2.64+0x50000] ;  /* 0x0500000402087981 */ /* 0x000128000c1e9900 */
[----:B------:R0:W4:Y:S04]  /*0150*/  LDG.E.CONSTANT R0, [R2.64+0x58000] ;  /* 0x0580000402007981 */ /* 0x000128000c1e9900 */
[----:B------:R1:W4:Y:S04]  /*0160*/  LDG.E.CONSTANT R5, [R18.64] ;  /* 0x0000000412057981 */ /* 0x000328000c1e9900 */
[----:B------:R0:W4:Y:S04]  /*0170*/  LDG.E.CONSTANT R12, [R2.64+0x60000] ;  /* 0x06000004020c7981 */ /* 0x000128000c1e9900 */
[----:B------:R0:W4:Y:S04]  /*0180*/  LDG.E.CONSTANT R7, [R2.64+0x68000] ;  /* 0x0680000402077981 */ /* 0x000128000c1e9900 */
[----:B------:R0:W4:Y:S01]  /*0190*/  LDG.E.CONSTANT R6, [R2.64+0x70000] ;  /* 0x0700000402067981 */ /* 0x000122000c1e9900 */
[----:B-1----:R-:W-:-:S02]  /*01a0*/  SHF.L.U32 R19, R26, 0x1, RZ ;  /* 0x000000011a137819 */ /* 0x002fc400000006ff */
[----:B------:R-:W-:Y:S01]  /*01b0*/  LOP3.LUT R18, R26, 0xc, RZ, 0xc0, !PT ;  /* 0x0000000c1a127812 */ /* 0x000fe200078ec0ff */
[----:B------:R0:W5:Y:S01]  /*01c0*/  LDG.E.CONSTANT R11, [R2.64+0x78000] ;  /* 0x07800004020b7981 */ /* 0x000162000c1e9900 */
[----:B------:R-:W-:Y:S02]  /*01d0*/  LOP3.LUT R19, R19, 0x6, RZ, 0xc0, !PT ;  /* 0x0000000613137812 */ /* 0x000fe400078ec0ff */
[----:B------:R-:W-:Y:S02]  /*01e0*/  ISETP.NE.AND P0, PT, R18, 0xc, PT ;  /* 0x0000000c1200780c */ /* 0x000fe40003f05270 */
[----:B------:R-:W-:Y:S01]  /*01f0*/  SHF.R.U32.HI R18, RZ, 0x2, R18 ;  /* 0x00000002ff127819 */ /* 0x000fe20000011612 */
[----:B------:R-:W-:Y:S01]  /*0200*/  IMAD R25, R25, 0x31, R19 ;  /* 0x0000003119197824 */ /* 0x000fe200078e0213 */
[----:B------:R-:W-:-:S04]  /*0210*/  LOP3.LUT R23, R26, 0x3, RZ, 0xc0, !PT ;  /* 0x000000031a177812 */ /* 0x000fc800078ec0ff */
[----:B------:R-:W-:Y:S01]  /*0220*/  ISETP.NE.AND P1, PT, R23, 0x3, PT ;  /* 0x000000031700780c */ /* 0x000fe20003f25270 */
[----:B--2---:R-:W-:Y:S01]  /*0230*/  FADD R17, RZ, R17 ;  /* 0x00000011ff117221 */ /* 0x004fe20000000000 */
[----:B---3--:R-:W-:-:S03]  /*0240*/  FADD R21, RZ, -R20 ;  /* 0x80000014ff157221 */ /* 0x008fc60000000000 */
[----:B------:R-:W-:Y:S01]  /*0250*/  FADD R17, R17, R20 ;  /* 0x0000001411117221 */ /* 0x000fe20000000000 */
[----:B----4-:R-:W-:-:S03]  /*0260*/  FADD R21, R22, R21 ;  /* 0x0000001516157221 */ /* 0x010fc60000000000 */
[----:B------:R-:W-:Y:S01]  /*0270*/  FADD R17, R17, R22 ;  /* 0x0000001611117221 */ /* 0x000fe20000000000 */
[----:B------:R-:W-:-:S03]  /*0280*/  FADD R24, R21, R24 ;  /* 0x0000001815187221 */ /* 0x000fc60000000000 */
[--C-:B0-----:R-:W-:Y:S01]  /*0290*/  FADD R2, R17, R16.reuse ;  /* 0x0000001011027221 */ /* 0x101fe20000000000 */
[----:B------:R-:W-:Y:S01]  /*02a0*/  FADD R16, RZ, -R16 ;  /* 0x80000010ff107221 */ /* 0x000fe20000000000 */
[C---:B------:R-:W-:Y:S02]  /*02b0*/  FADD R3, -R15.reuse, R24 ;  /* 0x000000180f037221 */ /* 0x040fe40000000100 */
[----:B------:R-:W-:Y:S01]  /*02c0*/  FADD R17, R2, R15 ;  /* 0x0000000f02117221 */ /* 0x000fe20000000000 */
[----:B------:R-:W-:Y:S01]  /*02d0*/  FADD R21, -R15, R16 ;  /* 0x000000100f157221 */ /* 0x000fe20000000100 */
[----:B------:R-:W-:Y:S02]  /*02e0*/  FADD R19, R14, R3 ;  /* 0x000000030e137221 */ /* 0x000fe40000000000 */
[----:B------:R-:W-:Y:S01]  /*02f0*/  FADD R2, R17, R14 ;  /* 0x0000000e11027221 */ /* 0x000fe20000000000 */
[----:B------:R-:W-:Y:S01]  /*0300*/  IMAD R3, R18, 0xe, R25 ;  /* 0x0000000e12037824 */ /* 0x000fe200078e0219 */
[----:B------:R-:W-:Y:S01]  /*0310*/  FADD R17, RZ, R15 ;  /* 0x0000000fff117221 */ /* 0x000fe20000000000 */
[----:B------:R-:W-:Y:S01]  /*0320*/  FADD R16, R19, R10 ;  /* 0x0000000a13107221 */ /* 0x000fe20000000000 */
[----:B------:R-:W-:-:S02]  /*0330*/  FADD R18, -R14, R21 ;  /* 0x000000150e127221 */ /* 0x000fc40000000100 */
[----:B------:R-:W-:Y:S01]  /*0340*/  FADD R17, -R14, R17 ;  /* 0x000000110e117221 */ /* 0x000fe20000000100 */
[----:B------:R-:W-:Y:S01]  /*0350*/  FADD R2, R2, R13 ;  /* 0x0000000d02027221 */ /* 0x000fe20000000000 */
[----:B------:R-:W-:Y:S02]  /*0360*/  FADD R18, R13, R18 ;  /* 0x000000120d127221 */ /* 0x000fe40000000000 */
[----:B------:R-:W-:Y:S01]  /*0370*/  FADD R14, -R10, R17 ;  /* 0x000000110a0e7221 */ /* 0x000fe20000000100 */
[C---:B------:R-:W-:Y:S01]  /*0380*/  FADD R15, -R9.reuse, R16 ;  /* 0x00000010090f7221 */ /* 0x040fe20000000100 */
[----:B------:R-:W-:Y:S01]  /*0390*/  FADD R13, R2, R9 ;  /* 0x00000009020d7221 */ /* 0x000fe20000000000 */
[C---:B------:R-:W-:Y:S01]  /*03a0*/  FADD R17, R9.reuse, R18 ;  /* 0x0000001209117221 */ /* 0x040fe20000000000 */
[----:B------:R-:W-:Y:S01]  /*03b0*/  FADD R9, -R9, R14 ;  /* 0x0000000e09097221 */ /* 0x000fe20000000100 */
[C---:B------:R-:W-:Y:S01]  /*03c0*/  FADD R15, R8.reuse, R15 ;  /* 0x0000000f080f7221 */ /* 0x040fe20000000000 */
[----:B------:R-:W-:Y:S01]  /*03d0*/  FADD R2, R13, R8 ;  /* 0x000000080d027221 */ /* 0x000fe20000000000 */
[C---:B------:R-:W-:Y:S01]  /*03e0*/  FADD R17, R8.reuse, R17 ;  /* 0x0000001108117221 */ /* 0x040fe20000000000 */
[----:B------:R-:W-:Y:S01]  /*03f0*/  FADD R9, R8, R9 ;  /* 0x0000000908097221 */ /* 0x000fe20000000000 */
[----:B------:R-:W-:-:S03]  /*0400*/  FADD R10, R15, R0 ;  /* 0x000000000f0a7221 */ /* 0x000fc60000000000 */
[----:B------:R-:W-:Y:S01]  /*0410*/  FADD R0, R0, R9 ;  /* 0x0000000900007221 */ /* 0x000fe20000000000 */
[--C-:B------:R-:W-:Y:S01]  /*0420*/  FADD R13, R2, R5.reuse ;  /* 0x00000005020d7221 */ /* 0x100fe20000000000 */
[----:B------:R-:W-:Y:S01]  /*0430*/  @P1 FADD R10, R10, R5 ;  /* 0x000000050a0a1221 */ /* 0x000fe20000000000 */
[----:B------:R-:W-:Y:S01]  /*0440*/  IMAD.WIDE R2, R3, R4, c[0x0][0x160] ;  /* 0x0000580003027625 */ /* 0x000fe200078e0204 */
[----:B------:R-:W-:Y:S02]  /*0450*/  FADD R12, R17, R12 ;  /* 0x0000000c110c7221 */ /* 0x000fe40000000000 */
[----:B------:R-:W-:Y:S02]  /*0460*/  FMNMX R13, RZ, R13, !PT ;  /* 0x0000000dff0d7209 */ /* 0x000fe40007800000 */
[----:B------:R-:W-:Y:S01]  /*0470*/  @P1 FMNMX R15, RZ, R10, !PT ;  /* 0x0000000aff0f1209 */ /* 0x000fe20007800000 */
[----:B------:R-:W-:Y:S01]  /*0480*/  FADD R9, R12, R7 ;  /* 0x000000070c097221 */ /* 0x000fe20000000000 */
[----:B------:R-:W-:Y:S01]  /*0490*/  FADD R7, -R7, R0 ;  /* 0x0000000007077221 */ /* 0x000fe20000000100 */
[----:B------:R0:W-:Y:S02]  /*04a0*/  STG.E [R2.64], R13 ;  /* 0x0000000d02007986 */ /* 0x0001e4000c101904 */
[----:B------:R-:W-:-:S02]  /*04b0*/  FADD R0, R9, R6 ;  /* 0x0000000609007221 */ /* 0x000fc40000000000 */
[----:B------:R0:W-:Y:S01]  /*04c0*/  @P1 STG.E [R2.64+0x4], R15 ;  /* 0x0000040f02001986 */ /* 0x0001e2000c101904 */
[----:B------:R-:W-:Y:S05]  /*04d0*/  @!P0 EXIT ;  /* 0x000000000000894d */ /* 0x000fea0003800000 */
[----:B------:R-:W-:Y:S01]  /*04e0*/  FADD R0, R0, R5 ;  /* 0x0000000500007221 */ /* 0x000fe20000000000 */
[----:B------:R-:W-:-:S04]  /*04f0*/  FADD R6, R6, R7 ;  /* 0x0000000706067221 */ /* 0x000fc80000000000 */
[----:B------:R-:W-:Y:S01]  /*0500*/  FMNMX R7, RZ, R0, !PT ;  /* 0x00000000ff077209 */ /* 0x000fe20007800000 */
[----:B-----5:R-:W-:-:S04]  /*0510*/  FADD R6, R6, R11 ;  /* 0x0000000b06067221 */ /* 0x020fc80000000000 */
[----:B------:R1:W-:Y:S01]  /*0520*/  STG.E [R2.64+0x1c], R7 ;  /* 0x00001c0702007986 */ /* 0x0003e2000c101904 */
[----:B------:R-:W-:Y:S05]  /*0530*/  @!P1 EXIT ;  /* 0x000000000000994d */ /* 0x000fea0003800000 */
[----:B------:R-:W-:-:S05]  /*0540*/  FADD R6, R6, R5 ;  /* 0x0000000506067221 */ /* 0x000fca0000000000 */
[----:B------:R-:W-:-:S05]  /*0550*/  FMNMX R5, RZ, R6, !PT ;  /* 0x00000006ff057209 */ /* 0x000fca0007800000 */
[----:B------:R-:W-:Y:S01]  /*0560*/  STG.E [R2.64+0x20], R5 ;  /* 0x0000200502007986 */ /* 0x000fe2000c101904 */
[----:B------:R-:W-:Y:S05]  /*0570*/  EXIT ;  /* 0x000000000000794d */ /* 0x000fea0003800000 */
.L_x_23:
        /* <DEDUP_REMOVED lines=16> */
.L_x_101:


//--------------------- .text.tvmgen_default_fused_nn_conv2d_add_nn_relu_3_kernel --------------------------
	.section	.text.tvmgen_default_fused_nn_conv2d_add_nn_relu_3_kernel,"ax",@progbits
	.sectionflags	@"SHF_BARRIERS=1"
	.sectioninfo	@"SHI_REGISTERS=40"
	.align	128
        .global         tvmgen_default_fused_nn_conv2d_add_nn_relu_3_kernel
        .type           tvmgen_default_fused_nn_conv2d_add_nn_relu_3_kernel,@function
        .size           tvmgen_default_fused_nn_conv2d_add_nn_relu_3_kernel,(.L_x_102 - tvmgen_default_fused_nn_conv2d_add_nn_relu_3_kernel)
        .other          tvmgen_default_fused_nn_conv2d_add_nn_relu_3_kernel,@"STO_CUDA_ENTRY STV_DEFAULT"
tvmgen_default_fused_nn_conv2d_add_nn_relu_3_kernel:
.text.tvmgen_default_fused_nn_conv2d_add_nn_relu_3_kernel:
[----:B------:R-:W-:Y:S02]  /*0000*/  MOV R1, c[0x0][0x28] ;  /* 0x00000a0000017a02 */ /* 0x000fe40000000f00 */
[----:B------:R-:W0:Y:S01]  /*0010*/  S2R R36, SR_TID.X ;  /* 0x0000000000247919 */ /* 0x000e220000002100 */
[----:B------:R-:W-:Y:S01]  /*0020*/  MOV R34, RZ ;  /* 0x000000ff00227202 */ /* 0x000fe20000000f00 */
[----:B------:R-:W-:Y:S01]  /*0030*/  ULDC.64 UR4, c[0x0][0x118] ;  /* 0x0000460000047ab9 */ /* 0x000fe20000000a00 */
[----:B------:R-:W-:Y:S01]  /*0040*/  MOV R8, RZ ;  /* 0x000000ff00087202 */ /* 0x000fe20000000f00 */
[----:B------:R-:W1:Y:S01]  /*0050*/  S2R R5, SR_TID.Z ;  /* 0x0000000000057919 */ /* 0x000e620000002300 */
[----:B------:R-:W-:Y:S02]  /*0060*/  MOV R4, RZ ;  /* 0x000000ff00047202 */ /* 0x000fe40000000f00 */
[----:B------:R-:W-:Y:S01]  /*0070*/  MOV R12, RZ ;  /* 0x000000ff000c7202 */ /* 0x000fe20000000f00 */
[----:B------:R-:W2:Y:S01]  /*0080*/  S2R R14, SR_CTAID.Z ;  /* 0x00000000000e7919 */ /* 0x000ea20000002700 */
[----:B------:R-:W-:-:S03]  /*0090*/  MOV R32, RZ ;  /* 0x000000ff00207202 */ /* 0x000fc60000000f00 */
[----:B------:R-:W3:Y:S01]  /*00a0*/  S2R R37, SR_CTAID.Y ;  /* 0x0000000000257919 */ /* 0x000ee20000002600 */
[C---:B0-----:R-:W-:Y:S02]  /*00b0*/  SHF.L.U32 R35, R36.reuse, 0x1, RZ ;  /* 0x0000000124237819 */ /* 0x041fe400000006ff */
[----:B------:R-:W-:Y:S02]  /*00c0*/  ISETP.GE.AND P0, PT, R36, 0x6, PT ;  /* 0x000000062400780c */ /* 0x000fe40003f06270 */
[C---:B------:R-:W-:Y:S01]  /*00d0*/  IADD3 R2, R35.reuse, 0x1, RZ ;  /* 0x0000000123027810 */ /* 0x040fe20007ffe0ff */
[----:B------:R-:W-:-:S04]  /*00e0*/  IMAD.HI R0, R35, 0x55555556, RZ ;  /* 0x5555555623007827 */ /* 0x000fc800078e02ff */
[----:B-1----:R-:W-:Y:S01]  /*00f0*/  IMAD R35, R5, 0xc, R35 ;  /* 0x0000000c05237824 */ /* 0x002fe200078e0223 */
[----:B------:R-:W-:Y:S01]  /*0100*/  LEA.HI R13, R0, R0, RZ, 0x1 ;  /* 0x00000000000d7211 */ /* 0x000fe200078f08ff */
[----:B------:R-:W-:-:S03]  /*0110*/  IMAD.HI R2, R2, 0x55555556, RZ ;  /* 0x5555555602027827 */ /* 0x000fc600078e02ff */
[----:B------:R-:W-:Y:S01]  /*0120*/  LEA R9, R5, R13, 0x2 ;  /* 0x0000000d05097211 */ /* 0x000fe200078e10ff */
[C---:B------:R-:W-:Y:S01]  /*0130*/  IMAD.HI R6, R35.reuse, -0x77777777, R34 ;  /* 0x8888888923067827 */ /* 0x040fe200078e0222 */
[----:B------:R-:W-:Y:S02]  /*0140*/  LEA.HI R19, R2, R2, RZ, 0x1 ;  /* 0x0000000202137211 */ /* 0x000fe400078f08ff */
[----:B------:R-:W-:Y:S01]  /*0150*/  IADD3 R3, R35, 0x1, RZ ;  /* 0x0000000123037810 */ /* 0x000fe20007ffe0ff */
[----:B------:R-:W-:Y:S01]  /*0160*/  IMAD.HI R0, R9, -0x77777777, R8 ;  /* 0x8888888909007827 */ /* 0x000fe200078e0208 */
[----:B------:R-:W-:Y:S02]  /*0170*/  MOV R2, RZ ;  /* 0x000000ff00027202 */ /* 0x000fe40000000f00 */
[----:B------:R-:W-:Y:S01]  /*0180*/  SHF.R.U32.HI R17, RZ, 0x1f, R6 ;  /* 0x0000001fff117819 */ /* 0x000fe20000011606 */
[----:B------:R-:W-:Y:S01]  /*0190*/  IMAD.HI R11, R5, -0x77777777, R4 ;  /* 0x88888889050b7827 */ /* 0x000fe200078e0204 */
[----:B------:R-:W-:-:S02]  /*01a0*/  SHF.R.U32.HI R15, RZ, 0x1f, R0 ;  /* 0x0000001fff0f7819 */ /* 0x000fc40000011600 */
[----:B------:R-:W-:Y:S01]  /*01b0*/  LEA R7, R5, R19, 0x2 ;  /* 0x0000001305077211 */ /* 0x000fe200078e10ff */
[----:B------:R-:W-:Y:S01]  /*01c0*/  IMAD.HI R10, R3, -0x77777777, R2 ;  /* 0x88888889030a7827 */ /* 0x000fe200078e0202 */
[----:B------:R-:W-:Y:S02]  /*01d0*/  LEA.HI.SX32 R2, R6, R17, 0x1d ;  /* 0x0000001106027211 */ /* 0x000fe400078feaff */
[----:B------:R-:W-:Y:S02]  /*01e0*/  MOV R6, RZ ;  /* 0x000000ff00067202 */ /* 0x000fe40000000f00 */
[----:B------:R-:W-:Y:S02]  /*01f0*/  SHF.R.U32.HI R8, RZ, 0x1f, R11 ;  /* 0x0000001fff087819 */ /* 0x000fe4000001160b */
[----:B------:R-:W-:Y:S01]  /*0200*/  LEA.HI.SX32 R15, R0, R15, 0x1d ;  /* 0x0000000f000f7211 */ /* 0x000fe200078feaff */
[----:B------:R-:W-:Y:S01]  /*0210*/  IMAD.HI R0, R7, -0x77777777, R6 ;  /* 0x8888888907007827 */ /* 0x000fe200078e0206 */
[----:B------:R-:W-:-:S02]  /*0220*/  LEA.HI.SX32 R11, R11, R8, 0x1d ;  /* 0x000000080b0b7211 */ /* 0x000fc400078feaff */
[----:B------:R-:W-:Y:S01]  /*0230*/  SHF.R.U32.HI R21, RZ, 0x1f, R10 ;  /* 0x0000001fff157819 */ /* 0x000fe2000001160a */
[----:B------:R-:W-:Y:S01]  /*0240*/  IMAD R15, R15, -0xf, R9 ;  /* 0xfffffff10f0f7824 */ /* 0x000fe200078e0209 */
[----:B------:R-:W-:Y:S01]  /*0250*/  SHF.R.U32.HI R17, RZ, 0x1f, R0 ;  /* 0x0000001fff117819 */ /* 0x000fe20000011600 */
[----:B------:R-:W-:Y:S01]  /*0260*/  IMAD R8, R11, -0xf, R5 ;  /* 0xfffffff10b087824 */ /* 0x000fe200078e0205 */
[----:B------:R-:W-:Y:S01]  /*0270*/  LEA.HI.SX32 R21, R10, R21, 0x1d ;  /* 0x000000150a157211 */ /* 0x000fe200078feaff */
[----:B------:R-:W-:Y:S01]  /*0280*/  IMAD.HI R15, R15, 0x66666667, RZ ;  /* 0x666666670f0f7827 */ /* 0x000fe200078e02ff */
[----:B------:R-:W-:Y:S02]  /*0290*/  LEA.HI.SX32 R17, R0, R17, 0x1d ;  /* 0x0000001100117211 */ /* 0x000fe400078feaff */
[C---:B------:R-:W-:Y:S01]  /*02a0*/  LEA R13, R8.reuse, R13, 0x2 ;  /* 0x0000000d080d7211 */ /* 0x040fe200078e10ff */
[----:B------:R-:W-:Y:S01]  /*02b0*/  IMAD R21, R21, -0xf, R3 ;  /* 0xfffffff115157824 */ /* 0x000fe200078e0203 */
[----:B------:R-:W-:Y:S01]  /*02c0*/  LEA R9, R8, R19, 0x2 ;  /* 0x0000001308097211 */ /* 0x000fe200078e10ff */
[----:B------:R-:W-:Y:S01]  /*02d0*/  IMAD R17, R17, -0xf, R7 ;  /* 0xfffffff111117824 */ /* 0x000fe200078e0207 */
[----:B------:R-:W-:Y:S01]  /*02e0*/  SHF.R.S32.HI R0, RZ, 0x1, R15 ;  /* 0x00000001ff007819 */ /* 0x000fe2000001140f */
[----:B------:R-:W-:Y:S01]  /*02f0*/  IMAD.HI R12, R13, -0x77777777, R12 ;  /* 0x888888890d0c7827 */ /* 0x000fe200078e020c */
[----:B------:R-:W-:-:S02]  /*0300*/  MOV R8, RZ ;  /* 0x000000ff00087202 */ /* 0x000fc40000000f00 */
[----:B------:R-:W-:Y:S01]  /*0310*/  LEA.HI R0, R15, R0, RZ, 0x1 ;  /* 0x000000000f007211 */ /* 0x000fe200078f08ff */
[----:B------:R-:W-:Y:S01]  /*0320*/  IMAD R7, R2, -0xf, R35 ;  /* 0xfffffff102077824 */ /* 0x000fe200078e0223 */
[----:B------:R-:W-:Y:S01]  /*0330*/  SHF.R.U32.HI R13, RZ, 0x1f, R12 ;  /* 0x0000001fff0d7819 */ /* 0x000fe2000001160c */
[----:B------:R-:W-:Y:S01]  /*0340*/  IMAD.HI R17, R17, 0x66666667, RZ ;  /* 0x6666666711117827 */ /* 0x000fe200078e02ff */
[----:B------:R-:W-:Y:S02]  /*0350*/  ISETP.GE.AND P2, PT, R21, 0x1, PT ;  /* 0x000000011500780c */ /* 0x000fe40003f46270 */
[----:B------:R-:W-:Y:S01]  /*0360*/  LEA.HI.SX32 R13, R12, R13, 0x1d ;  /* 0x0000000d0c0d7211 */ /* 0x000fe200078feaff */
[----:B------:R-:W-:Y:S01]  /*0370*/  IMAD.HI R9, R9, -0x77777777, R8 ;  /* 0x8888888909097827 */ /* 0x000fe200078e0208 */
[----:B------:R-:W-:Y:S02]  /*0380*/  SHF.R.S32.HI R6, RZ, 0x1, R17 ;  /* 0x00000001ff067819 */ /* 0x000fe40000011411 */
[----:B------:R-:W-:Y:S01]  /*0390*/  ISETP.GE.AND P1, PT, R7, 0x1, PT ;  /* 0x000000010700780c */ /* 0x000fe20003f26270 */
[----:B------:R-:W-:Y:S01]  /*03a0*/  IMAD R8, R0, 0xe, R7 ;  /* 0x0000000e00087824 */ /* 0x000fe200078e0207 */
[----:B------:R-:W-:Y:S01]  /*03b0*/  SHF.R.U32.HI R10, RZ, 0x1f, R9 ;  /* 0x0000001fff0a7819 */ /* 0x000fe20000011609 */
[----:B------:R-:W-:Y:S01]  /*03c0*/  IMAD.HI R2, R36, 0x2aaaaaab, RZ ;  /* 0x2aaaaaab24027827 */ /* 0x000fe200078e02ff */
[----:B---3--:R-:W-:-:S02]  /*03d0*/  LEA R0, R37, R0, 0x1 ;  /* 0x0000000025007211 */ /* 0x008fc400078e08ff */
[----:B------:R-:W-:Y:S01]  /*03e0*/  LEA.HI.SX32 R10, R9, R10, 0x1d ;  /* 0x0000000a090a7211 */ /* 0x000fe200078feaff */
[----:B------:R-:W-:Y:S01]  /*03f0*/  IMAD R12, R11, 0xc400, R8 ;  /* 0x0000c4000b0c7824 */ /* 0x000fe200078e0208 */
[----:B------:R-:W-:Y:S02]  /*0400*/  LEA.HI R8, R17, R6, RZ, 0x1 ;  /* 0x0000000611087211 */ /* 0x000fe400078f08ff */
[-C--:B--2---:R-:W-:Y:S01]  /*0410*/  LEA R9, R14, R5.reuse, 0x4 ;  /* 0x000000050e097211 */ /* 0x084fe200078e20ff */
[----:B------:R-:W-:Y:S01]  /*0420*/  IMAD R12, R13, 0xc4, R12 ;  /* 0x000000c40d0c7824 */ /* 0x000fe200078e020c */
[----:B------:R-:W-:Y:S01]  /*0430*/  LEA.HI R3, R2, R2, RZ, 0x1 ;  /* 0x0000000202037211 */ /* 0x000fe200078f08ff */
[----:B------:R-:W-:Y:S01]  /*0440*/  IMAD R2, R8, 0xe, R21 ;  /* 0x0000000e08027824 */ /* 0x000fe200078e0215 */
[----:B------:R-:W-:Y:S01]  /*0450*/  MOV R13, 0x4 ;  /* 0x00000004000d7802 */ /* 0x000fe20000000f00 */
[----:B------:R-:W-:Y:S01]  /*0460*/  IMAD R9, R9, 0x180, R36 ;  /* 0x0000018009097824 */ /* 0x000fe200078e0224 */
[----:B------:R-:W-:Y:S01]  /*0470*/  IADD3 R3, R3, R5, RZ ;  /* 0x0000000503037210 */ /* 0x000fe20007ffe0ff */
[----:B------:R-:W-:Y:S01]  /*0480*/  IMAD R11, R11, 0xc400, R2 ;  /* 0x0000c4000b0b7824 */ /* 0x000fe200078e0202 */
[----:B------:R-:W-:Y:S01]  /*0490*/  ISETP.LT.OR P1, PT, R0, 0x1, !P1 ;  /* 0x000000010000780c */ /* 0x000fe20004f21670 */
[----:B------:R-:W-:Y:S01]  /*04a0*/  IMAD R2, R9, 0x6, RZ ;  /* 0x0000000609027824 */ /* 0x000fe200078e02ff */
[----:B------:R-:W-:Y:S01]  /*04b0*/  ISETP.LT.AND P3, PT, R3, 0xf, !P0 ;  /* 0x0000000f0300780c */ /* 0x000fe20004761270 */
[----:B------:R-:W-:Y:S01]  /*04c0*/  IMAD R12, R37, 0x1c, R12 ;  /* 0x0000001c250c7824 */ /* 0x000fe200078e020c */
[----:B------:R-:W-:Y:S01]  /*04d0*/  ISETP.LT.AND P0, PT, R3, 0x10, !P0 ;  /* 0x000000100300780c */ /* 0x000fe20004701270 */
[----:B------:R-:W-:Y:S01]  /*04e0*/  IMAD R10, R10, 0xc4, R11 ;  /* 0x000000c40a0a7824 */ /* 0x000fe200078e020b */
[----:B------:R-:W-:Y:S01]  /*04f0*/  MOV R19, RZ ;  /* 0x000000ff00137202 */ /* 0x000fe20000000f00 */
[----:B------:R-:W-:Y:S01]  /*0500*/  IMAD.WIDE R2, R2, R13, c[0x0][0x170] ;  /* 0x00005c0002027625 */ /* 0x000fe200078e020d */
[----:B------:R-:W-:-:S03]  /*0510*/  IADD3 R9, R12, -0xf, RZ ;  /* 0xfffffff10c097810 */ /* 0x000fc60007ffe0ff */
[C---:B------:R-:W-:Y:S01]  /*0520*/  IMAD R10, R37.reuse, 0x1c, R10 ;  /* 0x0000001c250a7824 */ /* 0x040fe200078e020a */
[----:B------:R-:W-:Y:S02]  /*0530*/  IADD3 R6, P4, R2, 0x4, RZ ;  /* 0x0000000402067810 */ /* 0x000fe40007f9e0ff */
[----:B------:R-:W-:Y:S01]  /*0540*/  LEA R2, R37, R8, 0x1 ;  /* 0x0000000825027211 */ /* 0x000fe200078e08ff */
[----:B------:R-:W-:Y:S01]  /*0550*/  IMAD.WIDE R8, R9, R13, c[0x0][0x168] ;  /* 0x00005a0009087625 */ /* 0x000fe200078e020d */
[----:B------:R-:W-:Y:S02]  /*0560*/  IADD3 R10, R10, -0xf, RZ ;  /* 0xfffffff10a0a7810 */ /* 0x000fe40007ffe0ff */
[----:B------:R-:W-:Y:S02]  /*0570*/  IADD3.X R7, RZ, R3, RZ, P4, !PT ;  /* 0x00000003ff077210 */ /* 0x000fe400027fe4ff */
[----:B------:R-:W-:Y:S01]  /*0580*/  MOV R0, R9 ;  /* 0x0000000900007202 */ /* 0x000fe20000000f00 */
[----:B------:R-:W-:Y:S01]  /*0590*/  IMAD.WIDE R10, R10, R13, c[0x0][0x168] ;  /* 0x00005a000a0a7625 */ /* 0x000fe200078e020d */
[----:B------:R-:W-:-:S02]  /*05a0*/  MOV R9, 0x90 ;  /* 0x0000009000097802 */ /* 0x000fc40000000f00 */
[----:B------:R-:W-:Y:S02]  /*05b0*/  ISETP.LT.OR P2, PT, R2, 0x1, !P2 ;  /* 0x000000010200780c */ /* 0x000fe40005741670 */
[----:B------:R-:W-:Y:S01]  /*05c0*/  MOV R3, R8 ;  /* 0x0000000800037202 */ /* 0x000fe20000000f00 */
[----:B------:R-:W-:Y:S01]  /*05d0*/  IMAD R2, R5, R9, 0x2d0 ;  /* 0x000002d005027424 */ /* 0x000fe200078e0209 */
[----:B------:R-:W-:Y:S02]  /*05e0*/  MOV R21, R10 ;  /* 0x0000000a00157202 */ /* 0x000fe40000000f00 */
[----:B------:R-:W-:Y:S02]  /*05f0*/  MOV R20, R11 ;  /* 0x0000000b00147202 */ /* 0x000fe40000000f00 */
.L_x_26:
[----:B------:R0:W5:Y:S04]  /*0600*/  @P0 LDG.E.CONSTANT R16, [R6.64+-0x4] ;  /* 0xfffffc0406100981 */ /* 0x000168000c1e9900 */
[----:B------:R0:W5:Y:S04]  /*0610*/  @P0 LDG.E.CONSTANT R17, [R6.64] ;  /* 0x0000000406110981 */ /* 0x000168000c1e9900 */
[----:B------:R0:W5:Y:S04]  /*0620*/  @P0 LDG.E.CONSTANT R30, [R6.64+0x4] ;  /* 0x00000404061e0981 */ /* 0x000168000c1e9900 */
[----:B------:R0:W5:Y:S04]  /*0630*/  @P0 LDG.E.CONSTANT R31, [R6.64+0x8] ;  /* 0x00000804061f0981 */ /* 0x000168000c1e9900 */
[----:B------:R0:W5:Y:S04]  /*0640*/  @P0 LDG.E.CONSTANT R26, [R6.64+0xc] ;  /* 0x00000c04061a0981 */ /* 0x000168000c1e9900 */
[----:B------:R0:W5:Y:S01]  /*0650*/  @P0 LDG.E.CONSTANT R27, [R6.64+0x10] ;  /* 0x00001004061b0981 */ /* 0x000162000c1e9900 */
[----:B------:R-:W-:Y:S01]  /*0660*/  @P0 IMAD R18, R5, 0x6, R36 ;  /* 0x0000000605120824 */ /* 0x000fe200078e0224 */
[----:B------:R-:W-:Y:S03]  /*0670*/  BSSY B0, `(.L_x_24) ;  /* 0x000000e000007945 */ /* 0x000fe60003800000 */
[----:B------:R-:W-:Y:S01]  /*0680*/  @P0 IMAD R18, R18, 0x6, RZ ;  /* 0x0000000612120824 */ /* 0x000fe200078e02ff */
[----:B------:R-:W-:Y:S06]  /*0690*/  BAR.SYNC.DEFER_BLOCKING 0x0 ;  /* 0x0000000000007b1d */ /* 0x000fec0000010000 */
[----:B------:R-:W-:Y:S05]  /*06a0*/  @!P3 BRA `(.L_x_25) ;  /* 0x000000a00000b947 */ /* 0x000fea0003800000 */
[----:B0-----:R-:W-:Y:S02]  /*06b0*/  MOV R14, RZ ;  /* 0x000000ff000e7202 */ /* 0x001fe40000000f00 */
[----:B------:R-:W-:-:S02]  /*06c0*/  MOV R12, RZ ;  /* 0x000000ff000c7202 */ /* 0x000fc40000000f00 */
[----:B------:R-:W-:Y:S02]  /*06d0*/  @!P1 MOV R8, R3 ;  /* 0x0000000300089202 */ /* 0x000fe40000000f00 */
[----:B------:R-:W-:Y:S02]  /*06e0*/  @!P1 MOV R9, R0 ;  /* 0x0000000000099202 */ /* 0x000fe40000000f00 */
[----:B------:R-:W-:Y:S02]  /*06f0*/  @!P2 MOV R10, R21 ;  /* 0x00000015000aa202 */ /* 0x000fe40000000f00 */
[----:B------:R-:W-:Y:S01]  /*0700*/  @!P2 MOV R11, R20 ;  /* 0x00000014000ba202 */ /* 0x000fe20000000f00 */
[----:B------:R-:W2:Y:S04]  /*0710*/  @!P1 LDG.E.CONSTANT R14, [R8.64] ;  /* 0x00000004080e9981 */ /* 0x000ea8000c1e9900 */
[----:B------:R-:W3:Y:S04]  /*0720*/  @!P2 LDG.E.CONSTANT R12, [R10.64] ;  /* 0x000000040a0ca981 */ /* 0x000ee8000c1e9900 */
[----:B--2---:R0:W-:Y:S04]  /*0730*/  STS [R35.X4], R14 ;  /* 0x0000000e23007388 */ /* 0x0041e80000004800 */
[----:B---3--:R0:W-:Y:S02]  /*0740*/  STS [R35.X4+0x4], R12 ;  /* 0x0000040c23007388 */ /* 0x0081e40000004800 */
.L_x_25:
[----:B0-----:R-:W-:Y:S05]  /*0750*/  BSYNC B0 ;  /* 0x0000000000007941 */ /* 0x001fea0003800000 */
.L_x_24:
[----:B-----5:R-:W-:Y:S01]  /*0760*/  @P0 STS.64 [R18.X4+0x2d0], R16 ;  /* 0x0002d01012000388 */ /* 0x020fe20000004a00 */
[----:B------:R-:W-:Y:S01]  /*0770*/  WARPSYNC 0xffffffff ;  /* 0xffffffff00007948 */ /* 0x000fe20003800000 */
[----:B------:R-:W-:-:S02]  /*0780*/  IADD3 R32, R32, 0x1, RZ ;  /* 0x0000000120207810 */ /* 0x000fc40007ffe0ff */
[----:B------:R-:W-:Y:S01]  /*0790*/  @P0 STS.64 [R18.X4+0x2d8], R30 ;  /* 0x0002d81e12000388 */ /* 0x000fe20000004a00 */
[----:B------:R-:W-:Y:S02]  /*07a0*/  IADD3 R3, P6, R3, 0xc40, RZ ;  /* 0x00000c4003037810 */ /* 0x000fe40007fde0ff */
[----:B------:R-:W-:Y:S01]  /*07b0*/  ISETP.NE.AND P4, PT, R32, 0x40, PT ;  /* 0x000000402000780c */ /* 0x000fe20003f85270 */
[----:B------:R-:W-:Y:S01]  /*07c0*/  @P0 STS.64 [R18.X4+0x2e0], R26 ;  /* 0x0002e01a12000388 */ /* 0x000fe20000004a00 */
[----:B------:R-:W-:-:S03]  /*07d0*/  IADD3.X R0, RZ, R0, RZ, P6, !PT ;  /* 0x00000000ff007210 */ /* 0x000fc600037fe4ff */
[----:B------:R-:W-:Y:S01]  /*07e0*/  BAR.SYNC.DEFER_BLOCKING 0x0 ;  /* 0x0000000000007b1d */ /* 0x000fe20000010000 */
[----:B------:R-:W-:Y:S02]  /*07f0*/  IADD3 R6, P5, R6, 0x90, RZ ;  /* 0x0000009006067810 */ /* 0x000fe40007fbe0ff */
[----:B------:R-:W-:Y:S02]  /*0800*/  IADD3 R21, P6, R21, 0xc40, RZ ;  /* 0x00000c4015157810 */ /* 0x000fe40007fde0ff */
[----:B------:R-:W-:Y:S02]  /*0810*/  IADD3.X R7, RZ, R7, RZ, P5, !PT ;  /* 0x00000007ff077210 */ /* 0x000fe40002ffe4ff */
[----:B------:R-:W-:Y:S01]  /*0820*/  IADD3.X R20, RZ, R20, RZ, P6, !PT ;  /* 0x00000014ff147210 */ /* 0x000fe200037fe4ff */
[----:B------:R-:W-:Y:S04]  /*0830*/  LDS.64 R24, [R36.X8] ;  /* 0x0000000024187984 */ /* 0x000fe80000008a00 */
[----:B------:R-:W0:Y:S04]  /*0840*/  LDS.128 R12, [R2] ;  /* 0x00000000020c7984 */ /* 0x000e280000000c00 */
[----:B------:R-:W1:Y:S04]  /*0850*/  LDS R27, [R36.X8+0x8] ;  /* 0x00000800241b7984 */ /* 0x000e680000008800 */
[----:B------:R-:W2:Y:S04]  /*0860*/  LDS R26, [R36.X8+0x3c] ;  /* 0x00003c00241a7984 */ /* 0x000ea80000008800 */
[----:B------:R-:W-:Y:S04]  /*0870*/  LDS.64 R22, [R36.X8+0x40] ;  /* 0x0000400024167984 */ /* 0x000fe80000008a00 */
[----:B------:R-:W3:Y:S04]  /*0880*/  LDS.128 R8, [R2+0x10] ;  /* 0x0000100002087984 */ /* 0x000ee80000000c00 */
[----:B------:R-:W4:Y:S04]  /*0890*/  LDS.64 R28, [R36.X8+0x78] ;  /* 0x00007800241c7984 */ /* 0x000f280000008a00 */
[----:B------:R-:W-:Y:S04]  /*08a0*/  LDS R34, [R36.X8+0x80] ;  /* 0x0000800024227984 */ /* 0x000fe80000008800 */
[----:B------:R-:W-:Y:S04]  /*08b0*/  LDS R33, [R36.X8+0xb4] ;  /* 0x0000b40024217984 */ /* 0x000fe80000008800 */
[----:B------:R-:W-:Y:S04]  /*08c0*/  LDS R30, [R36.X8+0xf8] ;  /* 0x0000f800241e7984 */ /* 0x000fe80000008800 */
[----:B------:R-:W-:Y:S01]  /*08d0*/  LDS R31, [R36.X8+0x12c] ;  /* 0x00012c00241f7984 */ /* 0x000fe20000008800 */
[----:B0-----:R-:W-:-:S03]  /*08e0*/  FFMA R12, R12, R24, R19 ;  /* 0x000000180c0c7223 */ /* 0x001fc60000000013 */
[----:B------:R-:W0:Y:S01]  /*08f0*/  LDS.128 R16, [R2+0x20] ;  /* 0x0000200002107984 */ /* 0x000e220000000c00 */
[----:B------:R-:W-:-:S03]  /*0900*/  FFMA R12, R13, R25, R12 ;  /* 0x000000190d0c7223 */ /* 0x000fc6000000000c */
[----:B------:R-:W0:Y:S01]  /*0910*/  LDS.64 R24, [R36.X8+0xb8] ;  /* 0x0000b80024187984 */ /* 0x000e220000008a00 */
[----:B-1----:R-:W-:-:S04]  /*0920*/  FFMA R27, R27, R14, R12 ;  /* 0x0000000e1b1b7223 */ /* 0x002fc8000000000c */
[----:B--2---:R-:W-:Y:S02]  /*0930*/  FFMA R15, R26, R15, R27 ;  /* 0x0000000f1a0f7223 */ /* 0x004fe4000000001b */
[----:B------:R-:W-:Y:S02]  /*0940*/  LDS.64 R26, [R36.X8+0xf0] ;  /* 0x0000f000241a7984 */ /* 0x000fe40000008a00 */
[----:B---3--:R-:W-:Y:S02]  /*0950*/  FFMA R8, R8, R22, R15 ;  /* 0x0000001608087223 */ /* 0x008fe4000000000f */
[----:B------:R-:W1:Y:S02]  /*0960*/  LDS.128 R12, [R2+0x30] ;  /* 0x00003000020c7984 */ /* 0x000e640000000c00 */
[----:B------:R-:W-:Y:S02]  /*0970*/  FFMA R9, R9, R23, R8 ;  /* 0x0000001709097223 */ /* 0x000fe40000000008 */
[----:B------:R-:W-:Y:S02]  /*0980*/  LDS.64 R22, [R36.X8+0x130] ;  /* 0x0001300024167984 */ /* 0x000fe40000008a00 */
[----:B----4-:R-:W-:-:S04]  /*0990*/  FFMA R10, R28, R10, R9 ;  /* 0x0000000a1c0a7223 */ /* 0x010fc80000000009 */
[----:B------:R-:W-:Y:S02]  /*09a0*/  FFMA R11, R11, R29, R10 ;  /* 0x0000001d0b0b7223 */ /* 0x000fe4000000000a */
[----:B------:R-:W-:Y:S02]  /*09b0*/  LDS.64 R28, [R36.X8+0x168] ;  /* 0x00016800241c7984 */ /* 0x000fe40000008a00 */
[----:B0-----:R-:W-:Y:S02]  /*09c0*/  FFMA R16, R16, R34, R11 ;  /* 0x0000002210107223 */ /* 0x001fe4000000000b */
[----:B------:R-:W0:Y:S02]  /*09d0*/  LDS.128 R8, [R2+0x40] ;  /* 0x0000400002087984 */ /* 0x000e240000000c00 */
[----:B------:R-:W-:Y:S02]  /*09e0*/  FFMA R17, R33, R17, R16 ;  /* 0x0000001121117223 */ /* 0x000fe40000000010 */
[----:B------:R-:W-:Y:S02]  /*09f0*/  LDS R34, [R36.X8+0x170] ;  /* 0x0001700024227984 */ /* 0x000fe40000008800 */
[----:B------:R-:W-:-:S02]  /*0a00*/  FFMA R18, R24, R18, R17 ;  /* 0x0000001218127223 */ /* 0x000fc40000000011 */
[----:B------:R-:W-:Y:S02]  /*0a10*/  LDS R33, [R36.X8+0x1a4] ;  /* 0x0001a40024217984 */ /* 0x000fe40000008800 */
[----:B------:R-:W-:Y:S02]  /*0a20*/  FFMA R19, R19, R25, R18 ;  /* 0x0000001913137223 */ /* 0x000fe40000000012 */
[----:B------:R-:W-:Y:S02]  /*0a30*/  LDS.64 R24, [R36.X8+0x1a8] ;  /* 0x0001a80024187984 */ /* 0x000fe40000008a00 */
[----:B-1----:R-:W-:Y:S02]  /*0a40*/  FFMA R12, R12, R26, R19 ;  /* 0x0000001a0c0c7223 */ /* 0x002fe40000000013 */
[----:B------:R-:W1:Y:S02]  /*0a50*/  LDS.128 R16, [R2+0x50] ;  /* 0x0000500002107984 */ /* 0x000e640000000c00 */
[----:B------:R-:W-:-:S02]  /*0a60*/  FFMA R13, R13, R27, R12 ;  /* 0x0000001b0d0d7223 */ /* 0x000fc4000000000c */
[----:B------:R-:W-:Y:S02]  /*0a70*/  LDS.64 R26, [R36.X8+0x1e0] ;  /* 0x0001e000241a7984 */ /* 0x000fe40000008a00 */
[----:B------:R-:W-:-:S04]  /*0a80*/  FFMA R14, R30, R14, R13 ;  /* 0x0000000e1e0e7223 */ /* 0x000fc8000000000d */
[----:B------:R-:W-:-:S04]  /*0a90*/  FFMA R15, R31, R15, R14 ;  /* 0x0000000f1f0f7223 */ /* 0x000fc8000000000e */
[----:B0-----:R-:W-:Y:S02]  /*0aa0*/  FFMA R8, R8, R22, R15 ;  /* 0x0000001608087223 */ /* 0x001fe4000000000f */
[----:B------:R-:W0:Y:S02]  /*0ab0*/  LDS.128 R12, [R2+0x60] ;  /* 0x00006000020c7984 */ /* 0x000e240000000c00 */
[----:B------:R-:W-:Y:S02]  /*0ac0*/  FFMA R9, R9, R23, R8 ;  /* 0x0000001709097223 */ /* 0x000fe40000000008 */
[----:B------:R-:W-:Y:S02]  /*0ad0*/  LDS.64 R22, [R36.X8+0x220] ;  /* 0x0002200024167984 */ /* 0x000fe40000008a00 */
[----:B------:R-:W-:Y:S02]  /*0ae0*/  FFMA R10, R28, R10, R9 ;  /* 0x0000000a1c0a7223 */ /* 0x000fe40000000009 */
[----:B------:R-:W2:Y:S02]  /*0af0*/  LDS R28, [R36.X8+0x1e8] ;  /* 0x0001e800241c7984 */ /* 0x000ea40000008800 */
[----:B------:R-:W-:-:S02]  /*0b00*/  FFMA R11, R11, R29, R10 ;  /* 0x0000001d0b0b7223 */ /* 0x000fc4000000000a */
[----:B------:R-:W3:Y:S02]  /*0b10*/  LDS R29, [R36.X8+0x21c] ;  /* 0x00021c00241d7984 */ /* 0x000ee40000008800 */
[----:B-1----:R-:W-:Y:S02]  /*0b20*/  FFMA R16, R16, R34, R11 ;  /* 0x0000002210107223 */ /* 0x002fe4000000000b */
[----:B------:R-:W1:Y:S02]  /*0b30*/  LDS.128 R8, [R2+0x70] ;  /* 0x0000700002087984 */ /* 0x000e640000000c00 */
[----:B------:R-:W-:-:S04]  /*0b40*/  FFMA R17, R33, R17, R16 ;  /* 0x0000001121117223 */ /* 0x000fc80000000010 */
[----:B------:R-:W-:-:S04]  /*0b50*/  FFMA R18, R24, R18, R17 ;  /* 0x0000001218127223 */ /* 0x000fc80000000011 */
[----:B------:R-:W-:Y:S02]  /*0b60*/  FFMA R19, R19, R25, R18 ;  /* 0x0000001913137223 */ /* 0x000fe40000000012 */
[----:B------:R-:W4:Y:S02]  /*0b70*/  LDS.64 R24, [R36.X8+0x258] ;  /* 0x0002580024187984 */ /* 0x000f240000008a00 */
[----:B0-----:R-:W-:Y:S02]  /*0b80*/  FFMA R12, R12, R26, R19 ;  /* 0x0000001a0c0c7223 */ /* 0x001fe40000000013 */
[----:B------:R-:W-:Y:S02]  /*0b90*/  LDS.128 R16, [R2+0x80] ;  /* 0x0000800002107984 */ /* 0x000fe40000000c00 */
[----:B------:R-:W-:Y:S02]  /*0ba0*/  FFMA R31, R13, R27, R12 ;  /* 0x0000001b0d1f7223 */ /* 0x000fe4000000000c */
[----:B------:R-:W0:Y:S02]  /*0bb0*/  LDS R27, [R36.X8+0x260] ;  /* 0x00026000241b7984 */ /* 0x000e240000008800 */
[----:B--2---:R-:W-:-:S02]  /*0bc0*/  FFMA R14, R28, R14, R31 ;  /* 0x0000000e1c0e7223 */ /* 0x004fc4000000001f */
[----:B------:R-:W2:Y:S02]  /*0bd0*/  LDS R26, [R36.X8+0x294] ;  /* 0x00029400241a7984 */ /* 0x000ea40000008800 */
[----:B---3--:R-:W-:Y:S02]  /*0be0*/  FFMA R15, R29, R15, R14 ;  /* 0x0000000f1d0f7223 */ /* 0x008fe4000000000e */
[----:B------:R-:W3:Y:S02]  /*0bf0*/  LDS.64 R12, [R36.X8+0x298] ;  /* 0x00029800240c7984 */ /* 0x000ee40000008a00 */
[----:B-1----:R-:W-:-:S04]  /*0c00*/  FFMA R8, R8, R22, R15 ;  /* 0x0000001608087223 */ /* 0x002fc8000000000f */
[----:B------:R-:W-:-:S04]  /*0c10*/  FFMA R9, R9, R23, R8 ;  /* 0x0000001709097223 */ /* 0x000fc80000000008 */
[----:B----4-:R-:W-:-:S04]  /*0c20*/  FFMA R10, R24, R10, R9 ;  /* 0x0000000a180a7223 */ /* 0x010fc80000000009 */
[----:B------:R-:W-:-:S04]  /*0c30*/  FFMA R11, R11, R25, R10 ;  /* 0x000000190b0b7223 */ /* 0x000fc8000000000a */
[----:B0-----:R-:W-:-:S04]  /*0c40*/  FFMA R11, R16, R27, R11 ;  /* 0x0000001b100b7223 */ /* 0x001fc8000000000b */
[----:B--2---:R-:W-:-:S04]  /*0c50*/  FFMA R11, R26, R17, R11 ;  /* 0x000000111a0b7223 */ /* 0x004fc8000000000b */
[----:B---3--:R-:W-:-:S04]  /*0c60*/  FFMA R12, R12, R18, R11 ;  /* 0x000000120c0c7223 */ /* 0x008fc8000000000b */
[----:B------:R-:W-:Y:S01]  /*0c70*/  FFMA R19, R19, R13, R12 ;  /* 0x0000000d13137223 */ /* 0x000fe2000000000c */
[----:B------:R-:W-:Y:S05]  /*0c80*/  @P4 BRA `(.L_x_26) ;  /* 0xfffff97000004947 */ /* 0x000fea000383ffff */
[----:B------:R-:W0:Y:S01]  /*0c90*/  S2R R30, SR_CTAID.Z ;  /* 0x00000000001e7919 */ /* 0x000e220000002700 */
[----:B------:R-:W-:Y:S02]  /*0ca0*/  MOV R7, 0x4 ;  /* 0x0000000400077802 */ /* 0x000fe40000000f00 */
[----:B0-----:R-:W-:-:S05]  /*0cb0*/  LEA R2, R30, R5, 0x4 ;  /* 0x000000051e027211 */ /* 0x001fca00078e20ff */
[----:B------:R-:W-:-:S06]  /*0cc0*/  IMAD.WIDE R2, R2, R7, c[0x0][0x178] ;  /* 0x00005e0002027625 */ /* 0x000fcc00078e0207 */
[----:B------:R-:W2:Y:S01]  /*0cd0*/  LDG.E.CONSTANT R2, [R2.64] ;  /* 0x0000000402027981 */ /* 0x000ea2000c1e9900 */
[----:B------:R-:W-:-:S04]  /*0ce0*/  IMAD R4, R5, 0x31, R36 ;  /* 0x0000003105047824 */ /* 0x000fc800078e0224 */
[----:B------:R-:W-:-:S04]  /*0cf0*/  IMAD R4, R30, 0x310, R4 ;  /* 0x000003101e047824 */ /* 0x000fc800078e0204 */
[----:B------:R-:W-:-:S04]  /*0d00*/  IMAD R4, R37, 0x7, R4 ;  /* 0x0000000725047824 */ /* 0x000fc800078e0204 */
[----:B------:R-:W-:Y:S01]  /*0d10*/  IMAD.WIDE R4, R4, R7, c[0x0][0x160] ;  /* 0x0000580004047625 */ /* 0x000fe200078e0207 */
[----:B--2---:R-:W-:-:S05]  /*0d20*/  FADD R19, R19, R2 ;  /* 0x0000000213137221 */ /* 0x004fca0000000000 */
[----:B------:R-:W-:-:S05]  /*0d30*/  FMNMX R19, RZ, R19, !PT ;  /* 0x00000013ff137209 */ /* 0x000fca0007800000 */
[----:B------:R-:W-:Y:S01]  /*0d40*/  STG.E [R4.64], R19 ;  /* 0x0000001304007986 */ /* 0x000fe2000c101904 */
[----:B------:R-:W-:Y:S05]  /*0d50*/  EXIT ;  /* 0x000000000000794d */ /* 0x000fea0003800000 */
.L_x_27:
        /* <DEDUP_REMOVED lines=10> */
.L_x_102:


//--------------------- .text.tvmgen_default_fused_nn_conv2d_add_nn_relu_2_kernel --------------------------
	.section	.text.tvmgen_default_fused_nn_conv2d_add_nn_relu_2_kernel,"ax",@progbits
	.sectionflags	@"SHF_BARRIERS=1"
	.sectioninfo	@"SHI_REGISTERS=39"
	.align	128
        .global         tvmgen_default_fused_nn_conv2d_add_nn_relu_2_kernel
        .type           tvmgen_default_fused_nn_conv2d_add_nn_relu_2_kernel,@function
        .size           tvmgen_default_fused_nn_conv2d_add_nn_relu_2_kernel,(.L_x_103 - tvmgen_default_fused_nn_conv2d_add_nn_relu_2_kernel)
        .other          tvmgen_default_fused_nn_conv2d_add_nn_relu_2_kernel,@"STO_CUDA_ENTRY STV_DEFAULT"
tvmgen_default_fused_nn_conv2d_add_nn_relu_2_kernel:
.text.tvmgen_default_fused_nn_conv2d_add_nn_relu_2_kernel:
[----:B------:R-:W-:Y:S02]  /*0000*/  MOV R1, c[0x0][0x28] ;  /* 0x00000a0000017a02 */ /* 0x000fe40000000f00 */
[----:B------:R-:W0:Y:S01]  /*0010*/  S2R R0, SR_TID.Y ;  /* 0x0000000000007919 */ /* 0x000e220000002200 */
[----:B------:R-:W-:Y:S01]  /*0020*/  MOV R6, RZ ;  /* 0x000000ff00067202 */ /* 0x000fe20000000f00 */
[----:B------:R-:W-:Y:S01]  /*0030*/  IMAD.MOV.U32 R12, RZ, RZ, RZ ;  /* 0x000000ffff0c7224 */ /* 0x000fe200078e00ff */
[----:B------:R-:W-:Y:S01]  /*0040*/  MOV R8, RZ ;  /* 0x000000ff00087202 */ /* 0x000fe20000000f00 */
[----:B------:R-:W1:Y:S01]  /*0050*/  S2R R2, SR_TID.X ;  /* 0x0000000000027919 */ /* 0x000e620000002100 */
[----:B------:R-:W-:Y:S01]  /*0060*/  MOV R10, RZ ;  /* 0x000000ff000a7202 */ /* 0x000fe20000000f00 */
[----:B------:R-:W-:Y:S01]  /*0070*/  CS2R R26, SRZ ;  /* 0x00000000001a7805 */ /* 0x000fe2000001ff00 */
[----:B------:R-:W-:Y:S01]  /*0080*/  MOV R32, 0x120 ;  /* 0x0000012000207802 */ /* 0x000fe20000000f00 */
[----:B------:R-:W2:Y:S01]  /*0090*/  S2R R3, SR_TID.Z ;  /* 0x0000000000037919 */ /* 0x000ea20000002300 */
[----:B------:R-:W-:Y:S01]  /*00a0*/  MOV R31, 0x70 ;  /* 0x00000070001f7802 */ /* 0x000fe20000000f00 */
[----:B------:R-:W-:Y:S01]  /*00b0*/  CS2R R28, SRZ ;  /* 0x00000000001c7805 */ /* 0x000fe2000001ff00 */
[----:B------:R-:W-:Y:S01]  /*00c0*/  MOV R24, RZ ;  /* 0x000000ff00187202 */ /* 0x000fe20000000f00 */
[----:B0-----:R-:W-:-:S02]  /*00d0*/  IMAD R30, R0, 0x13, RZ ;  /* 0x00000013001e7824 */ /* 0x001fc400078e02ff */
[----:B-1----:R-:W-:Y:S02]  /*00e0*/  IMAD R4, R2, 0x3, RZ ;  /* 0x0000000302047824 */ /* 0x002fe400078e02ff */
[----:B--2---:R-:W-:-:S03]  /*00f0*/  IMAD R5, R3, 0x25, R30 ;  /* 0x0000002503057824 */ /* 0x004fc600078e021e */
[----:B------:R-:W-:Y:S01]  /*0100*/  IADD3 R30, R30, R4, RZ ;  /* 0x000000041e1e7210 */ /* 0x000fe20007ffe0ff */
[----:B------:R-:W-:Y:S01]  /*0110*/  IMAD R32, R3, R32, 0x910 ;  /* 0x0000091003207424 */ /* 0x000fe200078e0220 */
[----:B------:R-:W-:-:S04]  /*0120*/  IADD3 R5, R5, R4, RZ ;  /* 0x0000000405057210 */ /* 0x000fc80007ffe0ff */
[----:B------:R-:W-:Y:S02]  /*0130*/  IADD3 R32, R32, 0x90, RZ ;  /* 0x0000009020207810 */ /* 0x000fe40007ffe0ff */
[-C--:B------:R-:W-:Y:S02]  /*0140*/  MOV R7, R5.reuse ;  /* 0x0000000500077202 */ /* 0x080fe40000000f00 */
[----:B------:R-:W-:Y:S02]  /*0150*/  MOV R9, R5 ;  /* 0x0000000500097202 */ /* 0x000fe40000000f00 */
[C---:B------:R-:W-:Y:S01]  /*0160*/  IADD3 R11, R5.reuse, 0x1, RZ ;  /* 0x00000001050b7810 */ /* 0x040fe20007ffe0ff */
[C---:B------:R-:W-:Y:S01]  /*0170*/  IMAD.HI R6, R5.reuse, -0x1e0387f1, R6 ;  /* 0xe1fc780f05067827 */ /* 0x040fe200078e0206 */
[----:B------:R-:W-:-:S03]  /*0180*/  IADD3 R13, R5, 0x2, RZ ;  /* 0x00000002050d7810 */ /* 0x000fc60007ffe0ff */
[----:B------:R-:W-:Y:S01]  /*0190*/  IMAD.HI R14, R5, -0x72c234f7, R8 ;  /* 0x8d3dcb09050e7827 */ /* 0x000fe200078e0208 */
[----:B------:R-:W-:-:S03]  /*01a0*/  SHF.R.U32.HI R7, RZ, 0x1f, R6 ;  /* 0x0000001fff077819 */ /* 0x000fc60000011606 */
[----:B------:R-:W-:Y:S01]  /*01b0*/  IMAD.HI R8, R11, -0x1e0387f1, R10 ;  /* 0xe1fc780f0b087827 */ /* 0x000fe200078e020a */
[----:B------:R-:W-:Y:S02]  /*01c0*/  SHF.R.U32.HI R9, RZ, 0x1f, R14 ;  /* 0x0000001fff097819 */ /* 0x000fe4000001160e */
[----:B------:R-:W-:Y:S01]  /*01d0*/  LEA.HI.SX32 R6, R6, R7, 0x19 ;  /* 0x0000000706067211 */ /* 0x000fe200078fcaff */
[C---:B------:R-:W-:Y:S01]  /*01e0*/  IMAD.HI R16, R13.reuse, -0x72c234f7, R12 ;  /* 0x8d3dcb090d107827 */ /* 0x040fe200078e020c */
[----:B------:R-:W-:Y:S02]  /*01f0*/  SHF.R.U32.HI R7, RZ, 0x1f, R8 ;  /* 0x0000001fff077819 */ /* 0x000fe40000011608 */
[----:B------:R-:W-:Y:S01]  /*0200*/  LEA.HI.SX32 R14, R14, R9, 0x1c ;  /* 0x000000090e0e7211 */ /* 0x000fe200078fe2ff */
[----:B------:R-:W-:Y:S01]  /*0210*/  IMAD.HI R15, R13, -0x1e0387f1, R12 ;  /* 0xe1fc780f0d0f7827 */ /* 0x000fe200078e020c */
[----:B------:R-:W-:Y:S02]  /*0220*/  SHF.R.U32.HI R19, RZ, 0x1f, R16 ;  /* 0x0000001fff137819 */ /* 0x000fe40000011610 */
[----:B------:R-:W-:Y:S01]  /*0230*/  LEA.HI.SX32 R7, R8, R7, 0x19 ;  /* 0x0000000708077211 */ /* 0x000fe200078fcaff */
[----:B------:R-:W-:Y:S01]  /*0240*/  IMAD.HI R10, R11, -0x72c234f7, R10 ;  /* 0x8d3dcb090b0a7827 */ /* 0x000fe200078e020a */
[----:B------:R-:W-:-:S02]  /*0250*/  SHF.R.U32.HI R12, RZ, 0x1f, R15 ;  /* 0x0000001fff0c7819 */ /* 0x000fc4000001160f */
[----:B------:R-:W-:Y:S01]  /*0260*/  LEA.HI.SX32 R19, R16, R19, 0x1c ;  /* 0x0000001310137211 */ /* 0x000fe200078fe2ff */
[--C-:B------:R-:W-:Y:S01]  /*0270*/  IMAD R17, R6, -0x91, R5.reuse ;  /* 0xffffff6f06117824 */ /* 0x100fe200078e0205 */
[----:B------:R-:W-:Y:S01]  /*0280*/  SHF.R.U32.HI R9, RZ, 0x1f, R10 ;  /* 0x0000001fff097819 */ /* 0x000fe2000001160a */
[----:B------:R-:W-:Y:S01]  /*0290*/  IMAD R14, R14, -0x1d, R5 ;  /* 0xffffffe30e0e7824 */ /* 0x000fe200078e0205 */
[----:B------:R-:W-:Y:S01]  /*02a0*/  LEA.HI.SX32 R8, R15, R12, 0x19 ;  /* 0x0000000c0f087211 */ /* 0x000fe200078fcaff */
[----:B------:R-:W-:Y:S01]  /*02b0*/  IMAD.HI R12, R2, 0x2aaaaaab, RZ ;  /* 0x2aaaaaab020c7827 */ /* 0x000fe200078e02ff */
[----:B------:R-:W-:Y:S02]  /*02c0*/  MOV R16, RZ ;  /* 0x000000ff00107202 */ /* 0x000fe40000000f00 */
[----:B------:R-:W-:Y:S02]  /*02d0*/  LEA.HI.SX32 R9, R10, R9, 0x1c ;  /* 0x000000090a097211 */ /* 0x000fe400078fe2ff */
[----:B------:R-:W-:Y:S01]  /*02e0*/  LEA.HI R15, R12, R12, RZ, 0x1 ;  /* 0x0000000c0c0f7211 */ /* 0x000fe200078f08ff */
[----:B------:R-:W-:Y:S01]  /*02f0*/  IMAD.HI R18, R17, -0x72c234f7, R16 ;  /* 0x8d3dcb0911127827 */ /* 0x000fe200078e0210 */
[----:B------:R-:W0:Y:S01]  /*0300*/  S2R R10, SR_CTAID.Y ;  /* 0x00000000000a7919 */ /* 0x000e220000002600 */
[----:B------:R-:W-:-:S02]  /*0310*/  MOV R12, RZ ;  /* 0x000000ff000c7202 */ /* 0x000fc40000000f00 */
[--C-:B------:R-:W-:Y:S01]  /*0320*/  IMAD R9, R9, -0x1d, R11.reuse ;  /* 0xffffffe309097824 */ /* 0x100fe200078e020b */
[----:B------:R-:W-:Y:S01]  /*0330*/  ISETP.GE.AND P0, PT, R14, 0x1, PT ;  /* 0x000000010e00780c */ /* 0x000fe20003f06270 */
[----:B------:R-:W-:Y:S02]  /*0340*/  IMAD R17, R7, -0x91, R11 ;  /* 0xffffff6f07117824 */ /* 0x000fe400078e020b */
[--C-:B------:R-:W-:Y:S01]  /*0350*/  IMAD R11, R19, -0x1d, R13.reuse ;  /* 0xffffffe3130b7824 */ /* 0x100fe200078e020d */
[----:B------:R-:W-:Y:S01]  /*0360*/  ISETP.GE.AND P3, PT, R9, 0x1, PT ;  /* 0x000000010900780c */ /* 0x000fe20003f66270 */
[----:B------:R-:W-:Y:S02]  /*0370*/  IMAD R13, R8, -0x91, R13 ;  /* 0xffffff6f080d7824 */ /* 0x000fe400078e020d */
[----:B------:R-:W-:Y:S01]  /*0380*/  IMAD.HI R19, R17, -0x72c234f7, R16 ;  /* 0x8d3dcb0911137827 */ /* 0x000fe200078e0210 */
[----:B------:R-:W-:Y:S02]  /*0390*/  SHF.R.U32.HI R17, RZ, 0x1f, R18 ;  /* 0x0000001fff117819 */ /* 0x000fe40000011612 */
[----:B------:R-:W-:Y:S01]  /*03a0*/  IADD3 R16, R15, R0, RZ ;  /* 0x000000000f107210 */ /* 0x000fe20007ffe0ff */
[----:B------:R-:W-:Y:S01]  /*03b0*/  IMAD.HI R25, R13, -0x72c234f7, R12 ;  /* 0x8d3dcb090d197827 */ /* 0x000fe200078e020c */
[----:B------:R-:W-:Y:S01]  /*03c0*/  LEA.HI.SX32 R13, R18, R17, 0x1c ;  /* 0x00000011120d7211 */ /* 0x000fe200078fe2ff */
[----:B------:R-:W1:Y:S01]  /*03d0*/  S2R R12, SR_CTAID.Z ;  /* 0x00000000000c7919 */ /* 0x000e620000002700 */
[----:B------:R-:W-:-:S02]  /*03e0*/  SHF.R.U32.HI R18, RZ, 0x1f, R19 ;  /* 0x0000001fff127819 */ /* 0x000fc40000011613 */
[----:B------:R-:W-:Y:S02]  /*03f0*/  SHF.R.U32.HI R20, RZ, 0x1f, R25 ;  /* 0x0000001fff147819 */ /* 0x000fe40000011619 */
[----:B------:R-:W-:Y:S02]  /*0400*/  LEA.HI.SX32 R15, R19, R18, 0x1c ;  /* 0x00000012130f7211 */ /* 0x000fe400078fe2ff */
[----:B------:R-:W-:Y:S01]  /*0410*/  LEA.HI.SX32 R25, R25, R20, 0x1c ;  /* 0x0000001419197211 */ /* 0x000fe200078fe2ff */
[C---:B0-----:R-:W-:Y:S01]  /*0420*/  IMAD R31, R10.reuse, R31, -0x1d ;  /* 0xffffffe30a1f7424 */ /* 0x041fe200078e021f */
[C---:B------:R-:W-:Y:S02]  /*0430*/  LEA R17, R10.reuse, R13, 0x2 ;  /* 0x0000000d0a117211 */ /* 0x040fe400078e10ff */
[----:B------:R-:W-:Y:S01]  /*0440*/  ISETP.GE.AND P2, PT, R11, 0x1, PT ;  /* 0x000000010b00780c */ /* 0x000fe20003f46270 */
[----:B------:R-:W-:Y:S01]  /*0450*/  IMAD R19, R10, 0x4, R25 ;  /* 0x000000040a137824 */ /* 0x000fe200078e0219 */
[----:B------:R-:W-:-:S02]  /*0460*/  ISETP.LT.OR P0, PT, R17, 0x1, !P0 ;  /* 0x000000011100780c */ /* 0x000fc40004701670 */
[----:B------:R-:W-:Y:S02]  /*0470*/  SHF.L.U32 R17, R2, 0x2, RZ ;  /* 0x0000000202117819 */ /* 0x000fe400000006ff */
[----:B------:R-:W-:Y:S02]  /*0480*/  ISETP.LT.OR P2, PT, R19, 0x1, !P2 ;  /* 0x000000011300780c */ /* 0x000fe40005741670 */
[----:B------:R-:W-:Y:S01]  /*0490*/  ISETP.GE.AND P1, PT, R16, 0x2, PT ;  /* 0x000000021000780c */ /* 0x000fe20003f26270 */
[----:B------:R-:W-:Y:S01]  /*04a0*/  IMAD R17, R0, 0x3a, R17 ;  /* 0x0000003a00117824 */ /* 0x000fe200078e0211 */
[-C--:B------:R-:W-:Y:S02]  /*04b0*/  LEA.HI.SX32 R16, R16, R3.reuse, 0x1f ;  /* 0x0000000310107211 */ /* 0x080fe400078ffaff */
[----:B------:R-:W-:Y:S02]  /*04c0*/  ISETP.LT.AND P1, PT, R2, 0x6, !P1 ;  /* 0x000000060200780c */ /* 0x000fe40004f21270 */
[----:B-1----:R-:W-:-:S02]  /*04d0*/  LEA R19, R12, R3, 0x4 ;  /* 0x000000030c137211 */ /* 0x002fc400078e20ff */
[----:B------:R-:W-:Y:S02]  /*04e0*/  LEA R18, R10, R15, 0x2 ;  /* 0x0000000f0a127211 */ /* 0x000fe400078e10ff */
[----:B------:R-:W-:Y:S01]  /*04f0*/  ISETP.LT.AND P1, PT, R16, 0x10, P1 ;  /* 0x000000101000780c */ /* 0x000fe20000f21270 */
[----:B------:R-:W-:Y:S01]  /*0500*/  IMAD R19, R19, 0x2, R0 ;  /* 0x0000000213137824 */ /* 0x000fe200078e0200 */
[----:B------:R-:W-:Y:S02]  /*0510*/  ISETP.LT.OR P3, PT, R18, 0x1, !P3 ;  /* 0x000000011200780c */ /* 0x000fe40005f61670 */
[----:B------:R-:W-:Y:S01]  /*0520*/  LEA R34, R17, 0x7c, 0x2 ;  /* 0x0000007c11227811 */ /* 0x000fe200078e10ff */
[----:B------:R-:W-:Y:S02]  /*0530*/  IMAD R33, R19, 0xc0, R2 ;  /* 0x000000c013217824 */ /* 0x000fe400078e0202 */
.L_x_43:
[----:B------:R-:W-:Y:S01]  /*0540*/  BAR.SYNC.DEFER_BLOCKING 0x0 ;  /* 0x0000000000007b1d */ /* 0x000fe20000010000 */
[----:B------:R-:W-:Y:S01]  /*0550*/  ISETP.GT.AND P4, PT, R30, 0x24, PT ;  /* 0x000000241e00780c */ /* 0x000fe20003f84270 */
[----:B------:R-:W-:-:S03]  /*0560*/  IMAD R18, R24, 0xc40, R31 ;  /* 0x00000c4018127824 */ /* 0x000fc600078e021f */
[----:B------:R-:W-:Y:S01]  /*0570*/  ISETP.GT.OR P4, PT, R4, 0x12, P4 ;  /* 0x000000120400780c */ /* 0x000fe20002784670 */
[----:B------:R-:W-:Y:S01]  /*0580*/  ULDC.64 UR4, c[0x0][0x118] ;  /* 0x0000460000047ab9 */ /* 0x000fe20000000a00 */
[----:B------:R-:W-:Y:S02]  /*0590*/  BSSY B0, `(.L_x_28) ;  /* 0x000000e000007945 */ /* 0x000fe40003800000 */
[----:B------:R-:W-:-:S13]  /*05a0*/  ISETP.GT.OR P4, PT, R5, 0x243, P4 ;  /* 0x000002430500780c */ /* 0x000fda0002784670 */
[----:B------:R-:W-:Y:S05]  /*05b0*/  @P4 BRA `(.L_x_29) ;  /* 0x000000b000004947 */ /* 0x000fea0003800000 */
[----:B------:R-:W-:Y:S01]  /*05c0*/  BSSY B1, `(.L_x_30) ;  /* 0x0000009000017945 */ /* 0x000fe20003800000 */
[----:B------:R-:W-:Y:S01]  /*05d0*/  MOV R16, RZ ;  /* 0x000000ff00107202 */ /* 0x000fe20000000f00 */
[----:B------:R-:W-:Y:S05]  /*05e0*/  @P0 BRA `(.L_x_31) ;  /* 0x0000006000000947 */ /* 0x000fea0003800000 */
[----:B------:R-:W-:-:S05]  /*05f0*/  IADD3 R17, R14, R18, RZ ;  /* 0x000000120e117210 */ /* 0x000fca0007ffe0ff */
[----:B------:R-:W-:Y:S01]  /*0600*/  IMAD R16, R6, 0x310, R17 ;  /* 0x0000031006107824 */ /* 0x000fe200078e0211 */
[----:B------:R-:W-:-:S03]  /*0610*/  MOV R17, 0x4 ;  /* 0x0000000400117802 */ /* 0x000fc60000000f00 */
[----:B------:R-:W-:-:S04]  /*0620*/  IMAD R16, R13, 0x1c, R16 ;  /* 0x0000001c0d107824 */ /* 0x000fc800078e0210 */
[----:B------:R-:W-:-:S06]  /*0630*/  IMAD.WIDE R16, R16, R17, c[0x0][0x168] ;  /* 0x00005a0010107625 */ /* 0x000fcc00078e0211 */
[----:B------:R0:W5:Y:S02]  /*0640*/  LDG.E.CONSTANT R16, [R16.64] ;  /* 0x0000000410107981 */ /* 0x000164000c1e9900 */
.L_x_31:
[----:B------:R-:W-:Y:S05]  /*0650*/  BSYNC B1 ;  /* 0x0000000000017941 */ /* 0x000fea0003800000 */
.L_x_30:
[----:B-----5:R1:W-:Y:S02]  /*0660*/  STS [R5.X4], R16 ;  /* 0x0000001005007388 */ /* 0x0203e40000004800 */
.L_x_29:
[----:B------:R-:W-:Y:S05]  /*0670*/  BSYNC B0 ;  /* 0x0000000000007941 */ /* 0x000fea0003800000 */
.L_x_28:
[----:B------:R-:W-:Y:S01]  /*0680*/  ISETP.GT.AND P4, PT, R30, 0x23, PT ;  /* 0x000000231e00780c */ /* 0x000fe20003f84270 */
[----:B------:R-:W-:Y:S03]  /*0690*/  BSSY B0, `(.L_x_32) ;  /* 0x000000f000007945 */ /* 0x000fe60003800000 */
[----:B------:R-:W-:-:S04]  /*06a0*/  ISETP.GT.OR P4, PT, R4, 0x11, P4 ;  /* 0x000000110400780c */ /* 0x000fc80002784670 */
[----:B------:R-:W-:-:S13]  /*06b0*/  ISETP.GT.OR P4, PT, R5, 0x242, P4 ;  /* 0x000002420500780c */ /* 0x000fda0002784670 */
[----:B------:R-:W-:Y:S05]  /*06c0*/  @P4 BRA `(.L_x_33) ;  /* 0x000000b000004947 */ /* 0x000fea0003800000 */
[----:B------:R-:W-:Y:S01]  /*06d0*/  BSSY B1, `(.L_x_34) ;  /* 0x0000009000017945 */ /* 0x000fe20003800000 */
[----:B-1----:R-:W-:Y:S01]  /*06e0*/  MOV R16, RZ ;  /* 0x000000ff00107202 */ /* 0x002fe20000000f00 */
[----:B------:R-:W-:Y:S05]  /*06f0*/  @P3 BRA `(.L_x_35) ;  /* 0x0000006000003947 */ /* 0x000fea0003800000 */
[----:B------:R-:W-:Y:S01]  /*0700*/  IADD3 R16, R9, R18, RZ ;  /* 0x0000001209107210 */ /* 0x000fe20007ffe0ff */
[----:B0-----:R-:W-:-:S04]  /*0710*/  IMAD.MOV.U32 R17, RZ, RZ, 0x4 ;  /* 0x00000004ff117424 */ /* 0x001fc800078e00ff */
[----:B------:R-:W-:-:S04]  /*0720*/  IMAD R16, R7, 0x310, R16 ;  /* 0x0000031007107824 */ /* 0x000fc800078e0210 */
[----:B------:R-:W-:-:S04]  /*0730*/  IMAD R16, R15, 0x1c, R16 ;  /* 0x0000001c0f107824 */ /* 0x000fc800078e0210 */
[----:B------:R-:W-:-:S06]  /*0740*/  IMAD.WIDE R16, R16, R17, c[0x0][0x168] ;  /* 0x00005a0010107625 */ /* 0x000fcc00078e0211 */
[----:B------:R0:W5:Y:S02]  /*0750*/  LDG.E.CONSTANT R16, [R16.64] ;  /* 0x0000000410107981 */ /* 0x000164000c1e9900 */
.L_x_35:
[----:B------:R-:W-:Y:S05]  /*0760*/  BSYNC B1 ;  /* 0x0000000000017941 */ /* 0x000fea0003800000 */
.L_x_34:
[----:B-----5:R1:W-:Y:S02]  /*0770*/  STS [R5.X4+0x4], R16 ;  /* 0x0000041005007388 */ /* 0x0203e40000004800 */
.L_x_33:
[----:B------:R-:W-:Y:S05]  /*0780*/  BSYNC B0 ;  /* 0x0000000000007941 */ /* 0x000fea0003800000 */
.L_x_32:
        /* <DEDUP_REMOVED lines=8> */
[----:B0-----:R-:W-:-:S05]  /*0810*/  IADD3 R17, R11, R18, RZ ;  /* 0x000000120b117210 */ /* 0x001fca0007ffe0ff */
[----:B------:R-:W-:Y:S01]  /*0820*/  IMAD R16, R8, 0x310, R17 ;  /* 0x0000031008107824 */ /* 0x000fe200078e0211 */
[----:B------:R-:W-:-:S03]  /*0830*/  MOV R17, 0x4 ;  /* 0x0000000400117802 */ /* 0x000fc60000000f00 */
[----:B------:R-:W-:-:S04]  /*0840*/  IMAD R16, R25, 0x1c, R16 ;  /* 0x0000001c19107824 */ /* 0x000fc800078e0210 */
[----:B------:R-:W-:-:S06]  /*0850*/  IMAD.WIDE R16, R16, R17, c[0x0][0x168] ;  /* 0x00005a0010107625 */ /* 0x000fcc00078e0211 */
[----:B------:R0:W5:Y:S02]  /*0860*/  LDG.E.CONSTANT R16, [R16.64] ;  /* 0x0000000410107981 */ /* 0x000164000c1e9900 */
.L_x_39:
[----:B------:R-:W-:Y:S05]  /*0870*/  BSYNC B1 ;  /* 0x0000000000017941 */ /* 0x000fea0003800000 */
.L_x_38:
[----:B-----5:R1:W-:Y:S02]  /*0880*/  STS [R5.X4+0x8], R16 ;  /* 0x0000081005007388 */ /* 0x0203e40000004800 */
.L_x_37:
[----:B------:R-:W-:Y:S05]  /*0890*/  BSYNC B0 ;  /* 0x0000000000007941 */ /* 0x000fea0003800000 */
.L_x_36:
[----:B------:R-:W-:Y:S01]  /*08a0*/  BSSY B0, `(.L_x_40) ;  /* 0x0000012000007945 */ /* 0x000fe20003800000 */
[----:B------:R-:W-:Y:S05]  /*08b0*/  @!P1 BRA `(.L_x_41) ;  /* 0x0000010000009947 */ /* 0x000fea0003800000 */
[----:B-1----:R-:W-:Y:S01]  /*08c0*/  IMAD R16, R24, 0x6, R33 ;  /* 0x0000000618107824 */ /* 0x002fe200078e0221 */
[----:B0-----:R-:W-:-:S03]  /*08d0*/  MOV R17, 0x4 ;  /* 0x0000000400117802 */ /* 0x001fc60000000f00 */
[----:B------:R-:W-:-:S04]  /*08e0*/  IMAD R16, R16, 0x6, RZ ;  /* 0x0000000610107824 */ /* 0x000fc800078e02ff */
[----:B------:R-:W-:-:S05]  /*08f0*/  IMAD.WIDE R16, R16, R17, c[0x0][0x170] ;  /* 0x00005c0010107625 */ /* 0x000fca00078e0211 */
[----:B------:R-:W2:Y:S04]  /*0900*/  LDG.E.CONSTANT R18, [R16.64] ;  /* 0x0000000410127981 */ /* 0x000ea8000c1e9900 */
[----:B------:R-:W2:Y:S04]  /*0910*/  LDG.E.CONSTANT R19, [R16.64+0x4] ;  /* 0x0000040410137981 */ /* 0x000ea8000c1e9900 */
[----:B------:R-:W3:Y:S04]  /*0920*/  LDG.E.CONSTANT R20, [R16.64+0x8] ;  /* 0x0000080410147981 */ /* 0x000ee8000c1e9900 */
[----:B------:R-:W3:Y:S04]  /*0930*/  LDG.E.CONSTANT R21, [R16.64+0xc] ;  /* 0x00000c0410157981 */ /* 0x000ee8000c1e9900 */
[----:B------:R-:W4:Y:S04]  /*0940*/  LDG.E.CONSTANT R22, [R16.64+0x10] ;  /* 0x0000100410167981 */ /* 0x000f28000c1e9900 */
[----:B------:R-:W4:Y:S01]  /*0950*/  LDG.E.CONSTANT R23, [R16.64+0x14] ;  /* 0x0000140410177981 */ /* 0x000f22000c1e9900 */
[----:B------:R-:W-:-:S05]  /*0960*/  LEA R35, R3, R0, 0x1 ;  /* 0x0000000003237211 */ /* 0x000fca00078e08ff */
[----:B------:R-:W-:-:S04]  /*0970*/  IMAD R35, R35, 0x6, R2 ;  /* 0x0000000623237824 */ /* 0x000fc800078e0202 */
[----:B------:R-:W-:-:S05]  /*0980*/  IMAD R35, R35, 0x6, RZ ;  /* 0x0000000623237824 */ /* 0x000fca00078e02ff */
[----:B--2---:R0:W-:Y:S04]  /*0990*/  STS.64 [R35.X4+0x910], R18 ;  /* 0x0009101223007388 */ /* 0x0041e80000004a00 */
[----:B---3--:R0:W-:Y:S04]  /*09a0*/  STS.64 [R35.X4+0x918], R20 ;  /* 0x0009181423007388 */ /* 0x0081e80000004a00 */
[----:B----4-:R0:W-:Y:S02]  /*09b0*/  STS.64 [R35.X4+0x920], R22 ;  /* 0x0009201623007388 */ /* 0x0101e40000004a00 */
.L_x_41:
[----:B------:R-:W-:Y:S05]  /*09c0*/  BSYNC B0 ;  /* 0x0000000000007941 */ /* 0x000fea0003800000 */
.L_x_40:
[----:B------:R-:W-:Y:S01]  /*09d0*/  BAR.SYNC.DEFER_BLOCKING 0x0 ;  /* 0x0000000000007b1d */ /* 0x000fe20000010000 */
[----:B0-----:R-:W-:Y:S01]  /*09e0*/  MOV R17, 0x90 ;  /* 0x0000009000117802 */ /* 0x001fe20000000f00 */
[----:B-1----:R-:W-:Y:S01]  /*09f0*/  IMAD.MOV.U32 R16, RZ, RZ, R34 ;  /* 0x000000ffff107224 */ /* 0x002fe200078e0022 */
[----:B------:R-:W-:-:S04]  /*0a00*/  MOV R18, R32 ;  /* 0x0000002000127202 */ /* 0x000fc80000000f00 */
.L_x_42:
[----:B------:R-:W-:Y:S01]  /*0a10*/  LDS R20, [R16+-0x7c] ;  /* 0xffff840010147984 */ /* 0x000fe20000000800 */
[----:B------:R-:W-:-:S03]  /*0a20*/  IADD3 R17, R17, 0x24, RZ ;  /* 0x0000002411117810 */ /* 0x000fc60007ffe0ff */
[----:B------:R-:W0:Y:S01]  /*0a30*/  LDS R21, [R18+-0x90] ;  /* 0xffff700012157984 */ /* 0x000e220000000800 */
[----:B------:R-:W-:-:S03]  /*0a40*/  ISETP.NE.AND P4, PT, R17, 0x120, PT ;  /* 0x000001201100780c */ /* 0x000fc60003f85270 */
[----:B------:R-:W1:Y:S04]  /*0a50*/  LDS R19, [R16+-0x74] ;  /* 0xffff8c0010137984 */ /* 0x000e680000000800 */
[----:B------:R-:W2:Y:S04]  /*0a60*/  LDS R22, [R18] ;  /* 0x0000000012167984 */ /* 0x000ea80000000800 */
[----:B------:R-:W-:Y:S04]  /*0a70*/  LDS R23, [R16+-0x70] ;  /* 0xffff900010177984 */ /* 0x000fe80000000800 */
[----:B------:R-:W3:Y:S01]  /*0a80*/  LDS R36, [R18+0x4] ;  /* 0x0000040012247984 */ /* 0x000ee20000000800 */
[----:B0-----:R-:W-:Y:S01]  /*0a90*/  FFMA R29, R20, R21, R29 ;  /* 0x00000015141d7223 */ /* 0x001fe2000000001d */
[----:B-1----:R-:W-:-:S02]  /*0aa0*/  FFMA R28, R21, R19, R28 ;  /* 0x00000013151c7223 */ /* 0x002fc4000000001c */
[----:B------:R-:W0:Y:S01]  /*0ab0*/  LDS R21, [R18+-0x8c] ;  /* 0xffff740012157984 */ /* 0x000e220000000800 */
[-C--:B--2---:R-:W-:Y:S01]  /*0ac0*/  FFMA R27, R20, R22.reuse, R27 ;  /* 0x00000016141b7223 */ /* 0x084fe2000000001b */
[----:B------:R-:W-:Y:S02]  /*0ad0*/  FFMA R26, R19, R22, R26 ;  /* 0x00000016131a7223 */ /* 0x000fe4000000001a */
[----:B------:R-:W1:Y:S02]  /*0ae0*/  LDS R22, [R16+-0x78] ;  /* 0xffff880010167984 */ /* 0x000e640000000800 */
[-C--:B---3--:R-:W-:Y:S01]  /*0af0*/  FFMA R26, R23, R36.reuse, R26 ;  /* 0x00000024171a7223 */ /* 0x088fe2000000001a */
[----:B0-----:R-:W-:Y:S02]  /*0b00*/  FFMA R28, R21, R23, R28 ;  /* 0x00000017151c7223 */ /* 0x001fe4000000001c */
[----:B------:R-:W-:Y:S01]  /*0b10*/  LDS R23, [R16+-0x6c] ;  /* 0xffff940010177984 */ /* 0x000fe20000000800 */
[C---:B-1----:R-:W-:Y:S01]  /*0b20*/  FFMA R20, R22.reuse, R21, R29 ;  /* 0x0000001516147223 */ /* 0x042fe2000000001d */
[----:B------:R-:W-:-:S02]  /*0b30*/  FFMA R22, R22, R36, R27 ;  /* 0x0000002416167223 */ /* 0x000fc4000000001b */
[----:B------:R-:W0:Y:S04]  /*0b40*/  LDS R21, [R18+-0x88] ;  /* 0xffff780012157984 */ /* 0x000e280000000800 */
[----:B------:R-:W1:Y:S04]  /*0b50*/  LDS R27, [R18+0x8] ;  /* 0x00000800121b7984 */ /* 0x000e680000000800 */
[----:B------:R-:W-:Y:S01]  /*0b60*/  LDS R29, [R18+0x10] ;  /* 0x00001000121d7984 */ /* 0x000fe20000000800 */
[----:B0-----:R-:W-:Y:S01]  /*0b70*/  FFMA R20, R19, R21, R20 ;  /* 0x0000001513147223 */ /* 0x001fe20000000014 */
[----:B------:R-:W-:-:S02]  /*0b80*/  FFMA R28, R21, R23, R28 ;  /* 0x00000017151c7223 */ /* 0x000fc4000000001c */
[----:B------:R-:W-:Y:S01]  /*0b90*/  LDS R21, [R16+-0x8] ;  /* 0xfffff80010157984 */ /* 0x000fe20000000800 */
[-C--:B-1----:R-:W-:Y:S01]  /*0ba0*/  FFMA R22, R19, R27.reuse, R22 ;  /* 0x0000001b13167223 */ /* 0x082fe20000000016 */
[----:B------:R-:W-:Y:S02]  /*0bb0*/  FFMA R26, R23, R27, R26 ;  /* 0x0000001b171a7223 */ /* 0x000fe4000000001a */
[----:B------:R-:W0:Y:S04]  /*0bc0*/  LDS R23, [R18+-0x84] ;  /* 0xffff7c0012177984 */ /* 0x000e280000000800 */
[----:B------:R-:W1:Y:S04]  /*0bd0*/  LDS R19, [R16] ;  /* 0x0000000010137984 */ /* 0x000e680000000800 */
[----:B------:R-:W2:Y:S01]  /*0be0*/  LDS R27, [R18+0xc] ;  /* 0x00000c00121b7984 */ /* 0x000ea20000000800 */
[----:B0-----:R-:W-:Y:S01]  /*0bf0*/  FFMA R20, R21, R23, R20 ;  /* 0x0000001715147223 */ /* 0x001fe20000000014 */
[----:B-1----:R-:W-:-:S02]  /*0c00*/  FFMA R28, R23, R19, R28 ;  /* 0x00000013171c7223 */ /* 0x002fc4000000001c */
[----:B------:R-:W-:Y:S01]  /*0c10*/  LDS R23, [R18+-0x80] ;  /* 0xffff800012177984 */ /* 0x000fe20000000800 */
[-C--:B--2---:R-:W-:Y:S01]  /*0c20*/  FFMA R22, R21, R27.reuse, R22 ;  /* 0x0000001b15167223 */ /* 0x084fe20000000016 */
[----:B------:R-:W-:Y:S02]  /*0c30*/  FFMA R26, R19, R27, R26 ;  /* 0x0000001b131a7223 */ /* 0x000fe4000000001a */
[----:B------:R-:W0:Y:S04]  /*0c40*/  LDS R21, [R16+-0x4] ;  /* 0xfffffc0010157984 */ /* 0x000e280000000800 */
[----:B------:R-:W1:Y:S01]  /*0c50*/  LDS R27, [R16+0x4] ;  /* 0x00000400101b7984 */ /* 0x000e620000000800 */
[C---:B0-----:R-:W-:Y:S01]  /*0c60*/  FFMA R20, R21.reuse, R23, R20 ;  /* 0x0000001715147223 */ /* 0x041fe20000000014 */
[----:B------:R-:W-:-:S02]  /*0c70*/  FFMA R22, R21, R29, R22 ;  /* 0x0000001d15167223 */ /* 0x000fc40000000016 */
[----:B------:R-:W0:Y:S01]  /*0c80*/  LDS R21, [R18+-0x7c] ;  /* 0xffff840012157984 */ /* 0x000e220000000800 */
[----:B-1----:R-:W-:Y:S01]  /*0c90*/  FFMA R28, R23, R27, R28 ;  /* 0x0000001b171c7223 */ /* 0x002fe2000000001c */
[----:B------:R-:W-:Y:S02]  /*0ca0*/  FFMA R26, R27, R29, R26 ;  /* 0x0000001d1b1a7223 */ /* 0x000fe4000000001a */
[----:B------:R-:W1:Y:S04]  /*0cb0*/  LDS R23, [R16+0x8] ;  /* 0x0000080010177984 */ /* 0x000e680000000800 */
[----:B------:R-:W2:Y:S04]  /*0cc0*/  LDS R27, [R18+0x14] ;  /* 0x00001400121b7984 */ /* 0x000ea80000000800 */
[----:B------:R-:W-:Y:S01]  /*0cd0*/  LDS R29, [R18+0x1c] ;  /* 0x00001c00121d7984 */ /* 0x000fe20000000800 */
[----:B0-----:R-:W-:Y:S01]  /*0ce0*/  FFMA R20, R19, R21, R20 ;  /* 0x0000001513147223 */ /* 0x001fe20000000014 */
[----:B-1----:R-:W-:-:S02]  /*0cf0*/  FFMA R28, R21, R23, R28 ;  /* 0x00000017151c7223 */ /* 0x002fc4000000001c */
[----:B------:R-:W-:Y:S01]  /*0d00*/  LDS R21, [R18+-0x78] ;  /* 0xffff880012157984 */ /* 0x000fe20000000800 */
[-C--:B--2---:R-:W-:Y:S01]  /*0d10*/  FFMA R22, R19, R27.reuse, R22 ;  /* 0x0000001b13167223 */ /* 0x084fe20000000016 */
[----:B------:R-:W-:Y:S02]  /*0d20*/  FFMA R26, R23, R27, R26 ;  /* 0x0000001b171a7223 */ /* 0x000fe4000000001a */
[----:B------:R-:W0:Y:S04]  /*0d30*/  LDS R19, [R16+0x6c] ;  /* 0x00006c0010137984 */ /* 0x000e280000000800 */
[----:B------:R-:W1:Y:S04]  /*0d40*/  LDS R27, [R16+0x74] ;  /* 0x00007400101b7984 */ /* 0x000e680000000800 */
[----:B------:R-:W2:Y:S01]  /*0d50*/  LDS R23, [R18+0x18] ;  /* 0x0000180012177984 */ /* 0x000ea20000000800 */
[----:B0-----:R-:W-:Y:S01]  /*0d60*/  FFMA R20, R19, R21, R20 ;  /* 0x0000001513147223 */ /* 0x001fe20000000014 */
[----:B-1----:R-:W-:-:S02]  /*0d70*/  FFMA R28, R21, R27, R28 ;  /* 0x0000001b151c7223 */ /* 0x002fc4000000001c */
[----:B------:R-:W-:Y:S01]  /*0d80*/  LDS R21, [R18+-0x74] ;  /* 0xffff8c0012157984 */ /* 0x000fe20000000800 */
[-C--:B--2---:R-:W-:Y:S01]  /*0d90*/  FFMA R22, R19, R23.reuse, R22 ;  /* 0x0000001713167223 */ /* 0x084fe20000000016 */
[----:B------:R-:W-:Y:S02]  /*0da0*/  FFMA R26, R27, R23, R26 ;  /* 0x000000171b1a7223 */ /* 0x000fe4000000001a */
[----:B------:R-:W0:Y:S04]  /*0db0*/  LDS R19, [R16+0x70] ;  /* 0x0000700010137984 */ /* 0x000e280000000800 */
[----:B------:R-:W1:Y:S01]  /*0dc0*/  LDS R23, [R16+0x78] ;  /* 0x0000780010177984 */ /* 0x000e620000000800 */
[C---:B0-----:R-:W-:Y:S01]  /*0dd0*/  FFMA R20, R19.reuse, R21, R20 ;  /* 0x0000001513147223 */ /* 0x041fe20000000014 */
[----:B------:R-:W-:-:S02]  /*0de0*/  FFMA R22, R19, R29, R22 ;  /* 0x0000001d13167223 */ /* 0x000fc40000000016 */
[----:B------:R-:W0:Y:S01]  /*0df0*/  LDS R19, [R18+-0x70] ;  /* 0xffff900012137984 */ /* 0x000e220000000800 */
[----:B-1----:R-:W-:Y:S01]  /*0e00*/  FFMA R28, R21, R23, R28 ;  /* 0x00000017151c7223 */ /* 0x002fe2000000001c */
[----:B------:R-:W-:Y:S02]  /*0e10*/  FFMA R26, R23, R29, R26 ;  /* 0x0000001d171a7223 */ /* 0x000fe4000000001a */
[----:B------:R1:W2:Y:S04]  /*0e20*/  LDS R21, [R16+0x7c] ;  /* 0x00007c0010157984 */ /* 0x0002a80000000800 */
[----:B------:R3:W4:Y:S01]  /*0e30*/  LDS R23, [R18+0x20] ;  /* 0x0000200012177984 */ /* 0x0007220000000800 */
[----:B-1----:R-:W-:Y:S02]  /*0e40*/  IADD3 R16, R16, 0x244, RZ ;  /* 0x0000024410107810 */ /* 0x002fe40007ffe0ff */
[----:B---3--:R-:W-:Y:S01]  /*0e50*/  IADD3 R18, R18, 0x24, RZ ;  /* 0x0000002412127810 */ /* 0x008fe20007ffe0ff */
[----:B0-----:R-:W-:Y:S01]  /*0e60*/  FFMA R29, R27, R19, R20 ;  /* 0x000000131b1d7223 */ /* 0x001fe20000000014 */
[----:B--2---:R-:W-:Y:S01]  /*0e70*/  FFMA R28, R19, R21, R28 ;  /* 0x00000015131c7223 */ /* 0x004fe2000000001c */
[-C--:B----4-:R-:W-:Y:S01]  /*0e80*/  FFMA R27, R27, R23.reuse, R22 ;  /* 0x000000171b1b7223 */ /* 0x090fe20000000016 */
[----:B------:R-:W-:Y:S01]  /*0e90*/  FFMA R26, R21, R23, R26 ;  /* 0x00000017151a7223 */ /* 0x000fe2000000001a */
[----:B------:R-:W-:Y:S05]  /*0ea0*/  @P4 BRA `(.L_x_42) ;  /* 0xfffffb6000004947 */ /* 0x000fea000383ffff */
[----:B------:R-:W-:-:S04]  /*0eb0*/  IADD3 R24, R24, 0x1, RZ ;  /* 0x0000000118187810 */ /* 0x000fc80007ffe0ff */
[----:B------:R-:W-:-:S13]  /*0ec0*/  ISETP.GE.U32.AND P4, PT, R24, 0x20, PT ;  /* 0x000000201800780c */ /* 0x000fda0003f86070 */
[----:B------:R-:W-:Y:S05]  /*0ed0*/  @!P4 BRA `(.L_x_43) ;  /* 0xfffff6600000c947 */ /* 0x000fea000383ffff */
[----:B------:R-:W-:Y:S01]  /*0ee0*/  LEA R7, R12, R3, 0x4 ;  /* 0x000000030c077211 */ /* 0x000fe200078e20ff */
[----:B------:R-:W-:Y:S01]  /*0ef0*/  ULDC.64 UR4, c[0x0][0x118] ;  /* 0x0000460000047ab9 */ /* 0x000fe20000000a00 */
[----:B------:R-:W-:Y:S02]  /*0f00*/  MOV R9, 0x4 ;  /* 0x0000000400097802 */ /* 0x000fe40000000f00 */
[----:B------:R-:W-:-:S05]  /*0f10*/  SHF.L.U32 R4, R7, 0x1, RZ ;  /* 0x0000000107047819 */ /* 0x000fca00000006ff */
[----:B------:R-:W-:-:S05]  /*0f20*/  IMAD.WIDE R4, R4, R9, c[0x0][0x178] ;  /* 0x00005e0004047625 */ /* 0x000fca00078e0209 */
[----:B------:R-:W2:Y:S04]  /*0f30*/  LDG.E.CONSTANT R6, [R4.64+0x4] ;  /* 0x0000040404067981 */ /* 0x000ea8000c1e9900 */
[----:B------:R-:W3:Y:S01]  /*0f40*/  LDG.E.CONSTANT R3, [R4.64] ;  /* 0x0000000404037981 */ /* 0x000ee2000c1e9900 */
[----:B------:R-:W-:-:S05]  /*0f50*/  IMAD R7, R7, 0xe, R10 ;  /* 0x0000000e07077824 */ /* 0x000fca00078e020a */
[----:B------:R-:W-:-:S05]  /*0f60*/  LEA R7, R7, R0, 0x1 ;  /* 0x0000000007077211 */ /* 0x000fca00078e08ff */
[----:B------:R-:W-:-:S05]  /*0f70*/  IMAD R2, R7, 0x7, R2 ;  /* 0x0000000707027824 */ /* 0x000fca00078e0202 */
[----:B------:R-:W-:Y:S01]  /*0f80*/  SHF.L.U32 R2, R2, 0x1, RZ ;  /* 0x0000000102027819 */ /* 0x000fe200000006ff */
[--C-:B--2---:R-:W-:Y:S01]  /*0f90*/  FADD R27, R27, R6.reuse ;  /* 0x000000061b1b7221 */ /* 0x104fe20000000000 */
[----:B------:R-:W-:Y:S01]  /*0fa0*/  FADD R6, R26, R6 ;  /* 0x000000061a067221 */ /* 0x000fe20000000000 */
[--C-:B---3--:R-:W-:Y:S01]  /*0fb0*/  FADD R29, R29, R3.reuse ;  /* 0x000000031d1d7221 */ /* 0x108fe20000000000 */
[----:B------:R-:W-:Y:S01]  /*0fc0*/  FADD R28, R28, R3 ;  /* 0x000000031c1c7221 */ /* 0x000fe20000000000 */
[----:B------:R-:W-:Y:S01]  /*0fd0*/  IMAD.WIDE R2, R2, R9, c[0x0][0x160] ;  /* 0x0000580002027625 */ /* 0x000fe200078e0209 */
[----:B------:R-:W-:Y:S02]  /*0fe0*/  FMNMX R27, RZ, R27, !PT ;  /* 0x0000001bff1b7209 */ /* 0x000fe40007800000 */
[----:B------:R-:W-:Y:S02]  /*0ff0*/  FMNMX R29, RZ, R29, !PT ;  /* 0x0000001dff1d7209 */ /* 0x000fe40007800000 */
[----:B------:R-:W-:-:S02]  /*1000*/  FMNMX R5, RZ, R28, !PT ;  /* 0x0000001cff057209 */ /* 0x000fc40007800000 */
[----:B------:R-:W-:Y:S01]  /*1010*/  FMNMX R7, RZ, R6, !PT ;  /* 0x00000006ff077209 */ /* 0x000fe20007800000 */
[----:B------:R-:W-:Y:S04]  /*1020*/  STG.E [R2.64], R29 ;  /* 0x0000001d02007986 */ /* 0x000fe8000c101904 */
[----:B------:R-:W-:Y:S04]  /*1030*/  STG.E [R2.64+0x4], R5 ;  /* 0x0000040502007986 */ /* 0x000fe8000c101904 */
[----:B------:R-:W-:Y:S04]  /*1040*/  STG.E [R2.64+0x310], R27 ;  /* 0x0003101b02007986 */ /* 0x000fe8000c101904 */
[----:B------:R-:W-:Y:S01]  /*1050*/  STG.E [R2.64+0x314], R7 ;  /* 0x0003140702007986 */ /* 0x000fe2000c101904 */
[----:B------:R-:W-:Y:S05]  /*1060*/  EXIT ;  /* 0x000000000000794d */ /* 0x000fea0003800000 */
.L_x_44:
        /* <DEDUP_REMOVED lines=9> */
.L_x_103:


//--------------------- .text.tvmgen_default_fused_nn_contrib_conv2d_winograd_without_weight_transform_add_nn_relu_1_kernel_1 --------------------------
	.section	.text.tvmgen_default_fused_nn_contrib_conv2d_winograd_without_weight_transform_add_nn_relu_1_kernel_1,"ax",@progbits
	.sectionflags	@"SHF_BARRIERS=1"
	.sectioninfo	@"SHI_REGISTERS=51"
	.align	128
        .global         tvmgen_default_fused_nn_contrib_conv2d_winograd_without_weight_transform_add_nn_relu_1_kernel_1
        .type           tvmgen_default_fused_nn_contrib_conv2d_winograd_without_weight_transform_add_nn_relu_1_kernel_1,@function
        .size           tvmgen_default_fused_nn_contrib_conv2d_winograd_without_weight_transform_add_nn_relu_1_kernel_1,(.L_x_104 - tvmgen_default_fused_nn_contrib_conv2d_winograd_without_weight_transform_add_nn_relu_1_kernel_1)
        .other          tvmgen_default_fused_nn_contrib_conv2d_winograd_without_weight_transform_add_nn_relu_1_kernel_1,@"STO_CUDA_ENTRY STV_DEFAULT"
tvmgen_default_fused_nn_contrib_conv2d_winograd_without_weight_transform_add_nn_relu_1_kernel_1:
.text.tvmgen_default_fused_nn_contrib_conv2d_winograd_without_weight_transform_add_nn_relu_1_kernel_1:
        /* <DEDUP_REMOVED lines=18> */
.L_x_46:
        /* <DEDUP_REMOVED lines=63> */
.L_x_45:
        /* <DEDUP_REMOVED lines=208> */
.L_x_47:
        /* <DEDUP_REMOVED lines=15> */
.L_x_104:


//--------------------- .text.tvmgen_default_fused_nn_contrib_conv2d_winograd_without_weight_transform_add_add_nn_relu_2_kernel --------------------------
	.section	.text.tvmgen_default_fused_nn_contrib_conv2d_winograd_without_weight_transform_add_add_nn_relu_2_kernel,"ax",@progbits
	.sectioninfo	@"SHI_REGISTERS=38"
	.align	128
        .global         tvmgen_default_fused_nn_contrib_conv2d_winograd_without_weight_transform_add_add_nn_relu_2_kernel
        .type           tvmgen_default_fused_nn_contrib_conv2d_winograd_without_weight_transform_add_add_nn_relu_2_kernel,@function
        .size           tvmgen_default_fused_nn_contrib_conv2d_winograd_without_weight_transform_add_add_nn_relu_2_kernel,(.L_x_105 - tvmgen_default_fused_nn_contrib_conv2d_winograd_without_weight_transform_add_add_nn_relu_2_kernel)
        .other          tvmgen_default_fused_nn_contrib_conv2d_winograd_without_weight_transform_add_add_nn_relu_2_kernel,@"STO_CUDA_ENTRY STV_DEFAULT"
tvmgen_default_fused_nn_contrib_conv2d_winograd_without_weight_transform_add_add_nn_relu_2_kernel:
.text.tvmgen_default_fused_nn_contrib_conv2d_winograd_without_weight_transform_add_add_nn_relu_2_kernel:
[----:B------:R-:W-:Y:S02]  /*0000*/  MOV R1, c[0x0][0x28] ;  /* 0x00000a0000017a02 */ /* 0x000fe40000000f00 */
[----:B------:R-:W0:Y:S01]  /*0010*/  S2R R7, SR_CTAID.X ;  /* 0x0000000000077919 */ /* 0x000e220000002500 */
[----:B------:R-:W-:Y:S01]  /*0020*/  MOV R2, RZ ;  /* 0x000000ff00027202 */ /* 0x000fe20000000f00 */
[----:B------:R-:W-:Y:S01]  /*0030*/  CS2R R16, SRZ ;  /* 0x0000000000107805 */ /* 0x000fe2000001ff00 */
[----:B------:R-:W-:Y:S01]  /*0040*/  MOV R18, RZ ;  /* 0x000000ff00127202 */ /* 0x000fe20000000f00 */
[----:B------:R-:W0:Y:S01]  /*0050*/  S2R R4, SR_TID.X ;  /* 0x0000000000047919 */ /* 0x000e220000002100 */
[----:B------:R-:W-:Y:S01]  /*0060*/  ULDC.64 UR4, c[0x0][0x118] ;  /* 0x0000460000047ab9 */ /* 0x000fe20000000a00 */
[----:B------:R-:W-:Y:S01]  /*0070*/  MOV R14, RZ ;  /* 0x000000ff000e7202 */ /* 0x000fe20000000f00 */
[----:B0-----:R-:W-:-:S04]  /*0080*/  IMAD R4, R7, 0x1e, R4 ;  /* 0x0000001e07047824 */ /* 0x001fc800078e0204 */
[----:B------:R-:W-:-:S04]  /*0090*/  IMAD.HI R0, R4, 0x5397829d, RZ ;  /* 0x5397829d04007827 */ /* 0x000fc800078e02ff */
[----:B------:R-:W-:Y:S01]  /*00a0*/  IMAD R3, R7, -0x1c, R4 ;  /* 0xffffffe407037824 */ /* 0x000fe200078e0204 */
[----:B------:R-:W-:-:S03]  /*00b0*/  SHF.R.U32.HI R5, RZ, 0x1f, R0 ;  /* 0x0000001fff057819 */ /* 0x000fc60000011600 */
[----:B------:R-:W-:Y:S01]  /*00c0*/  IMAD.HI R6, R3, -0x6db6db6d, R2 ;  /* 0x9249249303067827 */ /* 0x000fe200078e0202 */
[----:B------:R-:W-:-:S03]  /*00d0*/  LEA.HI.SX32 R5, R0, R5, 0x1c ;  /* 0x0000000500057211 */ /* 0x000fc600078fe2ff */
[----:B------:R-:W-:Y:S01]  /*00e0*/  IMAD R2, R7, 0x7e, R3 ;  /* 0x0000007e07027824 */ /* 0x000fe200078e0203 */
[----:B------:R-:W-:Y:S01]  /*00f0*/  SHF.R.U32.HI R7, RZ, 0x1f, R6 ;  /* 0x0000001fff077819 */ /* 0x000fe20000011606 */
[----:B------:R-:W-:Y:S01]  /*0100*/  IMAD R5, R5, -0x31, R4 ;  /* 0xffffffcf05057824 */ /* 0x000fe200078e0204 */
[----:B------:R-:W-:Y:S01]  /*0110*/  MOV R4, RZ ;  /* 0x000000ff00047202 */ /* 0x000fe20000000f00 */
[----:B------:R-:W-:Y:S01]  /*0120*/  IMAD.HI R0, R2, 0x5397829d, RZ ;  /* 0x5397829d02007827 */ /* 0x000fe200078e02ff */
[----:B------:R-:W-:-:S03]  /*0130*/  LEA.HI.SX32 R7, R6, R7, 0x1e ;  /* 0x0000000706077211 */ /* 0x000fc600078ff2ff */
[----:B------:R-:W-:Y:S01]  /*0140*/  IMAD.HI R4, R5, -0x6db6db6d, R4 ;  /* 0x9249249305047827 */ /* 0x000fe200078e0204 */
[----:B------:R-:W-:-:S03]  /*0150*/  SHF.R.U32.HI R9, RZ, 0x1f, R0 ;  /* 0x0000001fff097819 */ /* 0x000fc60000011600 */
[----:B------:R-:W-:Y:S01]  /*0160*/  IMAD R7, R7, -0x7, R3 ;  /* 0xfffffff907077824 */ /* 0x000fe200078e0203 */
[----:B------:R-:W-:Y:S02]  /*0170*/  LEA.HI.SX32 R0, R0, R9, 0x1c ;  /* 0x0000000900007211 */ /* 0x000fe400078fe2ff */
[----:B------:R-:W-:Y:S02]  /*0180*/  SHF.R.U32.HI R3, RZ, 0x1f, R4 ;  /* 0x0000001fff037819 */ /* 0x000fe40000011604 */
[----:B------:R-:W-:Y:S02]  /*0190*/  SHF.L.U32 R7, R7, 0x1, RZ ;  /* 0x0000000107077819 */ /* 0x000fe400000006ff */
[----:B------:R-:W-:Y:S02]  /*01a0*/  LEA.HI.SX32 R3, R4, R3, 0x1e ;  /* 0x0000000304037211 */ /* 0x000fe400078ff2ff */
[----:B------:R-:W-:Y:S01]  /*01b0*/  IADD3 R4, R7, -0x1, RZ ;  /* 0xffffffff07047810 */ /* 0x000fe20007ffe0ff */
[----:B------:R-:W-:Y:S01]  /*01c0*/  IMAD R0, R0, 0xc4, R7 ;  /* 0x000000c400007824 */ /* 0x000fe200078e0207 */
[----:B------:R-:W-:-:S02]  /*01d0*/  SHF.L.U32 R8, R3, 0x1, RZ ;  /* 0x0000000103087819 */ /* 0x000fc400000006ff */
[----:B------:R-:W-:Y:S02]  /*01e0*/  ISETP.GT.U32.AND P3, PT, R7, 0xd, PT ;  /* 0x0000000d0700780c */ /* 0x000fe40003f64070 */
[----:B------:R-:W-:Y:S02]  /*01f0*/  IADD3 R0, R0, -0xf, RZ ;  /* 0xfffffff100007810 */ /* 0x000fe40007ffe0ff */
[----:B------:R-:W-:Y:S02]  /*0200*/  IADD3 R9, R8, -0x1, RZ ;  /* 0xffffffff08097810 */ /* 0x000fe40007ffe0ff */
[----:B------:R-:W-:Y:S01]  /*0210*/  ISETP.GT.U32.AND P2, PT, R4, 0xd, PT ;  /* 0x0000000d0400780c */ /* 0x000fe20003f44070 */
[----:B------:R-:W-:Y:S01]  /*0220*/  IMAD R0, R3, 0x1c, R0 ;  /* 0x0000001c03007824 */ /* 0x000fe200078e0200 */
[----:B------:R-:W-:Y:S02]  /*0230*/  ISETP.GT.U32.OR P5, PT, R9, 0xd, P3 ;  /* 0x0000000d0900780c */ /* 0x000fe40001fa4470 */
[----:B------:R-:W-:-:S02]  /*0240*/  IADD3 R5, R7, 0x1, RZ ;  /* 0x0000000107057810 */ /* 0x000fc40007ffe0ff */
[----:B------:R-:W-:Y:S02]  /*0250*/  MOV R3, 0x4 ;  /* 0x0000000400037802 */ /* 0x000fe40000000f00 */
[----:B------:R-:W-:Y:S02]  /*0260*/  IADD3 R0, R0, 0xf, RZ ;  /* 0x0000000f00007810 */ /* 0x000fe40007ffe0ff */
[----:B------:R-:W-:Y:S02]  /*0270*/  ISETP.GT.U32.OR P1, PT, R8, 0xd, P2 ;  /* 0x0000000d0800780c */ /* 0x000fe40001724470 */
[----:B------:R-:W-:Y:S01]  /*0280*/  ISETP.GT.U32.AND P0, PT, R5, 0xd, PT ;  /* 0x0000000d0500780c */ /* 0x000fe20003f04070 */
[----:B------:R-:W-:Y:S01]  /*0290*/  IMAD.WIDE R4, R0, R3, c[0x0][0x168] ;  /* 0x00005a0000047625 */ /* 0x000fe200078e0203 */
[----:B------:R-:W-:Y:S02]  /*02a0*/  ISETP.GT.U32.OR P6, PT, R8, 0xd, P3 ;  /* 0x0000000d0800780c */ /* 0x000fe40001fc4470 */
[----:B------:R-:W-:-:S02]  /*02b0*/  IADD3 R7, R7, 0x2, RZ ;  /* 0x0000000207077810 */ /* 0x000fc40007ffe0ff */
[----:B------:R-:W2:Y:S01]  /*02c0*/  @!P5 LDG.E.CONSTANT R18, [R4.64+-0x38] ;  /* 0xffffc8040412d981 */ /* 0x000ea2000c1e9900 */
[----:B------:R-:W-:Y:S01]  /*02d0*/  ISETP.GT.U32.OR P5, PT, R8, 0xd, P0 ;  /* 0x0000000d0800780c */ /* 0x000fe200007a4470 */
[----:B------:R-:W-:Y:S01]  /*02e0*/  CS2R R20, SRZ ;  /* 0x0000000000147805 */ /* 0x000fe2000001ff00 */
[----:B------:R-:W-:Y:S02]  /*02f0*/  ISETP.GT.U32.OR P4, PT, R9, 0xd, P0 ;  /* 0x0000000d0900780c */ /* 0x000fe40000784470 */
[----:B------:R-:W3:Y:S01]  /*0300*/  @!P1 LDG.E.CONSTANT R17, [R4.64+-0x4] ;  /* 0xfffffc0404119981 */ /* 0x000ee2000c1e9900 */
[----:B------:R-:W-:-:S03]  /*0310*/  ISETP.GT.U32.AND P1, PT, R7, 0xd, PT ;  /* 0x0000000d0700780c */ /* 0x000fc60003f24070 */
[----:B------:R-:W4:Y:S01]  /*0320*/  @!P6 LDG.E.CONSTANT R16, [R4.64] ;  /* 0x000000040410e981 */ /* 0x000f22000c1e9900 */
[C---:B------:R-:W-:Y:S02]  /*0330*/  ISETP.GT.U32.OR P6, PT, R8.reuse, 0xd, P1 ;  /* 0x0000000d0800780c */ /* 0x040fe40000fc4470 */
[----:B------:R-:W-:Y:S02]  /*0340*/  IADD3 R7, R8, 0x1, RZ ;  /* 0x0000000108077810 */ /* 0x000fe40007ffe0ff */
[----:B------:R-:W5:Y:S02]  /*0350*/  @!P5 LDG.E.CONSTANT R21, [R4.64+0x4] ;  /* 0x000004040415d981 */ /* 0x000f64000c1e9900 */
[----:B------:R-:W-:Y:S01]  /*0360*/  ISETP.GT.U32.OR P5, PT, R7, 0xd, P2 ;  /* 0x0000000d0700780c */ /* 0x000fe200017a4470 */
[----:B------:R-:W-:Y:S01]  /*0370*/  CS2R R12, SRZ ;  /* 0x00000000000c7805 */ /* 0x000fe2000001ff00 */
[----:B------:R0:W2:Y:S01]  /*0380*/  @!P4 LDG.E.CONSTANT R14, [R4.64+-0x34] ;  /* 0xffffcc04040ec981 */ /* 0x0000a2000c1e9900 */
[----:B------:R-:W-:-:S04]  /*0390*/  ISETP.GT.U32.OR P4, PT, R9, 0xd, P2 ;  /* 0x0000000d0900780c */ /* 0x000fc80001784470 */
[----:B------:R-:W0:Y:S01]  /*03a0*/  @!P6 LDG.E.CONSTANT R20, [R4.64+0x8] ;  /* 0x000008040414e981 */ /* 0x000e22000c1e9900 */
[----:B------:R-:W-:Y:S02]  /*03b0*/  ISETP.GT.U32.OR P6, PT, R7, 0xd, P3 ;  /* 0x0000000d0700780c */ /* 0x000fe40001fc4470 */
[----:B------:R-:W-:-:S03]  /*03c0*/  MOV R6, RZ ;  /* 0x000000ff00067202 */ /* 0x000fc60000000f00 */
[----:B------:R0:W2:Y:S01]  /*03d0*/  @!P5 LDG.E.CONSTANT R13, [R4.64+0x34] ;  /* 0x00003404040dd981 */ /* 0x0000a2000c1e9900 */
[----:B------:R-:W-:Y:S02]  /*03e0*/  ISETP.GT.U32.OR P5, PT, R7, 0xd, P0 ;  /* 0x0000000d0700780c */ /* 0x000fe400007a4470 */
[----:B------:R-:W-:Y:S01]  /*03f0*/  MOV R0, RZ ;  /* 0x000000ff00007202 */ /* 0x000fe20000000f00 */
[----:B------:R0:W2:Y:S04]  /*0400*/  @!P4 LDG.E.CONSTANT R15, [R4.64+-0x3c] ;  /* 0xffffc404040fc981 */ /* 0x0000a8000c1e9900 */
[----:B------:R0:W2:Y:S01]  /*0410*/  @!P6 LDG.E.CONSTANT R6, [R4.64+0x38] ;  /* 0x000038040406e981 */ /* 0x0000a2000c1e9900 */
[----:B------:R-:W-:Y:S02]  /*0420*/  ISETP.GT.U32.OR P6, PT, R9, 0xd, P1 ;  /* 0x0000000d0900780c */ /* 0x000fe40000fc4470 */
[----:B------:R-:W-:-:S03]  /*0430*/  IADD3 R9, R8, 0x2, RZ ;  /* 0x0000000208097810 */ /* 0x000fc60007ffe0ff */
[----:B------:R0:W2:Y:S01]  /*0440*/  @!P5 LDG.E.CONSTANT R0, [R4.64+0x3c] ;  /* 0x00003c040400d981 */ /* 0x0000a2000c1e9900 */
[C---:B------:R-:W-:Y:S02]  /*0450*/  ISETP.GT.U32.OR P2, PT, R9.reuse, 0xd, P2 ;  /* 0x0000000d0900780c */ /* 0x040fe40001744470 */
[----:B------:R-:W-:Y:S02]  /*0460*/  ISETP.GT.U32.OR P3, PT, R9, 0xd, P3 ;  /* 0x0000000d0900780c */ /* 0x000fe40001f64470 */
[----:B------:R-:W-:Y:S02]  /*0470*/  ISETP.GT.U32.OR P5, PT, R7, 0xd, P1 ;  /* 0x0000000d0700780c */ /* 0x000fe40000fa4470 */
[----:B------:R-:W-:Y:S02]  /*0480*/  MOV R7, RZ ;  /* 0x000000ff00077202 */ /* 0x000fe40000000f00 */
[C---:B------:R-:W-:Y:S02]  /*0490*/  ISETP.GT.U32.OR P0, PT, R9.reuse, 0xd, P0 ;  /* 0x0000000d0900780c */ /* 0x040fe40000704470 */
[----:B------:R-:W-:Y:S01]  /*04a0*/  ISETP.GT.U32.OR P1, PT, R9, 0xd, P1 ;  /* 0x0000000d0900780c */ /* 0x000fe20000f24470 */
[----:B------:R-:W-:Y:S01]  /*04b0*/  CS2R R10, SRZ ;  /* 0x00000000000a7805 */ /* 0x000fe2000001ff00 */
[----:B------:R0:W2:Y:S01]  /*04c0*/  @!P6 LDG.E.CONSTANT R7, [R4.64+-0x30] ;  /* 0xffffd0040407e981 */ /* 0x0000a2000c1e9900 */
[----:B------:R-:W-:-:S02]  /*04d0*/  MOV R8, RZ ;  /* 0x000000ff00087202 */ /* 0x000fc40000000f00 */
[----:B------:R-:W-:Y:S01]  /*04e0*/  MOV R9, RZ ;  /* 0x000000ff00097202 */ /* 0x000fe20000000f00 */
[----:B------:R0:W2:Y:S04]  /*04f0*/  @!P2 LDG.E.CONSTANT R12, [R4.64+0x6c] ;  /* 0x00006c04040ca981 */ /* 0x0000a8000c1e9900 */
[----:B------:R0:W2:Y:S04]  /*0500*/  @!P3 LDG.E.CONSTANT R11, [R4.64+0x70] ;  /* 0x00007004040bb981 */ /* 0x0000a8000c1e9900 */
[----:B------:R0:W2:Y:S04]  /*0510*/  @!P5 LDG.E.CONSTANT R8, [R4.64+0x40] ;  /* 0x000040040408d981 */ /* 0x0000a8000c1e9900 */
[----:B------:R0:W2:Y:S04]  /*0520*/  @!P0 LDG.E.CONSTANT R10, [R4.64+0x74] ;  /* 0x00007404040a8981 */ /* 0x0000a8000c1e9900 */
[----:B------:R0:W2:Y:S01]  /*0530*/  @!P1 LDG.E.CONSTANT R9, [R4.64+0x78] ;  /* 0x0000780404099981 */ /* 0x0000a2000c1e9900 */
[----:B------:R-:W-:Y:S01]  /*0540*/  MOV R23, RZ ;  /* 0x000000ff00177202 */ /* 0x000fe20000000f00 */
[----:B------:R-:W-:Y:S01]  /*0550*/  IMAD.WIDE R2, R2, R3, c[0x0][0x160] ;  /* 0x0000580002027625 */ /* 0x000fe200078e0203 */
[--C-:B---3--:R-:W-:Y:S01]  /*0560*/  FADD R28, RZ, R17.reuse ;  /* 0x00000011ff1c7221 */ /* 0x108fe20000000000 */
[----:B------:R-:W-:Y:S01]  /*0570*/  FADD R22, RZ, -R17 ;  /* 0x80000011ff167221 */ /* 0x000fe20000000000 */
[--C-:B----4-:R-:W-:Y:S01]  /*0580*/  FADD R24, RZ, R16.reuse ;  /* 0x00000010ff187221 */ /* 0x110fe20000000000 */
[----:B------:R-:W-:Y:S01]  /*0590*/  FADD R26, RZ, -R16 ;  /* 0x80000010ff1a7221 */ /* 0x000fe20000000000 */
[--C-:B-----5:R-:W-:Y:S01]  /*05a0*/  FADD R28, R28, -R21.reuse ;  /* 0x800000151c1c7221 */ /* 0x120fe20000000000 */
[----:B------:R-:W-:Y:S01]  /*05b0*/  FADD R17, R22, R21 ;  /* 0x0000001516117221 */ /* 0x000fe20000000000 */
[----:B--2---:R-:W-:Y:S01]  /*05c0*/  FADD R25, RZ, R18 ;  /* 0x00000012ff197221 */ /* 0x004fe20000000000 */
[--C-:B0-----:R-:W-:Y:S01]  /*05d0*/  FADD R4, R24, -R20.reuse ;  /* 0x8000001418047221 */ /* 0x101fe20000000000 */
[----:B------:R-:W-:Y:S01]  /*05e0*/  FADD R5, R26, R20 ;  /* 0x000000141a057221 */ /* 0x000fe20000000000 */
[----:B------:R-:W-:-:S04]  /*05f0*/  @!P4 FADD R23, RZ, R15 ;  /* 0x0000000fff17c221 */ /* 0x000fc80000000000 */
[----:B------:R-:W-:Y:S01]  /*0600*/  FADD R20, -R14, R23 ;  /* 0x000000170e147221 */ /* 0x000fe20000000100 */
[----:B------:R-:W-:-:S03]  /*0610*/  FADD R29, R28, R13 ;  /* 0x0000000d1c1d7221 */ /* 0x000fc60000000000 */
[--C-:B------:R-:W-:Y:S01]  /*0620*/  FADD R23, R20, -R13.reuse ;  /* 0x8000000d14177221 */ /* 0x100fe20000000000 */
[----:B------:R-:W-:Y:S01]  /*0630*/  FADD R13, R17, R13 ;  /* 0x0000000d110d7221 */ /* 0x000fe20000000000 */
[----:B------:R-:W-:Y:S01]  /*0640*/  FADD R18, RZ, -R18 ;  /* 0x80000012ff127221 */ /* 0x000fe20000000000 */
[--C-:B------:R-:W-:Y:S01]  /*0650*/  FADD R16, R24, -R21.reuse ;  /* 0x8000001518107221 */ /* 0x100fe20000000000 */
[C-C-:B------:R-:W-:Y:S01]  /*0660*/  FADD R15, R26.reuse, -R21.reuse ;  /* 0x800000151a0f7221 */ /* 0x140fe20000000000 */
[--C-:B------:R-:W-:Y:S01]  /*0670*/  FADD R19, R26, R21.reuse ;  /* 0x000000151a137221 */ /* 0x100fe20000000000 */
[----:B------:R-:W-:Y:S01]  /*0680*/  FADD R21, R24, R21 ;  /* 0x0000001518157221 */ /* 0x000fe20000000000 */
[----:B------:R-:W-:Y:S01]  /*0690*/  FADD R13, R13, -R0 ;  /* 0x800000000d0d7221 */ /* 0x000fe20000000000 */
[--C-:B------:R-:W-:Y:S01]  /*06a0*/  FADD R27, R25, R14.reuse ;  /* 0x0000000e191b7221 */ /* 0x100fe20000000000 */
[C---:B------:R-:W-:Y:S01]  /*06b0*/  FADD R25, R18.reuse, R14 ;  /* 0x0000000e12197221 */ /* 0x040fe20000000000 */
[--C-:B------:R-:W-:Y:S01]  /*06c0*/  FADD R33, R21, R6.reuse ;  /* 0x0000000615217221 */ /* 0x100fe20000000000 */
[--C-:B------:R-:W-:Y:S01]  /*06d0*/  FADD R35, R5, -R6.reuse ;  /* 0x8000000605237221 */ /* 0x100fe20000000000 */
[--C-:B------:R-:W-:Y:S01]  /*06e0*/  FADD R31, R19, -R6.reuse ;  /* 0x80000006131f7221 */ /* 0x100fe20000000000 */
[----:B------:R-:W-:Y:S01]  /*06f0*/  FADD R7, R18, R7 ;  /* 0x0000000712077221 */ /* 0x000fe20000000000 */
[--C-:B------:R-:W-:Y:S01]  /*0700*/  FADD R21, R15, R6.reuse ;  /* 0x000000060f157221 */ /* 0x100fe20000000000 */
[----:B------:R0:W-:Y:S01]  /*0710*/  STG.E [R2.64+0x31000], R13 ;  /* 0x0310000d02007986 */ /* 0x0001e2000c101904 */
[--C-:B------:R-:W-:Y:S01]  /*0720*/  FADD R5, R4, -R6.reuse ;  /* 0x8000000604057221 */ /* 0x100fe20000000000 */
[--C-:B------:R-:W-:Y:S01]  /*0730*/  FADD R25, R25, R6.reuse ;  /* 0x0000000619197221 */ /* 0x100fe20000000000 */
[--C-:B------:R-:W-:Y:S01]  /*0740*/  FADD R27, R27, -R6.reuse ;  /* 0x800000061b1b7221 */ /* 0x100fe20000000000 */
[--C-:B------:R-:W-:Y:S01]  /*0750*/  FADD R19, R16, -R6.reuse ;  /* 0x8000000610137221 */ /* 0x100fe20000000000 */
[----:B------:R-:W-:Y:S01]  /*0760*/  FADD R7, R7, R6 ;  /* 0x0000000607077221 */ /* 0x000fe20000000000 */
[----:B------:R-:W-:Y:S01]  /*0770*/  FADD R17, R17, R12 ;  /* 0x0000000c11117221 */ /* 0x000fe20000000000 */
[--C-:B------:R-:W-:Y:S01]  /*0780*/  FADD R15, R15, R11.reuse ;  /* 0x0000000b0f0f7221 */ /* 0x100fe20000000000 */
[--C-:B------:R-:W-:Y:S01]  /*0790*/  FADD R4, R4, -R11.reuse ;  /* 0x8000000b04047221 */ /* 0x100fe20000000000 */
[----:B0-----:R-:W-:Y:S01]  /*07a0*/  FADD R13, R16, -R11 ;  /* 0x8000000b100d7221 */ /* 0x001fe20000000000 */
[--C-:B------:R-:W-:Y:S01]  /*07b0*/  FADD R23, R23, R0.reuse ;  /* 0x0000000017177221 */ /* 0x100fe20000000000 */
[--C-:B------:R-:W-:Y:S01]  /*07c0*/  FADD R25, R25, -R0.reuse ;  /* 0x8000000019197221 */ /* 0x100fe20000000000 */
[--C-:B------:R-:W-:Y:S01]  /*07d0*/  FADD R27, R27, -R0.reuse ;  /* 0x800000001b1b7221 */ /* 0x100fe20000000000 */
[--C-:B------:R-:W-:Y:S01]  /*07e0*/  FADD R29, R29, -R0.reuse ;  /* 0x800000001d1d7221 */ /* 0x100fe20000000000 */
[--C-:B------:R-:W-:Y:S01]  /*07f0*/  FADD R19, R19, R0.reuse ;  /* 0x0000000013137221 */ /* 0x100fe20000000000 */
[--C-:B------:R-:W-:Y:S01]  /*0800*/  FADD R21, R21, R0.reuse ;  /* 0x0000000015157221 */ /* 0x100fe20000000000 */
[--C-:B------:R-:W-:Y:S01]  /*0810*/  FADD R31, R31, R0.reuse ;  /* 0x000000001f1f7221 */ /* 0x100fe20000000000 */
[----:B------:R-:W-:Y:S01]  /*0820*/  FADD R33, R33, R0 ;  /* 0x0000000021217221 */ /* 0x000fe20000000000 */
[--C-:B------:R-:W-:Y:S01]  /*0830*/  FADD R7, R7, -R8.reuse ;  /* 0x8000000807077221 */ /* 0x100fe20000000000 */
[--C-:B------:R-:W-:Y:S01]  /*0840*/  FADD R5, R5, R8.reuse ;  /* 0x0000000805057221 */ /* 0x100fe20000000000 */
[----:B------:R-:W-:Y:S01]  /*0850*/  FADD R35, R35, R8 ;  /* 0x0000000823237221 */ /* 0x000fe20000000000 */
[--C-:B------:R-:W-:Y:S01]  /*0860*/  FADD R17, R17, -R10.reuse ;  /* 0x8000000a11117221 */ /* 0x100fe20000000000 */
[--C-:B------:R-:W-:Y:S01]  /*0870*/  FADD R13, R13, R10.reuse ;  /* 0x0000000a0d0d7221 */ /* 0x100fe20000000000 */
[----:B------:R-:W-:Y:S01]  /*0880*/  FADD R15, R15, R10 ;  /* 0x0000000a0f0f7221 */ /* 0x000fe20000000000 */
[----:B------:R-:W-:Y:S01]  /*0890*/  FADD R9, R4, R9 ;  /* 0x0000000904097221 */ /* 0x000fe20000000000 */
        /* <DEDUP_REMOVED lines=16> */
.L_x_48:
        /* <DEDUP_REMOVED lines=14> */
.L_x_105:


//--------------------- .text.tvmgen_default_fused_nn_batch_flatten_kernel --------------------------
	.section	.text.tvmgen_default_fused_nn_batch_flatten_kernel,"ax",@progbits
	.sectioninfo	@"SHI_REGISTERS=8"
	.align	128
        .global         tvmgen_default_fused_nn_batch_flatten_kernel
        .type           tvmgen_default_fused_nn_batch_flatten_kernel,@function
        .size           tvmgen_default_fused_nn_batch_flatten_kernel,(.L_x_106 - tvmgen_default_fused_nn_batch_flatten_kernel)
        .other          tvmgen_default_fused_nn_batch_flatten_kernel,@"STO_CUDA_ENTRY STV_DEFAULT"
tvmgen_default_fused_nn_batch_flatten_kernel:
.text.tvmgen_default_fused_nn_batch_flatten_kernel:
[----:B------:R-:W-:Y:S02]  /*0000*/  MOV R1, c[0x0][0x28] ;  /* 0x00000a0000017a02 */ /* 0x000fe40000000f00 */
[----:B------:R-:W0:Y:S01]  /*0010*/  S2R R4, SR_TID.X ;  /* 0x0000000000047919 */ /* 0x000e220000002100 */
[----:B------:R-:W-:Y:S01]  /*0020*/  MOV R5, 0x4 ;  /* 0x0000000400057802 */ /* 0x000fe20000000f00 */
[----:B------:R-:W-:-:S04]  /*0030*/  ULDC.64 UR4, c[0x0][0x118] ;  /* 0x0000460000047ab9 */ /* 0x000fc80000000a00 */
[----:B0-----:R-:W-:-:S06]  /*0040*/  IMAD.WIDE R2, R4, R5, c[0x0][0x160] ;  /* 0x0000580004027625 */ /* 0x001fcc00078e0205 */
[----:B------:R-:W2:Y:S01]  /*0050*/  LDG.E.CONSTANT R3, [R2.64] ;  /* 0x0000000402037981 */ /* 0x000ea2000c1e9900 */
[----:B------:R-:W-:-:S05]  /*0060*/  IMAD.WIDE R4, R4, R5, c[0x0][0x168] ;  /* 0x00005a0004047625 */ /* 0x000fca00078e0205 */
[----:B--2---:R-:W-:Y:S01]  /*0070*/  STG.E [R4.64], R3 ;  /* 0x0000000304007986 */ /* 0x004fe2000c101904 */
[----:B------:R-:W-:Y:S05]  /*0080*/  EXIT ;  /* 0x000000000000794d */ /* 0x000fea0003800000 */
.L_x_49:
        /* <DEDUP_REMOVED lines=15> */
.L_x_106:


//--------------------- .text.tvmgen_default_fused_nn_contrib_conv2d_winograd_without_weight_transform_add_add_nn_relu_1_kernel_2 --------------------------
	.section	.text.tvmgen_default_fused_nn_contrib_conv2d_winograd_without_weight_transform_add_add_nn_relu_1_kernel_2,"ax",@progbits
	.sectioninfo	@"SHI_REGISTERS=34"
	.align	128
        .global         tvmgen_default_fused_nn_contrib_conv2d_winograd_without_weight_transform_add_add_nn_relu_1_kernel_2
        .type           tvmgen_default_fused_nn_contrib_conv2d_winograd_without_weight_transform_add_add_nn_relu_1_kernel_2,@function
        .size           tvmgen_default_fused_nn_contrib_conv2d_winograd_without_weight_transform_add_add_nn_relu_1_kernel_2,(.L_x_107 - tvmgen_default_fused_nn_contrib_conv2d_winograd_without_weight_transform_add_add_nn_relu_1_kernel_2)
        .other          tvmgen_default_fused_nn_contrib_conv2d_winograd_without_weight_transform_add_add_nn_relu_1_kernel_2,@"STO_CUDA_ENTRY STV_DEFAULT"
tvmgen_default_fused_nn_contrib_conv2d_winograd_without_weight_transform_add_add_nn_relu_1_kernel_2:
.text.tvmgen_default_fused_nn_contrib_conv2d_winograd_without_weight_transform_add_add_nn_relu_1_kernel_2:
[----:B------:R-:W-:Y:S02]  /*0000*/  MOV R1, c[0x0][0x28] ;  /* 0x00000a0000017a02 */ /* 0x000fe40000000f00 */
[----:B------:R-:W0:Y:S01]  /*0010*/  S2R R5, SR_CTAID.X ;  /* 0x0000000000057919 */ /* 0x000e220000002500 */
[----:B------:R-:W-:Y:S01]  /*0020*/  MOV R0, 0x4 ;  /* 0x0000000400007802 */ /* 0x000fe20000000f00 */
[----:B------:R-:W-:Y:S02]  /*0030*/  ULDC.64 UR4, c[0x0][0x118] ;  /* 0x0000460000047ab9 */ /* 0x000fe40000000a00 */
[----:B------:R-:W0:Y:S02]  /*0040*/  S2R R6, SR_TID.X ;  /* 0x0000000000067919 */ /* 0x000e240000002100 */
[----:B0-----:R-:W-:Y:S02]  /*0050*/  LEA R7, R5, R6, 0x7 ;  /* 0x0000000605077211 */ /* 0x001fe400078e38ff */
[--C-:B------:R-:W-:Y:S02]  /*0060*/  SHF.R.S32.HI R2, RZ, 0x2, R6.reuse ;  /* 0x00000002ff027819 */ /* 0x100fe40000011406 */
[----:B------:R-:W-:-:S02]  /*0070*/  SHF.R.S32.HI R4, RZ, 0x1, R6 ;  /* 0x00000001ff047819 */ /* 0x000fc40000011406 */
[----:B------:R-:W-:Y:S01]  /*0080*/  LEA R3, R5, R6, 0x1 ;  /* 0x0000000605037211 */ /* 0x000fe200078e08ff */
[----:B------:R-:W-:Y:S01]  /*0090*/  IMAD.WIDE R6, R7, R0, c[0x0][0x168] ;  /* 0x00005a0007067625 */ /* 0x000fe200078e0200 */
[C---:B------:R-:W-:Y:S02]  /*00a0*/  LEA R9, R5.reuse, R2, 0x5 ;  /* 0x0000000205097211 */ /* 0x040fe400078e28ff */
[----:B------:R-:W-:Y:S02]  /*00b0*/  MOV R2, RZ ;  /* 0x000000ff00027202 */ /* 0x000fe40000000f00 */
[----:B------:R-:W2:Y:S01]  /*00c0*/  LDG.E.CONSTANT R28, [R6.64] ;  /* 0x00000004061c7981 */ /* 0x000ea2000c1e9900 */
[----:B------:R-:W-:-:S03]  /*00d0*/  LEA R5, R5, R4, 0x6 ;  /* 0x0000000405057211 */ /* 0x000fc600078e30ff */
[----:B------:R-:W3:Y:S04]  /*00e0*/  LDG.E.CONSTANT R27, [R6.64+0x18800] ;  /* 0x01880004061b7981 */ /* 0x000ee8000c1e9900 */
[----:B------:R-:W4:Y:S04]  /*00f0*/  LDG.E.CONSTANT R20, [R6.64+0x62000] ;  /* 0x0620000406147981 */ /* 0x000f28000c1e9900 */
[----:B------:R-:W5:Y:S01]  /*0100*/  LDG.E.CONSTANT R16, [R6.64+0x7a800] ;  /* 0x07a8000406107981 */ /* 0x000f62000c1e9900 */
[----:B------:R-:W-:-:S03]  /*0110*/  MOV R4, RZ ;  /* 0x000000ff00047202 */ /* 0x000fc60000000f00 */
[----:B------:R-:W5:Y:S01]  /*0120*/  LDG.E.CONSTANT R25, [R6.64+0x31000] ;  /* 0x0310000406197981 */ /* 0x000f62000c1e9900 */
[----:B------:R-:W-:-:S03]  /*0130*/  IMAD.HI R11, R3, -0x6db6db6d, R2 ;  /* 0x92492493030b7827 */ /* 0x000fc600078e0202 */
[----:B------:R0:W5:Y:S01]  /*0140*/  LDG.E.CONSTANT R8, [R6.64+0x93000] ;  /* 0x0930000406087981 */ /* 0x000162000c1e9900 */
[----:B------:R-:W-:-:S03]  /*0150*/  IMAD.HI R4, R5, -0x6db6db6d, R4 ;  /* 0x9249249305047827 */ /* 0x000fc600078e0204 */
[----:B------:R0:W5:Y:S04]  /*0160*/  LDG.E.CONSTANT R26, [R6.64+0x49800] ;  /* 0x04980004061a7981 */ /* 0x000168000c1e9900 */
[----:B------:R0:W5:Y:S01]  /*0170*/  LDG.E.CONSTANT R17, [R6.64+0xab800] ;  /* 0x0ab8000406117981 */ /* 0x000162000c1e9900 */
[----:B------:R-:W-:-:S03]  /*0180*/  SHF.R.U32.HI R12, RZ, 0x1f, R11 ;  /* 0x0000001fff0c7819 */ /* 0x000fc6000001160b */
[----:B------:R0:W5:Y:S01]  /*0190*/  LDG.E.CONSTANT R15, [R6.64+0xc4000] ;  /* 0x0c400004060f7981 */ /* 0x000162000c1e9900 */
[----:B------:R-:W-:-:S03]  /*01a0*/  IMAD.HI R2, R9, 0x5397829d, RZ ;  /* 0x5397829d09027827 */ /* 0x000fc600078e02ff */
[----:B------:R0:W5:Y:S01]  /*01b0*/  LDG.E.CONSTANT R10, [R6.64+0xdc800] ;  /* 0x0dc80004060a7981 */ /* 0x000162000c1e9900 */
[----:B------:R-:W-:Y:S02]  /*01c0*/  SHF.R.U32.HI R5, RZ, 0x1f, R4 ;  /* 0x0000001fff057819 */ /* 0x000fe40000011604 */
[----:B------:R-:W-:Y:S01]  /*01d0*/  LEA.HI.SX32 R11, R11, R12, 0x1d ;  /* 0x0000000c0b0b7211 */ /* 0x000fe200078feaff */
[----:B------:R0:W5:Y:S01]  /*01e0*/  LDG.E.CONSTANT R9, [R6.64+0xf5000] ;  /* 0x0f50000406097981 */ /* 0x000162000c1e9900 */
[----:B------:R-:W-:Y:S02]  /*01f0*/  LEA.HI.SX32 R4, R4, R5, 0x1e ;  /* 0x0000000504047211 */ /* 0x000fe400078ff2ff */
[----:B------:R-:W-:Y:S01]  /*0200*/  SHF.R.U32.HI R5, RZ, 0x1f, R2 ;  /* 0x0000001fff057819 */ /* 0x000fe20000011602 */
[----:B------:R0:W5:Y:S01]  /*0210*/  LDG.E.CONSTANT R13, [R6.64+0x10d800] ;  /* 0x10d80004060d7981 */ /* 0x000162000c1e9900 */
[----:B------:R-:W-:Y:S02]  /*0220*/  IMAD R11, R11, -0xe, R3 ;  /* 0xfffffff20b0b7824 */ /* 0x000fe400078e0203 */
[----:B------:R-:W-:Y:S01]  /*0230*/  LEA.HI.SX32 R5, R2, R5, 0x1c ;  /* 0x0000000502057211 */ /* 0x000fe200078fe2ff */
[----:B------:R0:W5:Y:S01]  /*0240*/  LDG.E.CONSTANT R19, [R6.64+0x126000] ;  /* 0x1260000406137981 */ /* 0x000162000c1e9900 */
[----:B------:R-:W-:-:S03]  /*0250*/  IMAD R11, R4, 0x1c, R11 ;  /* 0x0000001c040b7824 */ /* 0x000fc600078e020b */
[----:B------:R0:W5:Y:S01]  /*0260*/  LDG.E.CONSTANT R14, [R6.64+0x13e800] ;  /* 0x13e80004060e7981 */ /* 0x000162000c1e9900 */
[-C--:B------:R-:W-:Y:S01]  /*0270*/  IMAD.WIDE R4, R5, R0.reuse, c[0x0][0x170] ;  /* 0x00005c0005047625 */ /* 0x080fe200078e0200 */
[----:B------:R-:W-:Y:S02]  /*0280*/  SHF.L.U32 R11, R11, 0x1, RZ ;  /* 0x000000010b0b7819 */ /* 0x000fe400000006ff */
[----:B------:R0:W5:Y:S04]  /*0290*/  LDG.E.CONSTANT R12, [R6.64+0x157000] ;  /* 0x15700004060c7981 */ /* 0x000168000c1e9900 */
[----:B------:R0:W5:Y:S01]  /*02a0*/  LDG.E.CONSTANT R18, [R6.64+0x16f800] ;  /* 0x16f8000406127981 */ /* 0x000162000c1e9900 */
[----:B------:R-:W-:-:S03]  /*02b0*/  IMAD.WIDE R2, R11, R0, c[0x0][0x178] ;  /* 0x00005e000b027625 */ /* 0x000fc600078e0200 */
[----:B------:R1:W5:Y:S04]  /*02c0*/  LDG.E.CONSTANT R4, [R4.64] ;  /* 0x0000000404047981 */ /* 0x000368000c1e9900 */
[----:B------:R0:W5:Y:S04]  /*02d0*/  LDG.E.CONSTANT R23, [R2.64] ;  /* 0x0000000402177981 */ /* 0x000168000c1e9900 */
[----:B------:R0:W5:Y:S04]  /*02e0*/  LDG.E.CONSTANT R22, [R2.64+0x4] ;  /* 0x0000040402167981 */ /* 0x000168000c1e9900 */
[----:B------:R0:W5:Y:S04]  /*02f0*/  LDG.E.CONSTANT R21, [R2.64+0x70] ;  /* 0x0000700402157981 */ /* 0x000168000c1e9900 */
[----:B------:R0:W5:Y:S01]  /*0300*/  LDG.E.CONSTANT R24, [R2.64+0x74] ;  /* 0x0000740402187981 */ /* 0x000162000c1e9900 */
[----:B--2---:R-:W-:Y:S01]  /*0310*/  FADD R28, RZ, R28 ;  /* 0x0000001cff1c7221 */ /* 0x004fe20000000000 */
[----:B---3--:R-:W-:-:S03]  /*0320*/  FADD R30, RZ, -R27 ;  /* 0x8000001bff1e7221 */ /* 0x008fc60000000000 */
[----:B------:R-:W-:Y:S01]  /*0330*/  FADD R28, R28, R27 ;  /* 0x0000001b1c1c7221 */ /* 0x000fe20000000000 */
[----:B----4-:R-:W-:Y:S01]  /*0340*/  FADD R29, RZ, -R20 ;  /* 0x80000014ff1d7221 */ /* 0x010fe20000000000 */
[----:B-----5:R-:W-:-:S03]  /*0350*/  FADD R31, RZ, R16 ;  /* 0x00000010ff1f7221 */ /* 0x020fc60000000000 */
[----:B------:R-:W-:Y:S01]  /*0360*/  FADD R29, -R16, R29 ;  /* 0x0000001d101d7221 */ /* 0x000fe20000000100 */
[----:B0-----:R-:W-:Y:S01]  /*0370*/  FADD R7, R25, R30 ;  /* 0x0000001e19077221 */ /* 0x001fe20000000000 */
[----:B------:R-:W-:Y:S01]  /*0380*/  FADD R25, R28, R25 ;  /* 0x000000191c197221 */ /* 0x000fe20000000000 */
[C---:B------:R-:W-:Y:S01]  /*0390*/  FADD R6, -R8.reuse, R31 ;  /* 0x0000001f08067221 */ /* 0x040fe20000000100 */
[----:B------:R-:W-:Y:S01]  /*03a0*/  FADD R2, -R8, R29 ;  /* 0x0000001d08027221 */ /* 0x000fe20000000100 */
[----:B------:R-:W-:Y:S01]  /*03b0*/  FADD R7, R7, R26 ;  /* 0x0000001a07077221 */ /* 0x000fe20000000000 */
[----:B------:R-:W-:Y:S01]  /*03c0*/  FADD R25, R25, R20 ;  /* 0x0000001419197221 */ /* 0x000fe20000000000 */
[----:B-1----:R-:W-:Y:S02]  /*03d0*/  FADD R5, -R17, R6 ;  /* 0x0000000611057221 */ /* 0x002fe40000000100 */
[----:B------:R-:W-:Y:S01]  /*03e0*/  FADD R7, -R16, R7 ;  /* 0x0000000710077221 */ /* 0x000fe20000000100 */
[----:B------:R-:W-:Y:S01]  /*03f0*/  FADD R3, R15, R2 ;  /* 0x000000020f037221 */ /* 0x000fe20000000000 */
[----:B------:R-:W-:Y:S01]  /*0400*/  FADD R20, -R10, R5 ;  /* 0x000000050a147221 */ /* 0x000fe20000000100 */
[----:B------:R-:W-:Y:S01]  /*0410*/  FADD R25, R25, R16 ;  /* 0x0000001019197221 */ /* 0x000fe20000000000 */
        /* <DEDUP_REMOVED lines=19> */
[--C-:B------:R-:W-:Y:S01]  /*0550*/  FADD R2, R9, R4.reuse ;  /* 0x0000000409027221 */ /* 0x100fe20000000000 */
[--C-:B------:R-:W-:Y:S01]  /*0560*/  FADD R13, R13, R4.reuse ;  /* 0x000000040d0d7221 */ /* 0x100fe20000000000 */
[--C-:B------:R-:W-:Y:S01]  /*0570*/  FADD R6, R19, R4.reuse ;  /* 0x0000000413067221 */ /* 0x100fe20000000000 */
[----:B------:R-:W-:Y:S01]  /*0580*/  FADD R3, R3, R4 ;  /* 0x0000000403037221 */ /* 0x000fe20000000000 */
[----:B------:R-:W-:Y:S01]  /*0590*/  FADD R23, R2, R23 ;  /* 0x0000001702177221 */ /* 0x000fe20000000000 */
[----:B------:R-:W-:Y:S01]  /*05a0*/  FADD R13, R13, R22 ;  /* 0x000000160d0d7221 */ /* 0x000fe20000000000 */
[----:B------:R-:W-:Y:S01]  /*05b0*/  FADD R6, R6, R21 ;  /* 0x0000001506067221 */ /* 0x000fe20000000000 */
[----:B------:R-:W-:Y:S01]  /*05c0*/  FADD R24, R3, R24 ;  /* 0x0000001803187221 */ /* 0x000fe20000000000 */
[----:B------:R-:W-:Y:S01]  /*05d0*/  IMAD.WIDE R2, R11, R0, c[0x0][0x160] ;  /* 0x000058000b027625 */ /* 0x000fe200078e0200 */
[----:B------:R-:W-:-:S02]  /*05e0*/  FMNMX R23, RZ, R23, !PT ;  /* 0x00000017ff177209 */ /* 0x000fc40007800000 */
[----:B------:R-:W-:Y:S02]  /*05f0*/  FMNMX R13, RZ, R13, !PT ;  /* 0x0000000dff0d7209 */ /* 0x000fe40007800000 */
[----:B------:R-:W-:Y:S02]  /*0600*/  FMNMX R5, RZ, R6, !PT ;  /* 0x00000006ff057209 */ /* 0x000fe40007800000 */
[----:B------:R-:W-:Y:S01]  /*0610*/  FMNMX R7, RZ, R24, !PT ;  /* 0x00000018ff077209 */ /* 0x000fe20007800000 */
[----:B------:R-:W-:Y:S04]  /*0620*/  STG.E [R2.64], R23 ;  /* 0x0000001702007986 */ /* 0x000fe8000c101904 */
[----:B------:R-:W-:Y:S04]  /*0630*/  STG.E [R2.64+0x4], R13 ;  /* 0x0000040d02007986 */ /* 0x000fe8000c101904 */
[----:B------:R-:W-:Y:S04]  /*0640*/  STG.E [R2.64+0x70], R5 ;  /* 0x0000700502007986 */ /* 0x000fe8000c101904 */
[----:B------:R-:W-:Y:S01]  /*0650*/  STG.E [R2.64+0x74], R7 ;  /* 0x0000740702007986 */ /* 0x000fe2000c101904 */
[----:B------:R-:W-:Y:S05]  /*0660*/  EXIT ;  /* 0x000000000000794d */ /* 0x000fea0003800000 */
.L_x_50:
        /* <DEDUP_REMOVED lines=9> */
.L_x_107:


//--------------------- .text.tvmgen_default_fused_nn_conv2d_add_kernel --------------------------
	.section	.text.tvmgen_default_fused_nn_conv2d_add_kernel,"ax",@progbits
	.sectionflags	@"SHF_BARRIERS=1"
	.sectioninfo	@"SHI_REGISTERS=40"
	.align	128
        .global         tvmgen_default_fused_nn_conv2d_add_kernel
        .type           tvmgen_default_fused_nn_conv2d_add_kernel,@function
        .size           tvmgen_default_fused_nn_conv2d_add_kernel,(.L_x_108 - tvmgen_default_fused_nn_conv2d_add_kernel)
        .other          tvmgen_default_fused_nn_conv2d_add_kernel,@"STO_CUDA_ENTRY STV_DEFAULT"
tvmgen_default_fused_nn_conv2d_add_kernel:
.text.tvmgen_default_fused_nn_conv2d_add_kernel:
        /* <DEDUP_REMOVED lines=9> */
[--C-:B0-----:R-:W-:Y:S01]  /*0090*/  IMAD R28, R0, 0xe, R3.reuse ;  /* 0x0000000e001c7824 */ /* 0x101fe200078e0203 */
[----:B------:R-:W-:Y:S01]  /*00a0*/  SHF.R.S32.HI R5, RZ, 0x1, R3 ;  /* 0x00000001ff057819 */ /* 0x000fe20000011403 */
[C---:B------:R-:W-:Y:S01]  /*00b0*/  IMAD R24, R3.reuse, 0xc, RZ ;  /* 0x0000000c03187824 */ /* 0x040fe200078e02ff */
[----:B------:R-:W-:-:S02]  /*00c0*/  LEA R23, R3, R3, 0x1 ;  /* 0x0000000303177211 */ /* 0x000fc400078e08ff */
[----:B------:R-:W-:Y:S01]  /*00d0*/  SHF.L.U32 R28, R28, 0x1, RZ ;  /* 0x000000011c1c7819 */ /* 0x000fe200000006ff */
[----:B------:R-:W-:Y:S01]  /*00e0*/  IMAD R5, R0, 0x7, R5 ;  /* 0x0000000700057824 */ /* 0x000fe200078e0205 */
[----:B------:R-:W-:Y:S02]  /*00f0*/  LEA.HI.SX32 R6, R23, R0, 0x1b ;  /* 0x0000000017067211 */ /* 0x000fe400078fdaff */
[C---:B------:R-:W-:Y:S01]  /*0100*/  IADD3 R25, R28.reuse, 0x1, RZ ;  /* 0x000000011c197810 */ /* 0x040fe20007ffe0ff */
[----:B------:R-:W-:Y:S01]  /*0110*/  IMAD.HI R2, R28, 0x94f2095, RZ ;  /* 0x094f20951c027827 */ /* 0x000fe200078e02ff */
[----:B------:R-:W-:Y:S02]  /*0120*/  ISETP.GT.AND P3, PT, R5, 0xdb, PT ;  /* 0x000000db0500780c */ /* 0x000fe40003f64270 */
[----:B------:R-:W-:Y:S01]  /*0130*/  ISETP.GE.AND P0, PT, R6, 0x20, PT ;  /* 0x000000200600780c */ /* 0x000fe20003f06270 */
[----:B------:R-:W-:Y:S01]  /*0140*/  IMAD.HI R4, R25, 0x94f2095, RZ ;  /* 0x094f209519047827 */ /* 0x000fe200078e02ff */
[----:B------:R-:W-:-:S02]  /*0150*/  SHF.R.U32.HI R5, RZ, 0x1f, R2 ;  /* 0x0000001fff057819 */ /* 0x000fc40000011602 */
[----:B------:R-:W-:Y:S02]  /*0160*/  IADD3 R21, R23, 0x1, RZ ;  /* 0x0000000117157810 */ /* 0x000fe40007ffe0ff */
[CC--:B------:R-:W-:Y:S02]  /*0170*/  LEA.HI.SX32 R9, R2.reuse, R5.reuse, 0x1b ;  /* 0x0000000502097211 */ /* 0x0c0fe400078fdaff */
[----:B------:R-:W-:Y:S02]  /*0180*/  LEA.HI.SX32 R5, R2, R5, 0x1f ;  /* 0x0000000502057211 */ /* 0x000fe400078ffaff */
[----:B------:R-:W-:Y:S01]  /*0190*/  SHF.R.U32.HI R11, RZ, 0x1f, R4 ;  /* 0x0000001fff0b7819 */ /* 0x000fe20000011604 */
[--C-:B------:R-:W-:Y:S01]  /*01a0*/  IMAD R9, R9, -0x370, R28.reuse ;  /* 0xfffffc9009097824 */ /* 0x100fe200078e021c */
[----:B------:R-:W-:Y:S01]  /*01b0*/  LEA.HI.SX32 R8, R21, R0, 0x1b ;  /* 0x0000000015087211 */ /* 0x000fe200078fdaff */
[----:B------:R-:W-:Y:S01]  /*01c0*/  IMAD R28, R5, -0x37, R28 ;  /* 0xffffffc9051c7824 */ /* 0x000fe200078e021c */
[----:B------:R-:W-:Y:S01]  /*01d0*/  LEA.HI.SX32 R6, R4, R11, 0x1b ;  /* 0x0000000b04067211 */ /* 0x000fe200078fdaff */
[----:B------:R-:W-:Y:S01]  /*01e0*/  IMAD.HI R9, R9, 0x94f2095, RZ ;  /* 0x094f209509097827 */ /* 0x000fe200078e02ff */
[----:B------:R-:W-:-:S02]  /*01f0*/  IADD3 R7, R23, 0x2, RZ ;  /* 0x0000000217077810 */ /* 0x000fc40007ffe0ff */
[----:B------:R-:W-:Y:S01]  /*0200*/  ISETP.GE.AND P2, PT, R8, 0x20, PT ;  /* 0x000000200800780c */ /* 0x000fe20003f46270 */
[----:B------:R-:W-:Y:S01]  /*0210*/  IMAD R6, R6, -0x370, R25 ;  /* 0xfffffc9006067824 */ /* 0x000fe200078e0219 */
[----:B------:R-:W-:Y:S02]  /*0220*/  SHF.R.S32.HI R2, RZ, 0x1, R9 ;  /* 0x00000001ff027819 */ /* 0x000fe40000011409 */
[----:B------:R-:W-:Y:S01]  /*0230*/  LEA.HI.SX32 R8, R7, R0, 0x1b ;  /* 0x0000000007087211 */ /* 0x000fe200078fdaff */
[----:B------:R-:W-:Y:S01]  /*0240*/  IMAD.HI R6, R6, 0x94f2095, RZ ;  /* 0x094f209506067827 */ /* 0x000fe200078e02ff */
[----:B------:R-:W-:Y:S02]  /*0250*/  LEA.HI R29, R9, R2, RZ, 0x1 ;  /* 0x00000002091d7211 */ /* 0x000fe400078f08ff */
[----:B------:R-:W0:Y:S01]  /*0260*/  S2R R2, SR_CTAID.Y ;  /* 0x0000000000027919 */ /* 0x000e220000002600 */
[----:B------:R-:W-:Y:S02]  /*0270*/  LEA.HI.SX32 R4, R4, R11, 0x1f ;  /* 0x0000000b04047211 */ /* 0x000fe400078ffaff */
[----:B------:R-:W-:-:S02]  /*0280*/  ISETP.GE.AND P1, PT, R8, 0x20, PT ;  /* 0x000000200800780c */ /* 0x000fc40003f26270 */
[----:B------:R-:W-:Y:S01]  /*0290*/  SHF.R.S32.HI R11, RZ, 0x1, R6 ;  /* 0x00000001ff0b7819 */ /* 0x000fe20000011406 */
[----:B------:R-:W-:Y:S01]  /*02a0*/  IMAD R25, R4, -0x37, R25 ;  /* 0xffffffc904197824 */ /* 0x000fe200078e0219 */
[----:B------:R-:W-:Y:S02]  /*02b0*/  SHF.L.U32 R27, R3, 0x3, RZ ;  /* 0x00000003031b7819 */ /* 0x000fe400000006ff */
[----:B------:R-:W-:Y:S02]  /*02c0*/  SHF.L.U32 R22, R21, 0x2, RZ ;  /* 0x0000000215167819 */ /* 0x000fe400000006ff */
[----:B------:R-:W-:Y:S01]  /*02d0*/  SHF.L.U32 R20, R7, 0x2, RZ ;  /* 0x0000000207147819 */ /* 0x000fe200000006ff */
[----:B------:R-:W-:Y:S01]  /*02e0*/  IMAD R27, R0, 0x70, R27 ;  /* 0x00000070001b7824 */ /* 0x000fe200078e021b */
[----:B------:R-:W-:Y:S02]  /*02f0*/  LEA.HI R26, R6, R11, RZ, 0x1 ;  /* 0x0000000b061a7211 */ /* 0x000fe400078f08ff */
[----:B------:R-:W-:-:S02]  /*0300*/  LEA R30, R0, R23, 0x5 ;  /* 0x00000017001e7211 */ /* 0x000fc400078e28ff */
[C---:B------:R-:W-:Y:S02]  /*0310*/  ISETP.LT.AND P0, PT, R23.reuse, 0x20, !P0 ;  /* 0x000000201700780c */ /* 0x040fe40004701270 */
[C---:B------:R-:W-:Y:S02]  /*0320*/  ISETP.LT.AND P2, PT, R23.reuse, 0x1f, !P2 ;  /* 0x0000001f1700780c */ /* 0x040fe40005741270 */
[----:B------:R-:W-:Y:S02]  /*0330*/  ISETP.LT.AND P1, PT, R23, 0x1e, !P1 ;  /* 0x0000001e1700780c */ /* 0x000fe40004f21270 */
[----:B------:R-:W-:Y:S02]  /*0340*/  MOV R5, RZ ;  /* 0x000000ff00057202 */ /* 0x000fe40000000f00 */
[----:B-1----:R-:W-:Y:S02]  /*0350*/  LEA R4, R13, R0, 0x5 ;  /* 0x000000000d047211 */ /* 0x002fe400078e28ff */
[----:B------:R-:W-:-:S02]  /*0360*/  LEA R6, R0, 0xdc0, 0x6 ;  /* 0x00000dc000067811 */ /* 0x000fc400078e30ff */
[----:B------:R-:W-:Y:S02]  /*0370*/  LOP3.LUT R23, R23, 0xf, RZ, 0xc0, !PT ;  /* 0x0000000f17177812 */ /* 0x000fe400078ec0ff */
[----:B------:R-:W-:Y:S02]  /*0380*/  LOP3.LUT R24, R24, 0xffffffc0, RZ, 0xc0, !PT ;  /* 0xffffffc018187812 */ /* 0x000fe400078ec0ff */
[----:B------:R-:W-:Y:S02]  /*0390*/  LOP3.LUT R21, R21, 0xf, RZ, 0xc0, !PT ;  /* 0x0000000f15157812 */ /* 0x000fe400078ec0ff */
[----:B------:R-:W-:Y:S02]  /*03a0*/  LOP3.LUT R7, R7, 0xf, RZ, 0xc0, !PT ;  /* 0x0000000f07077812 */ /* 0x000fe400078ec0ff */
[----:B------:R-:W-:Y:S02]  /*03b0*/  LOP3.LUT R22, R22, 0xffffffc0, RZ, 0xc0, !PT ;  /* 0xffffffc016167812 */ /* 0x000fe400078ec0ff */
[----:B0-----:R-:W-:-:S02]  /*03c0*/  LOP3.LUT R20, R20, 0xffffffc0, RZ, 0xc0, !PT ;  /* 0xffffffc014147812 */ /* 0x001fc400078ec0ff */
.L_x_51:
[----:B------:R-:W-:Y:S01]  /*03d0*/  @!P3 IMAD R8, R5, 0x1c0, R2 ;  /* 0x000001c00508b824 */ /* 0x000fe200078e0202 */
[----:B------:R-:W-:Y:S01]  /*03e0*/  LEA R9, R4, R5, 0x3 ;  /* 0x0000000504097211 */ /* 0x000fe200078e18ff */
[----:B------:R-:W-:Y:S01]  /*03f0*/  BAR.SYNC.DEFER_BLOCKING 0x0 ;  /* 0x0000000000007b1d */ /* 0x000fe20000010000 */
[----:B------:R-:W-:Y:S01]  /*0400*/  @!P3 MOV R12, 0x4 ;  /* 0x00000004000cb802 */ /* 0x000fe20000000f00 */
[----:B------:R-:W-:Y:S01]  /*0410*/  @!P3 IMAD R8, R8, 0x70, RZ ;  /* 0x000000700808b824 */ /* 0x000fe200078e02ff */
[----:B------:R-:W-:-:S02]  /*0420*/  SHF.L.U32 R18, R9, 0x4, RZ ;  /* 0x0000000409127819 */ /* 0x000fc400000006ff */
[----:B------:R-:W-:Y:S02]  /*0430*/  @P1 MOV R19, 0x4 ;  /* 0x0000000400131802 */ /* 0x000fe40000000f00 */
[-C--:B------:R-:W-:Y:S02]  /*0440*/  @!P3 IADD3 R14, R28, R8.reuse, RZ ;  /* 0x000000081c0eb210 */ /* 0x080fe40007ffe0ff */
[----:B------:R-:W-:Y:S02]  /*0450*/  @!P3 IADD3 R13, R25, R8, RZ ;  /* 0x00000008190db210 */ /* 0x000fe40007ffe0ff */
[-C--:B------:R-:W-:Y:S01]  /*0460*/  @P0 IADD3 R11, R24, R18.reuse, R23 ;  /* 0x00000012180b0210 */ /* 0x080fe20007ffe017 */
[----:B------:R-:W-:Y:S01]  /*0470*/  @!P3 IMAD R15, R29, 0xc40, R14 ;  /* 0x00000c401d0fb824 */ /* 0x000fe200078e020e */
[-C--:B------:R-:W-:Y:S01]  /*0480*/  @P2 IADD3 R9, R22, R18.reuse, R21 ;  /* 0x0000001216092210 */ /* 0x080fe20007ffe015 */
[----:B------:R-:W-:Y:S01]  /*0490*/  @!P3 IMAD R13, R26, 0xc40, R13 ;  /* 0x00000c401a0db824 */ /* 0x000fe200078e020d */
[----:B------:R-:W-:Y:S01]  /*04a0*/  @P1 IADD3 R18, R20, R18, R7 ;  /* 0x0000001214121210 */ /* 0x000fe20007ffe007 */
[----:B------:R-:W-:Y:S01]  /*04b0*/  @!P3 IMAD.WIDE R14, R15, R12, c[0x0][0x168] ;  /* 0x00005a000f0eb625 */ /* 0x000fe200078e020c */
[----:B------:R-:W-:-:S02]  /*04c0*/  @P0 MOV R10, 0x4 ;  /* 0x00000004000a0802 */ /* 0x000fc40000000f00 */
[----:B------:R-:W-:Y:S01]  /*04d0*/  @P2 MOV R8, 0x4 ;  /* 0x0000000400082802 */ /* 0x000fe20000000f00 */
[----:B------:R-:W-:Y:S01]  /*04e0*/  @!P3 IMAD.WIDE R12, R13, R12, c[0x0][0x168] ;  /* 0x00005a000d0cb625 */ /* 0x000fe200078e020c */
[----:B------:R-:W2:Y:S03]  /*04f0*/  @!P3 LDG.E.CONSTANT R16, [R14.64] ;  /* 0x000000040e10b981 */ /* 0x000ea6000c1e9900 */
[----:B------:R-:W-:Y:S01]  /*0500*/  @P1 IMAD.WIDE R18, R18, R19, c[0x0][0x170] ;  /* 0x00005c0012121625 */ /* 0x000fe200078e0213 */
[----:B------:R-:W2:Y:S03]  /*0510*/  @!P3 LDG.E.CONSTANT R17, [R12.64] ;  /* 0x000000040c11b981 */ /* 0x000ea6000c1e9900 */
[----:B------:R-:W-:Y:S02]  /*0520*/  @P0 IMAD.WIDE R10, R11, R10, c[0x0][0x170] ;  /* 0x00005c000b0a0625 */ /* 0x000fe400078e020a */
[----:B------:R-:W3:Y:S02]  /*0530*/  @P1 LDG.E.CONSTANT R19, [R18.64] ;  /* 0x0000000412131981 */ /* 0x000ee4000c1e9900 */
[----:B------:R-:W-:-:S02]  /*0540*/  @P2 IMAD.WIDE R8, R9, R8, c[0x0][0x170] ;  /* 0x00005c0009082625 */ /* 0x000fc400078e0208 */
[----:B------:R-:W4:Y:S04]  /*0550*/  @P0 LDG.E.CONSTANT R32, [R10.64] ;  /* 0x000000040a200981 */ /* 0x000f28000c1e9900 */
[----:B------:R-:W5:Y:S04]  /*0560*/  @P2 LDG.E.CONSTANT R34, [R8.64] ;  /* 0x0000000408222981 */ /* 0x000f68000c1e9900 */
[----:B--2---:R-:W-:Y:S04]  /*0570*/  @!P3 STS.64 [R27], R16 ;  /* 0x000000101b00b388 */ /* 0x004fe80000000a00 */
[----:B---3--:R-:W-:Y:S04]  /*0580*/  @P1 STS [R30.X4+0xdc8], R19 ;  /* 0x000dc8131e001388 */ /* 0x008fe80000004800 */
[----:B----4-:R-:W-:Y:S04]  /*0590*/  @P0 STS [R30.X4+0xdc0], R32 ;  /* 0x000dc0201e000388 */ /* 0x010fe80000004800 */
[----:B-----5:R-:W-:Y:S04]  /*05a0*/  @P2 STS [R30.X4+0xdc4], R34 ;  /* 0x000dc4221e002388 */ /* 0x020fe80000004800 */
[----:B------:R-:W-:Y:S06]  /*05b0*/  BAR.SYNC.DEFER_BLOCKING 0x0 ;  /* 0x0000000000007b1d */ /* 0x000fec0000010000 */
[----:B------:R-:W-:Y:S04]  /*05c0*/  LDS R36, [R3.X8] ;  /* 0x0000000003247984 */ /* 0x000fe80000008800 */
[----:B------:R-:W0:Y:S04]  /*05d0*/  LDS.128 R12, [R6] ;  /* 0x00000000060c7984 */ /* 0x000e280000000c00 */
[----:B------:R-:W1:Y:S04]  /*05e0*/  LDS.128 R8, [R6+0x800] ;  /* 0x0008000006087984 */ /* 0x000e680000000c00 */
[----:B------:R-:W2:Y:S04]  /*05f0*/  LDS R32, [R3.X8+0x70] ;  /* 0x0000700003207984 */ /* 0x000ea80000008800 */
[----:B------:R-:W3:Y:S04]  /*0600*/  LDS R17, [R3.X8+0xdc] ;  /* 0x0000dc0003117984 */ /* 0x000ee80000008800 */
[----:B------:R-:W-:Y:S01]  /*0610*/  LDS R19, [R3.X8+0x228] ;  /* 0x0002280003137984 */ /* 0x000fe20000008800 */
[----:B0-----:R-:W-:-:S03]  /*0620*/  FFMA R18, R12, R36, R33 ;  /* 0x000000240c127223 */ /* 0x001fc60000000021 */
[----:B------:R-:W0:Y:S01]  /*0630*/  LDS R33, [R3.X8+0x14c] ;  /* 0x00014c0003217984 */ /* 0x000e220000008800 */
[----:B-1----:R-:W-:-:S03]  /*0640*/  FFMA R16, R36, R8, R31 ;  /* 0x0000000824107223 */ /* 0x002fc6000000001f */
[----:B------:R-:W1:Y:S01]  /*0650*/  LDS R31, [R3.X8+0x1b8] ;  /* 0x0001b800031f7984 */ /* 0x000e620000008800 */
[-C--:B--2---:R-:W-:Y:S01]  /*0660*/  FFMA R12, R12, R32.reuse, R35 ;  /* 0x000000200c0c7223 */ /* 0x084fe20000000023 */
[----:B------:R-:W-:Y:S02]  /*0670*/  FFMA R34, R8, R32, R37 ;  /* 0x0000002008227223 */ /* 0x000fe40000000025 */
[----:B------:R-:W2:Y:S04]  /*0680*/  LDS R32, [R3.X8+0x294] ;  /* 0x0002940003207984 */ /* 0x000ea80000008800 */
[----:B------:R-:W4:Y:S01]  /*0690*/  LDS R8, [R3.X8+0x304] ;  /* 0x0003040003087984 */ /* 0x000f220000008800 */
[C---:B---3--:R-:W-:Y:S01]  /*06a0*/  FFMA R18, R17.reuse, R13, R18 ;  /* 0x0000000d11127223 */ /* 0x048fe20000000012 */
[----:B------:R-:W-:Y:S01]  /*06b0*/  FFMA R17, R17, R9, R16 ;  /* 0x0000000911117223 */ /* 0x000fe20000000010 */
[C---:B0-----:R-:W-:Y:S01]  /*06c0*/  FFMA R12, R33.reuse, R13, R12 ;  /* 0x0000000d210c7223 */ /* 0x041fe2000000000c */
[----:B------:R-:W-:-:S02]  /*06d0*/  FFMA R9, R33, R9, R34 ;  /* 0x0000000921097223 */ /* 0x000fc40000000022 */
[----:B------:R-:W-:Y:S01]  /*06e0*/  LDS R33, [R3.X8+0x3e0] ;  /* 0x0003e00003217984 */ /* 0x000fe20000008800 */
[-C--:B------:R-:W-:Y:S01]  /*06f0*/  FFMA R13, R19, R14.reuse, R12 ;  /* 0x0000000e130d7223 */ /* 0x080fe2000000000c */
[C---:B-1----:R-:W-:Y:S01]  /*0700*/  FFMA R35, R31.reuse, R14, R18 ;  /* 0x0000000e1f237223 */ /* 0x042fe20000000012 */
[-C--:B------:R-:W-:Y:S01]  /*0710*/  FFMA R16, R31, R10.reuse, R17 ;  /* 0x0000000a1f107223 */ /* 0x080fe20000000011 */
[----:B------:R-:W-:Y:S02]  /*0720*/  FFMA R9, R19, R10, R9 ;  /* 0x0000000a13097223 */ /* 0x000fe40000000009 */
[C---:B--2---:R-:W-:Y:S01]  /*0730*/  FFMA R35, R32.reuse, R15, R35 ;  /* 0x0000000f20237223 */ /* 0x044fe20000000023 */
[----:B------:R-:W-:Y:S02]  /*0740*/  FFMA R31, R32, R11, R16 ;  /* 0x0000000b201f7223 */ /* 0x000fe40000000010 */
[----:B------:R-:W-:Y:S01]  /*0750*/  LDS R32, [R3.X8+0x370] ;  /* 0x0003700003207984 */ /* 0x000fe20000008800 */
[----:B----4-:R-:W-:-:S03]  /*0760*/  FFMA R10, R8, R15, R13 ;  /* 0x0000000f080a7223 */ /* 0x010fc6000000000d */
[----:B------:R-:W0:Y:S04]  /*0770*/  LDS.128 R12, [R6+0x10] ;  /* 0x00001000060c7984 */ /* 0x000e280000000c00 */
[----:B------:R-:W1:Y:S01]  /*0780*/  LDS.128 R16, [R6+0x810] ;  /* 0x0008100006107984 */ /* 0x000e620000000c00 */
[----:B------:R-:W-:-:S03]  /*0790*/  FFMA R11, R8, R11, R9 ;  /* 0x0000000b080b7223 */ /* 0x000fc60000000009 */
[----:B------:R-:W2:Y:S01]  /*07a0*/  LDS R9, [R3.X8+0x44c] ;  /* 0x00044c0003097984 */ /* 0x000ea20000008800 */
[C---:B0-----:R-:W-:Y:S01]  /*07b0*/  FFMA R8, R12.reuse, R32, R35 ;  /* 0x000000200c087223 */ /* 0x041fe20000000023 */
[-C--:B------:R-:W-:Y:S01]  /*07c0*/  FFMA R12, R12, R33.reuse, R10 ;  /* 0x000000210c0c7223 */ /* 0x080fe2000000000a */
[----:B-1----:R-:W-:Y:S01]  /*07d0*/  FFMA R34, R16, R33, R11 ;  /* 0x0000002110227223 */ /* 0x002fe2000000000b */
[----:B------:R-:W-:Y:S01]  /*07e0*/  FFMA R10, R32, R16, R31 ;  /* 0x00000010200a7223 */ /* 0x000fe2000000001f */
[----:B------:R-:W0:Y:S04]  /*07f0*/  LDS R33, [R3.X8+0x4bc] ;  /* 0x0004bc0003217984 */ /* 0x000e280000008800 */
[----:B------:R-:W1:Y:S04]  /*0800*/  LDS R31, [R3.X8+0x528] ;  /* 0x00052800031f7984 */ /* 0x000e680000008800 */
[----:B------:R-:W3:Y:S04]  /*0810*/  LDS R11, [R3.X8+0x598] ;  /* 0x00059800030b7984 */ /* 0x000ee80000008800 */
[----:B------:R-:W4:Y:S04]  /*0820*/  LDS R32, [R3.X8+0x604] ;  /* 0x0006040003207984 */ /* 0x000f280000008800 */
[----:B------:R-:W5:Y:S01]  /*0830*/  LDS R16, [R3.X8+0x674] ;  /* 0x0006740003107984 */ /* 0x000f620000008800 */
[C---:B--2---:R-:W-:Y:S01]  /*0840*/  FFMA R8, R9.reuse, R13, R8 ;  /* 0x0000000d09087223 */ /* 0x044fe20000000008 */
[----:B------:R-:W-:Y:S01]  /*0850*/  FFMA R9, R9, R17, R10 ;  /* 0x0000001109097223 */ /* 0x000fe2000000000a */
[C---:B0-----:R-:W-:Y:S01]  /*0860*/  FFMA R12, R33.reuse, R13, R12 ;  /* 0x0000000d210c7223 */ /* 0x041fe2000000000c */
[----:B------:R-:W-:Y:S01]  /*0870*/  FFMA R17, R33, R17, R34 ;  /* 0x0000001121117223 */ /* 0x000fe20000000022 */
[C---:B-1----:R-:W-:Y:S01]  /*0880*/  FFMA R35, R31.reuse, R14, R8 ;  /* 0x0000000e1f237223 */ /* 0x042fe20000000008 */
[----:B------:R-:W-:-:S02]  /*0890*/  FFMA R8, R31, R18, R9 ;  /* 0x000000121f087223 */ /* 0x000fc40000000009 */
[----:B------:R-:W-:Y:S01]  /*08a0*/  LDS R31, [R3.X8+0x750] ;  /* 0x00075000031f7984 */ /* 0x000fe20000008800 */
[C---:B---3--:R-:W-:Y:S01]  /*08b0*/  FFMA R9, R11.reuse, R14, R12 ;  /* 0x0000000e0b097223 */ /* 0x048fe2000000000c */
[----:B------:R-:W-:Y:S01]  /*08c0*/  FFMA R17, R11, R18, R17 ;  /* 0x000000120b117223 */ /* 0x000fe20000000011 */
[C---:B----4-:R-:W-:Y:S01]  /*08d0*/  FFMA R35, R32.reuse, R15, R35 ;  /* 0x0000000f20237223 */ /* 0x050fe20000000023 */
[----:B------:R-:W-:Y:S02]  /*08e0*/  FFMA R33, R32, R19, R8 ;  /* 0x0000001320217223 */ /* 0x000fe40000000008 */
[----:B------:R-:W-:Y:S01]  /*08f0*/  LDS R32, [R3.X8+0x6e0] ;  /* 0x0006e00003207984 */ /* 0x000fe20000008800 */
[----:B-----5:R-:W-:-:S03]  /*0900*/  FFMA R18, R16, R15, R9 ;  /* 0x0000000f10127223 */ /* 0x020fc60000000009 */
        /* <DEDUP_REMOVED lines=16> */
[----:B------:R-:W-:-:S02]  /*0a10*/  FFMA R34, R33, R13, R34 ;  /* 0x0000000d21227223 */ /* 0x000fc40000000022 */
[----:B------:R-:W-:Y:S01]  /*0a20*/  LDS R13, [R3.X8+0xac0] ;  /* 0x000ac000030d7984 */ /* 0x000fe20000008800 */
[C---:B-1----:R-:W-:Y:S01]  /*0a30*/  FFMA R33, R31.reuse, R10, R16 ;  /* 0x0000000a1f217223 */ /* 0x042fe20000000010 */
[----:B------:R-:W-:Y:S01]  /*0a40*/  FFMA R16, R31, R14, R17 ;  /* 0x0000000e1f107223 */ /* 0x000fe20000000011 */
        /* <DEDUP_REMOVED lines=9> */
[----:B------:R-:W2:Y:S04]  /*0ae0*/  LDS R15, [R3.X8+0xb2c] ;  /* 0x000b2c00030f7984 */ /* 0x000ea80000008800 */
[----:B------:R-:W-:Y:S01]  /*0af0*/  LDS R14, [R3.X8+0xce4] ;  /* 0x000ce400030e7984 */ /* 0x000fe20000008800 */
[C---:B0-----:R-:W-:Y:S01]  /*0b00*/  FFMA R12, R16.reuse, R32, R33 ;  /* 0x00000020100c7223 */ /* 0x041fe20000000021 */
[----:B------:R-:W-:Y:S02]  /*0b10*/  FFMA R16, R16, R13, R34 ;  /* 0x0000000d10107223 */ /* 0x000fe40000000022 */
[----:B------:R-:W-:Y:S01]  /*0b20*/  LDS R33, [R3.X8+0xc08] ;  /* 0x000c080003217984 */ /* 0x000fe20000008800 */
[----:B-1----:R-:W-:-:S03]  /*0b30*/  FFMA R32, R32, R8, R31 ;  /* 0x0000000820207223 */ /* 0x002fc6000000001f */
[----:B------:R-:W0:Y:S01]  /*0b40*/  LDS R31, [R3.X8+0xb9c] ;  /* 0x000b9c00031f7984 */ /* 0x000e220000008800 */
[----:B------:R-:W-:-:S03]  /*0b50*/  FFMA R34, R8, R13, R35 ;  /* 0x0000000d08227223 */ /* 0x000fc60000000023 */
[----:B------:R-:W1:Y:S04]  /*0b60*/  LDS R13, [R3.X8+0xc78] ;  /* 0x000c7800030d7984 */ /* 0x000e680000008800 */
[----:B------:R-:W3:Y:S01]  /*0b70*/  LDS R8, [R3.X8+0xd54] ;  /* 0x000d540003087984 */ /* 0x000ee20000008800 */
[----:B------:R-:W-:-:S04]  /*0b80*/  IADD3 R5, R5, 0x1, RZ ;  /* 0x0000000105057810 */ /* 0x000fc80007ffe0ff */
[----:B------:R-:W-:Y:S01]  /*0b90*/  ISETP.NE.AND P4, PT, R5, 0x4, PT ;  /* 0x000000040500780c */ /* 0x000fe20003f85270 */
[C---:B--2---:R-:W-:Y:S01]  /*0ba0*/  FFMA R12, R15.reuse, R17, R12 ;  /* 0x000000110f0c7223 */ /* 0x044fe2000000000c */
[----:B------:R-:W-:Y:S01]  /*0bb0*/  FFMA R15, R15, R9, R32 ;  /* 0x000000090f0f7223 */ /* 0x000fe20000000020 */
[C---:B0-----:R-:W-:Y:S01]  /*0bc0*/  FFMA R16, R31.reuse, R17, R16 ;  /* 0x000000111f107223 */ /* 0x041fe20000000010 */
[----:B------:R-:W-:Y:S01]  /*0bd0*/  FFMA R34, R31, R9, R34 ;  /* 0x000000091f227223 */ /* 0x000fe20000000022 */
[C---:B------:R-:W-:Y:S01]  /*0be0*/  FFMA R9, R33.reuse, R18, R12 ;  /* 0x0000001221097223 */ /* 0x040fe2000000000c */
[----:B------:R-:W-:Y:S01]  /*0bf0*/  FFMA R12, R33, R10, R15 ;  /* 0x0000000a210c7223 */ /* 0x000fe2000000000f */
[C---:B-1----:R-:W-:Y:S01]  /*0c00*/  FFMA R35, R13.reuse, R18, R16 ;  /* 0x000000120d237223 */ /* 0x042fe20000000010 */
[----:B------:R-:W-:Y:S01]  /*0c10*/  FFMA R34, R13, R10, R34 ;  /* 0x0000000a0d227223 */ /* 0x000fe20000000022 */
[C---:B------:R-:W-:Y:S01]  /*0c20*/  FFMA R33, R14.reuse, R19, R9 ;  /* 0x000000130e217223 */ /* 0x040fe20000000009 */
[----:B------:R-:W-:Y:S01]  /*0c30*/  FFMA R31, R14, R11, R12 ;  /* 0x0000000b0e1f7223 */ /* 0x000fe2000000000c */
[C---:B---3--:R-:W-:Y:S01]  /*0c40*/  FFMA R35, R8.reuse, R19, R35 ;  /* 0x0000001308237223 */ /* 0x048fe20000000023 */
[----:B------:R-:W-:Y:S01]  /*0c50*/  FFMA R37, R8, R11, R34 ;  /* 0x0000000b08257223 */ /* 0x000fe20000000022 */
[----:B------:R-:W-:Y:S05]  /*0c60*/  @P4 BRA `(.L_x_51) ;  /* 0xfffff76000004947 */ /* 0x000fea000383ffff */
[----:B------:R-:W0:Y:S01]  /*0c70*/  S2R R7, SR_CTAID.Z ;  /* 0x0000000000077919 */ /* 0x000e220000002700 */
[----:B------:R-:W-:-:S02]  /*0c80*/  MOV R9, 0x4 ;  /* 0x0000000400097802 */ /* 0x000fc40000000f00 */
[----:B0-----:R-:W-:-:S05]  /*0c90*/  LEA R4, R7, R0, 0x6 ;  /* 0x0000000007047211 */ /* 0x001fca00078e30ff */
        /* <DEDUP_REMOVED lines=11> */
[----:B------:R-:W-:Y:S04]  /*0d50*/  STG.E [R2.64], R33 ;  /* 0x0000002102007986 */ /* 0x000fe8000c101904 */
[----:B------:R-:W-:Y:S04]  /*0d60*/  STG.E [R2.64+0x38], R35 ;  /* 0x0000382302007986 */ /* 0x000fe8000c101904 */
[----:B------:R-:W-:Y:S04]  /*0d70*/  STG.E [R2.64+0x18800], R31 ;  /* 0x0188001f02007986 */ /* 0x000fe8000c101904 */
[----:B------:R-:W-:Y:S01]  /*0d80*/  STG.E [R2.64+0x18838], R37 ;  /* 0x0188382502007986 */ /* 0x000fe2000c101904 */
[----:B------:R-:W-:Y:S05]  /*0d90*/  EXIT ;  /* 0x000000000000794d */ /* 0x000fea0003800000 */
.L_x_52:
        /* <DEDUP_REMOVED lines=14> */
.L_x_108:


//--------------------- .text.tvmgen_default_fused_nn_contrib_conv2d_winograd_without_weight_transform_add_add_nn_relu_kernel_2 --------------------------
	.section	.text.tvmgen_default_fused_nn_contrib_conv2d_winograd_without_weight_transform_add_add_nn_relu_kernel_2,"ax",@progbits
	.sectioninfo	@"SHI_REGISTERS=40"
	.align	128
        .global         tvmgen_default_fused_nn_contrib_conv2d_winograd_without_weight_transform_add_add_nn_relu_kernel_2
        .type           tvmgen_default_fused_nn_contrib_conv2d_winograd_without_weight_transform_add_add_nn_relu_kernel_2,@function
        .size           tvmgen_default_fused_nn_contrib_conv2d_winograd_without_weight_transform_add_add_nn_relu_kernel_2,(.L_x_109 - tvmgen_default_fused_nn_contrib_conv2d_winograd_without_weight_transform_add_add_nn_relu_kernel_2)
        .other          tvmgen_default_fused_nn_contrib_conv2d_winograd_without_weight_transform_add_add_nn_relu_kernel_2,@"STO_CUDA_ENTRY STV_DEFAULT"
tvmgen_default_fused_nn_contrib_conv2d_winograd_without_weight_transform_add_add_nn_relu_kernel_2:
.text.tvmgen_default_fused_nn_contrib_conv2d_winograd_without_weight_transform_add_add_nn_relu_kernel_2:
[----:B------:R-:W-:Y:S02]  /*0000*/  MOV R1, c[0x0][0x28] ;  /* 0x00000a0000017a02 */ /* 0x000fe40000000f00 */
[----:B------:R-:W0:Y:S01]  /*0010*/  S2R R29, SR_CTAID.X ;  /* 0x00000000001d7919 */ /* 0x000e220000002500 */
[----:B------:R-:W-:Y:S01]  /*0020*/  MOV R3, 0x4 ;  /* 0x0000000400037802 */ /* 0x000fe20000000f00 */
[----:B------:R-:W-:Y:S02]  /*0030*/  ULDC.64 UR4, c[0x0][0x118] ;  /* 0x0000460000047ab9 */ /* 0x000fe40000000a00 */
[----:B------:R-:W0:Y:S02]  /*0040*/  S2R R30, SR_TID.X ;  /* 0x00000000001e7919 */ /* 0x000e240000002100 */
[----:B0-----:R-:W-:-:S05]  /*0050*/  LEA R24, R29, R30, 0x7 ;  /* 0x0000001e1d187211 */ /* 0x001fca00078e38ff */
[----:B------:R-:W-:-:S05]  /*0060*/  IMAD.WIDE R24, R24, R3, c[0x0][0x168] ;  /* 0x00005a0018187625 */ /* 0x000fca00078e0203 */
        /* <DEDUP_REMOVED lines=23> */
[----:B------:R-:W5:Y:S01]  /*01e0*/  LDG.E.CONSTANT R36, [R24.64+0x126000] ;  /* 0x1260000418247981 */ /* 0x000f62000c1e9900 */
[----:B------:R-:W-:-:S02]  /*01f0*/  SHF.R.S32.HI R4, RZ, 0x2, R30 ;  /* 0x00000002ff047819 */ /* 0x000fc4000001141e */
[----:B------:R-:W-:Y:S02]  /*0200*/  SHF.R.S32.HI R21, RZ, 0x1, R30 ;  /* 0x00000001ff157819 */ /* 0x000fe4000001141e */
[C---:B------:R-:W-:Y:S02]  /*0210*/  LEA R23, R29.reuse, R30, 0x1 ;  /* 0x0000001e1d177211 */ /* 0x040fe400078e08ff */
[C---:B------:R-:W-:Y:S02]  /*0220*/  LEA R4, R29.reuse, R4, 0x5 ;  /* 0x000000041d047211 */ /* 0x040fe400078e28ff */
[----:B------:R-:W-:Y:S01]  /*0230*/  LEA R21, R29, R21, 0x6 ;  /* 0x000000151d157211 */ /* 0x000fe200078e30ff */
[----:B--2---:R-:W-:Y:S01]  /*0240*/  FADD R28, RZ, R28 ;  /* 0x0000001cff1c7221 */ /* 0x004fe20000000000 */
[--C-:B---3--:R-:W-:Y:S01]  /*0250*/  FADD R31, RZ, R27.reuse ;  /* 0x0000001bff1f7221 */ /* 0x108fe20000000000 */
[--C-:B------:R-:W-:Y:S02]  /*0260*/  FADD R29, RZ, -R27.reuse ;  /* 0x8000001bff1d7221 */ /* 0x100fe40000000000 */
[----:B------:R-:W-:-:S02]  /*0270*/  FADD R27, R28, R27 ;  /* 0x0000001b1c1b7221 */ /* 0x000fc40000000000 */
[C---:B----4-:R-:W-:Y:S02]  /*0280*/  FADD R29, R22.reuse, R29 ;  /* 0x0000001d161d7221 */ /* 0x050fe40000000000 */
[----:B------:R-:W-:Y:S01]  /*0290*/  FADD R27, R27, R22 ;  /* 0x000000161b1b7221 */ /* 0x000fe20000000000 */
[----:B------:R-:W-:Y:S01]  /*02a0*/  FADD R31, R22, R31 ;  /* 0x0000001f161f7221 */ /* 0x000fe20000000000 */
[C---:B-----5:R-:W-:Y:S02]  /*02b0*/  FFMA R35, R16.reuse, 0.125, R29 ;  /* 0x3e00000010237823 */ /* 0x060fe4000000001d */
[----:B------:R-:W-:Y:S01]  /*02c0*/  FADD R27, R27, R16 ;  /* 0x000000101b1b7221 */ /* 0x000fe20000000000 */
[C---:B------:R-:W-:Y:S01]  /*02d0*/  FFMA R31, R16.reuse, 0.25, R31 ;  /* 0x3e800000101f7823 */ /* 0x040fe2000000001f */
[----:B------:R-:W-:Y:S01]  /*02e0*/  FFMA R22, R16, 0.5, R29 ;  /* 0x3f00000010167823 */ /* 0x000fe2000000001d */
[C-C-:B------:R-:W-:Y:S01]  /*02f0*/  FADD R29, R14.reuse, R14.reuse ;  /* 0x0000000e0e1d7221 */ /* 0x140fe20000000000 */
[----:B------:R-:W-:Y:S01]  /*0300*/  FADD R27, R27, R14 ;  /* 0x0000000e1b1b7221 */ /* 0x000fe20000000000 */
[C---:B------:R-:W-:Y:S01]  /*0310*/  FFMA R35, R14.reuse, -8, R35 ;  /* 0xc10000000e237823 */ /* 0x040fe20000000023 */
[----:B------:R-:W-:Y:S01]  /*0320*/  FFMA R16, R14, 4, R31 ;  /* 0x408000000e107823 */ /* 0x000fe2000000001f */
[--C-:B------:R-:W-:Y:S01]  /*0330*/  FADD R30, RZ, -R10.reuse ;  /* 0x8000000aff1e7221 */ /* 0x100fe20000000000 */
[----:B------:R-:W-:Y:S01]  /*0340*/  FADD R28, R27, R10 ;  /* 0x0000000a1b1c7221 */ /* 0x000fe20000000000 */
[----:B------:R-:W-:Y:S01]  /*0350*/  FADD R22, R22, -R29 ;  /* 0x8000001d16167221 */ /* 0x000fe20000000000 */
[----:B------:R-:W-:Y:S01]  /*0360*/  FADD R14, R35, R12 ;  /* 0x0000000c230e7221 */ /* 0x000fe20000000000 */
[----:B------:R-:W-:Y:S01]  /*0370*/  FADD R10, RZ, R10 ;  /* 0x0000000aff0a7221 */ /* 0x000fe20000000000 */
[--C-:B------:R-:W-:Y:S01]  /*0380*/  FADD R12, RZ, R11.reuse ;  /* 0x0000000bff0c7221 */ /* 0x100fe20000000000 */
[--C-:B------:R-:W-:Y:S01]  /*0390*/  FADD R34, RZ, -R11.reuse ;  /* 0x8000000bff227221 */ /* 0x100fe20000000000 */
[C---:B------:R-:W-:Y:S01]  /*03a0*/  FADD R37, -R11.reuse, R30 ;  /* 0x0000001e0b257221 */ /* 0x040fe20000000100 */
[C---:B------:R-:W-:Y:S01]  /*03b0*/  FADD R35, R11.reuse, R10 ;  /* 0x0000000a0b237221 */ /* 0x040fe20000000000 */
[C---:B------:R-:W-:Y:S01]  /*03c0*/  FADD R29, R11.reuse, R16 ;  /* 0x000000100b1d7221 */ /* 0x040fe20000000000 */
[C---:B------:R-:W-:Y:S01]  /*03d0*/  FADD R31, -R11.reuse, R22 ;  /* 0x000000160b1f7221 */ /* 0x040fe20000000100 */
[----:B------:R-:W-:Y:S01]  /*03e0*/  FADD R27, -R11, R14 ;  /* 0x0000000e0b1b7221 */ /* 0x000fe20000000100 */
[----:B------:R-:W-:Y:S01]  /*03f0*/  FADD R11, R28, R11 ;  /* 0x0000000b1c0b7221 */ /* 0x000fe20000000000 */
[C-C-:B------:R-:W-:Y:S01]  /*0400*/  FADD R10, -R26.reuse, R12.reuse ;  /* 0x0000000c1a0a7221 */ /* 0x140fe20000000100 */
[C---:B------:R-:W-:Y:S01]  /*0410*/  FADD R12, R26.reuse, R12 ;  /* 0x0000000c1a0c7221 */ /* 0x040fe20000000000 */
[C-C-:B------:R-:W-:Y:S01]  /*0420*/  FADD R16, -R26.reuse, R34.reuse ;  /* 0x000000221a107221 */ /* 0x140fe20000000100 */
[C---:B------:R-:W-:Y:S01]  /*0430*/  FADD R34, R26.reuse, R34 ;  /* 0x000000221a227221 */ /* 0x040fe20000000000 */
[C---:B------:R-:W-:Y:S01]  /*0440*/  FADD R32, -R26.reuse, R37 ;  /* 0x000000251a207221 */ /* 0x040fe20000000100 */
[C---:B------:R-:W-:Y:S01]  /*0450*/  FADD R30, R26.reuse, R35 ;  /* 0x000000231a1e7221 */ /* 0x040fe20000000000 */
[C---:B------:R-:W-:Y:S01]  /*0460*/  FADD R14, R26.reuse, R31 ;  /* 0x0000001f1a0e7221 */ /* 0x040fe20000000000 */
[C---:B------:R-:W-:Y:S01]  /*0470*/  FADD R22, R26.reuse, R29 ;  /* 0x0000001d1a167221 */ /* 0x040fe20000000000 */
[----:B------:R-:W-:Y:S01]  /*0480*/  FADD R28, R26, R27 ;  /* 0x0000001b1a1c7221 */ /* 0x000fe20000000000 */
[----:B------:R-:W-:Y:S01]  /*0490*/  FADD R26, R11, R26 ;  /* 0x0000001a0b1a7221 */ /* 0x000fe20000000000 */
[C---:B------:R-:W-:Y:S01]  /*04a0*/  FFMA R11, R33.reuse, 0.25, R12 ;  /* 0x3e800000210b7823 */ /* 0x040fe2000000000c */
[C-C-:B------:R-:W-:Y:S01]  /*04b0*/  FFMA R12, R33.reuse, -0.5, R10.reuse ;  /* 0xbf000000210c7823 */ /* 0x140fe2000000000a */
[C---:B------:R-:W-:Y:S01]  /*04c0*/  FFMA R27, R33.reuse, -0.125, R10 ;  /* 0xbe000000211b7823 */ /* 0x040fe2000000000a */
[C---:B------:R-:W-:Y:S01]  /*04d0*/  FFMA R16, R33.reuse, -0.25, R16 ;  /* 0xbe80000021107823 */ /* 0x040fe20000000010 */
[C-C-:B------:R-:W-:Y:S01]  /*04e0*/  FFMA R10, R33.reuse, 0.5, R34.reuse ;  /* 0x3f000000210a7823 */ /* 0x140fe20000000022 */
[C---:B------:R-:W-:Y:S01]  /*04f0*/  FFMA R29, R33.reuse, 0.125, R34 ;  /* 0x3e000000211d7823 */ /* 0x040fe20000000022 */
[C---:B------:R-:W-:Y:S01]  /*0500*/  FADD R35, -R33.reuse, R32 ;  /* 0x0000002021237221 */ /* 0x040fe20000000100 */
[C---:B------:R-:W-:Y:S01]  /*0510*/  FADD R37, R33.reuse, R30 ;  /* 0x0000001e21257221 */ /* 0x040fe20000000000 */
[C---:B------:R-:W-:Y:S01]  /*0520*/  FFMA R14, R33.reuse, 0.5, R14 ;  /* 0x3f000000210e7823 */ /* 0x040fe2000000000e */
[C---:B------:R-:W-:Y:S01]  /*0530*/  FFMA R22, R33.reuse, 0.25, R22 ;  /* 0x3e80000021167823 */ /* 0x040fe20000000016 */
[----:B------:R-:W-:Y:S01]  /*0540*/  FFMA R31, R33, 0.125, R28 ;  /* 0x3e000000211f7823 */ /* 0x000fe2000000001c */
[----:B------:R-:W-:Y:S01]  /*0550*/  FADD R33, R26, R33 ;  /* 0x000000211a217221 */ /* 0x000fe20000000000 */
[C-C-:B------:R-:W-:Y:S01]  /*0560*/  FADD R26, R20.reuse, R20.reuse ;  /* 0x00000014141a7221 */ /* 0x140fe20000000000 */
[C---:B------:R-:W-:Y:S01]  /*0570*/  FADD R28, R20.reuse, R37 ;  /* 0x00000025141c7221 */ /* 0x040fe20000000000 */
[----:B------:R-:W-:Y:S01]  /*0580*/  FFMA R27, R20, 8, R27 ;  /* 0x41000000141b7823 */ /* 0x000fe2000000001b */
[----:B------:R-:W-:Y:S01]  /*0590*/  FADD R30, R33, R20 ;  /* 0x00000014211e7221 */ /* 0x000fe20000000000 */
[C---:B------:R-:W-:Y:S01]  /*05a0*/  FADD R12, R26.reuse, R12 ;  /* 0x0000000c1a0c7221 */ /* 0x040fe20000000000 */
[----:B------:R-:W-:Y:S01]  /*05b0*/  FADD R10, -R26, R10 ;  /* 0x0000000a1a0a7221 */ /* 0x000fe20000000100 */
[----:B------:R-:W-:Y:S01]  /*05c0*/  FADD R14, R14, -R26 ;  /* 0x8000001a0e0e7221 */ /* 0x000fe20000000000 */
[C---:B------:R-:W-:Y:S01]  /*05d0*/  FFMA R29, R20.reuse, -8, R29 ;  /* 0xc1000000141d7823 */ /* 0x040fe2000000001d */
[C---:B------:R-:W-:Y:S01]  /*05e0*/  FFMA R16, R20.reuse, -4, R16 ;  /* 0xc080000014107823 */ /* 0x040fe20000000010 */
[C---:B------:R-:W-:Y:S01]  /*05f0*/  FFMA R11, R20.reuse, 4, R11 ;  /* 0x40800000140b7823 */ /* 0x040fe2000000000b */
[C---:B------:R-:W-:Y:S01]  /*0600*/  FADD R26, -R20.reuse, R35 ;  /* 0x00000023141a7221 */ /* 0x040fe20000000100 */
[C---:B------:R-:W-:Y:S01]  /*0610*/  FFMA R22, R20.reuse, 4, R22 ;  /* 0x4080000014167823 */ /* 0x040fe20000000016 */
[----:B------:R-:W-:Y:S01]  /*0620*/  FFMA R31, R20, -8, R31 ;  /* 0xc1000000141f7823 */ /* 0x000fe2000000001f */
[C---:B------:R-:W-:Y:S01]  /*0630*/  FADD R20, R19.reuse, R28 ;  /* 0x0000001c13147221 */ /* 0x040fe20000000000 */
[----:B------:R-:W-:Y:S01]  /*0640*/  FADD R28, R30, R19 ;  /* 0x000000131e1c7221 */ /* 0x000fe20000000000 */
[C---:B------:R-:W-:Y:S01]  /*0650*/  FADD R30, -R8.reuse, R27 ;  /* 0x0000001b081e7221 */ /* 0x040fe20000000100 */
[----:B------:R-:W-:Y:S01]  /*0660*/  FADD R32, R8, R29 ;  /* 0x0000001d08207221 */ /* 0x000fe20000000000 */
[----:B------:R-:W-:Y:S01]  /*0670*/  FADD R26, R19, R26 ;  /* 0x0000001a131a7221 */ /* 0x000fe20000000000 */
[----:B------:R-:W-:Y:S01]  /*0680*/  FADD R8, R31, R8 ;  /* 0x000000081f087221 */ /* 0x000fe20000000000 */
[C---:B------:R-:W-:Y:S01]  /*0690*/  FADD R12, -R17.reuse, R12 ;  /* 0x0000000c110c7221 */ /* 0x040fe20000000100 */
[C---:B------:R-:W-:Y:S01]  /*06a0*/  FADD R20, R17.reuse, R20 ;  /* 0x0000001411147221 */ /* 0x040fe20000000000 */
[C---:B------:R-:W-:Y:S01]  /*06b0*/  FADD R16, R17.reuse, R16 ;  /* 0x0000001011107221 */ /* 0x040fe20000000000 */
[C---:B------:R-:W-:Y:S01]  /*06c0*/  FADD R10, -R17.reuse, R10 ;  /* 0x0000000a110a7221 */ /* 0x040fe20000000100 */
[C---:B------:R-:W-:Y:S01]  /*06d0*/  FADD R34, R17.reuse, R11 ;  /* 0x0000000b11227221 */ /* 0x040fe20000000000 */
[C---:B------:R-:W-:Y:S01]  /*06e0*/  FADD R30, -R17.reuse, R30 ;  /* 0x0000001e111e7221 */ /* 0x040fe20000000100 */
[C---:B------:R-:W-:Y:S01]  /*06f0*/  FADD R32, -R17.reuse, R32 ;  /* 0x0000002011207221 */ /* 0x040fe20000000100 */
[C---:B------:R-:W-:Y:S01]  /*0700*/  FADD R26, R17.reuse, R26 ;  /* 0x0000001a111a7221 */ /* 0x040fe20000000000 */
[C---:B------:R-:W-:Y:S01]  /*0710*/  FADD R14, -R17.reuse, R14 ;  /* 0x0000000e110e7221 */ /* 0x040fe20000000100 */
[C---:B------:R-:W-:Y:S01]  /*0720*/  FADD R22, R17.reuse, R22 ;  /* 0x0000001611167221 */ /* 0x040fe20000000000 */
[----:B------:R-:W-:Y:S01]  /*0730*/  FADD R8, -R17, R8 ;  /* 0x0000000811087221 */ /* 0x000fe20000000100 */
[----:B------:R-:W-:Y:S01]  /*0740*/  FADD R28, R28, R17 ;  /* 0x000000111c1c7221 */ /* 0x000fe20000000000 */
[C---:B------:R-:W-:Y:S01]  /*0750*/  FADD R12, R15.reuse, R12 ;  /* 0x0000000c0f0c7221 */ /* 0x040fe20000000000 */
        /* <DEDUP_REMOVED lines=9> */
[----:B------:R-:W-:Y:S01]  /*07f0*/  FADD R8, R15, R8 ;  /* 0x000000080f087221 */ /* 0x000fe20000000000 */
[----:B------:R-:W-:Y:S01]  /*0800*/  FADD R28, R28, R15 ;  /* 0x0000000f1c1c7221 */ /* 0x000fe20000000000 */
[----:B------:R-:W-:Y:S01]  /*0810*/  FADD R15, R5, R5 ;  /* 0x00000005050f7221 */ /* 0x000fe20000000000 */
[C---:B------:R-:W-:Y:S01]  /*0820*/  FFMA R12, R13.reuse, 0.5, R12 ;  /* 0x3f0000000d0c7823 */ /* 0x040fe2000000000c */
[C---:B------:R-:W-:Y:S01]  /*0830*/  FADD R20, R13.reuse, R20 ;  /* 0x000000140d147221 */ /* 0x040fe20000000000 */
[C---:B------:R-:W-:Y:S01]  /*0840*/  FFMA R16, R13.reuse, 0.25, R16 ;  /* 0x3e8000000d107823 */ /* 0x040fe20000000010 */
[C---:B------:R-:W-:Y:S01]  /*0850*/  FFMA R30, R13.reuse, 0.125, R30 ;  /* 0x3e0000000d1e7823 */ /* 0x040fe2000000001e */
[C---:B------:R-:W-:Y:S01]  /*0860*/  FFMA R32, R13.reuse, 0.125, R32 ;  /* 0x3e0000000d207823 */ /* 0x040fe20000000020 */
[C---:B------:R-:W-:Y:S01]  /*0870*/  FFMA R8, R13.reuse, 0.125, R8 ;  /* 0x3e0000000d087823 */ /* 0x040fe20000000008 */
[----:B------:R-:W-:Y:S01]  /*0880*/  FADD R26, R13, R26 ;  /* 0x0000001a0d1a7221 */ /* 0x000fe20000000000 */
[----:B------:R-:W-:Y:S01]  /*0890*/  FADD R28, R28, R13 ;  /* 0x0000000d1c1c7221 */ /* 0x000fe20000000000 */
[----:B------:R-:W-:Y:S01]  /*08a0*/  FADD R37, -R15, R12 ;  /* 0x0000000c0f257221 */ /* 0x000fe20000000100 */
[----:B------:R-:W-:Y:S01]  /*08b0*/  FFMA R10, R13, 0.5, R10 ;  /* 0x3f0000000d0a7823 */ /* 0x000fe2000000000a */
[----:B------:R-:W-:Y:S01]  /*08c0*/  FADD R12, R5, R20 ;  /* 0x00000014050c7221 */ /* 0x000fe20000000000 */
[C---:B------:R-:W-:Y:S01]  /*08d0*/  FFMA R34, R13.reuse, 0.25, R34 ;  /* 0x3e8000000d227823 */ /* 0x040fe20000000022 */
[C---:B------:R-:W-:Y:S01]  /*08e0*/  FFMA R14, R13.reuse, 0.5, R14 ;  /* 0x3f0000000d0e7823 */ /* 0x040fe2000000000e */
[----:B------:R-:W-:Y:S01]  /*08f0*/  FFMA R22, R13, 0.25, R22 ;  /* 0x3e8000000d167823 */ /* 0x000fe20000000016 */
[C---:B------:R-:W-:Y:S01]  /*0900*/  FFMA R31, R5.reuse, 4, R16 ;  /* 0x40800000051f7823 */ /* 0x040fe20000000010 */
[C---:B------:R-:W-:Y:S01]  /*0910*/  FFMA R27, R5.reuse, -8, R30 ;  /* 0xc1000000051b7823 */ /* 0x040fe2000000001e */
[C---:B------:R-:W-:Y:S01]  /*0920*/  FFMA R19, R5.reuse, -8, R32 ;  /* 0xc100000005137823 */ /* 0x040fe20000000020 */
[C---:B------:R-:W-:Y:S01]  /*0930*/  FFMA R17, R5.reuse, -8, R8 ;  /* 0xc100000005117823 */ /* 0x040fe20000000008 */
[----:B------:R-:W-:Y:S01]  /*0940*/  FADD R26, R5, R26 ;  /* 0x0000001a051a7221 */ /* 0x000fe20000000000 */
[----:B------:R-:W-:Y:S01]  /*0950*/  FADD R16, R28, R5 ;  /* 0x000000051c107221 */ /* 0x000fe20000000000 */
[----:B------:R-:W-:Y:S01]  /*0960*/  FADD R13, -R15, R10 ;  /* 0x0000000a0f0d7221 */ /* 0x000fe20000000100 */
[----:B------:R-:W-:Y:S01]  /*0970*/  FFMA R12, R7, 0.25, R12 ;  /* 0x3e800000070c7823 */ /* 0x000fe2000000000c */
[----:B------:R-:W-:Y:S01]  /*0980*/  FADD R15, R14, -R15 ;  /* 0x8000000f0e0f7221 */ /* 0x000fe20000000000 */
[C---:B------:R-:W-:Y:S01]  /*0990*/  FFMA R29, R5.reuse, 4, R34 ;  /* 0x40800000051d7823 */ /* 0x040fe20000000022 */
[----:B------:R-:W-:Y:S01]  /*09a0*/  FFMA R35, R5, 4, R22 ;  /* 0x4080000005237823 */ /* 0x000fe20000000016 */
[C---:B------:R-:W-:Y:S01]  /*09b0*/  FADD R27, R0.reuse, R27 ;  /* 0x0000001b001b7221 */ /* 0x040fe20000000000 */
[----:B------:R-:W-:Y:S01]  /*09c0*/  FADD R10, R0, R19 ;  /* 0x00000013000a7221 */ /* 0x000fe20000000000 */
[----:B------:R-:W-:Y:S01]  /*09d0*/  FADD R14, R17, R0 ;  /* 0x00000000110e7221 */ /* 0x000fe20000000000 */
[C-C-:B------:R-:W-:Y:S01]  /*09e0*/  FFMA R19, R7.reuse, 0.5, R26.reuse ;  /* 0x3f00000007137823 */ /* 0x140fe2000000001a */
[----:B------:R-:W-:Y:S01]  /*09f0*/  FFMA R17, R7, 0.125, R26 ;  /* 0x3e00000007117823 */ /* 0x000fe2000000001a */
[----:B------:R-:W-:Y:S01]  /*0a00*/  FADD R16, R16, R7 ;  /* 0x0000000710107221 */ /* 0x000fe20000000000 */
[C---:B------:R-:W-:Y:S01]  /*0a10*/  FFMA R7, R6.reuse, 0.25, R12 ;  /* 0x3e80000006077823 */ /* 0x040fe2000000000c */
[C---:B------:R-:W-:Y:S01]  /*0a20*/  FFMA R34, R6.reuse, -0.25, R13 ;  /* 0xbe80000006227823 */ /* 0x040fe2000000000d */
[C---:B------:R-:W-:Y:S01]  /*0a30*/  FFMA R8, R6.reuse, 0.25, R29 ;  /* 0x3e80000006087823 */ /* 0x040fe2000000001d */
[C---:B------:R-:W-:Y:S01]  /*0a40*/  FADD R12, -R6.reuse, R15 ;  /* 0x0000000f060c7221 */ /* 0x040fe20000000100 */
[C---:B------:R-:W-:Y:S01]  /*0a50*/  FFMA R0, R6.reuse, -0.5, R37 ;  /* 0xbf00000006007823 */ /* 0x040fe20000000025 */
[C---:B------:R-:W-:Y:S01]  /*0a60*/  FFMA R29, R6.reuse, 0.5, R31 ;  /* 0x3f000000061d7823 */ /* 0x040fe2000000001f */
[C---:B------:R-:W-:Y:S01]  /*0a70*/  FFMA R13, R6.reuse, -0.5, R27 ;  /* 0xbf000000060d7823 */ /* 0x040fe2000000001b */
[C---:B------:R-:W-:Y:S01]  /*0a80*/  FADD R15, R6.reuse, R35 ;  /* 0x00000023060f7221 */ /* 0x040fe20000000000 */
[C---:B------:R-:W-:Y:S01]  /*0a90*/  FFMA R37, R6.reuse, -0.125, R37 ;  /* 0xbe00000006257823 */ /* 0x040fe20000000025 */
[C---:B------:R-:W-:Y:S01]  /*0aa0*/  FFMA R31, R6.reuse, 0.125, R31 ;  /* 0x3e000000061f7823 */ /* 0x040fe2000000001f */
[C---:B------:R-:W-:Y:S01]  /*0ab0*/  FFMA R10, R6.reuse, -0.25, R10 ;  /* 0xbe800000060a7823 */ /* 0x040fe2000000000a */
[C---:B------:R-:W-:Y:S01]  /*0ac0*/  FFMA R27, R6.reuse, -0.125, R27 ;  /* 0xbe000000061b7823 */ /* 0x040fe2000000001b */
[C---:B------:R-:W-:Y:S01]  /*0ad0*/  FFMA R19, R6.reuse, 0.5, R19 ;  /* 0x3f00000006137823 */ /* 0x040fe20000000013 */
[C---:B------:R-:W-:Y:S01]  /*0ae0*/  FFMA R17, R6.reuse, 0.125, R17 ;  /* 0x3e00000006117823 */ /* 0x040fe20000000011 */
[----:B------:R-:W-:Y:S01]  /*0af0*/  FADD R35, -R6, R14 ;  /* 0x0000000e06237221 */ /* 0x000fe20000000100 */
[----:B------:R-:W-:Y:S01]  /*0b00*/  FADD R6, R16, R6 ;  /* 0x0000000610067221 */ /* 0x000fe20000000000 */
[----:B------:R-:W2:Y:S01]  /*0b10*/  LDG.E.CONSTANT R33, [R24.64+0x119c00] ;  /* 0x119c000418217981 */ /* 0x000ea2000c1e9900 */
[C---:B------:R-:W-:Y:S01]  /*0b20*/  FFMA R34, R18.reuse, 0.25, R34 ;  /* 0x3e80000012227823 */ /* 0x040fe20000000022 */
[C---:B------:R-:W-:Y:S01]  /*0b30*/  FFMA R8, R18.reuse, 0.25, R8 ;  /* 0x3e80000012087823 */ /* 0x040fe20000000008 */
[C---:B------:R-:W-:Y:S01]  /*0b40*/  FFMA R0, R18.reuse, 0.5, R0 ;  /* 0x3f00000012007823 */ /* 0x040fe20000000000 */
[----:B------:R0:W3:Y:S01]  /*0b50*/  LDG.E.CONSTANT R11, [R24.64+0x132400] ;  /* 0x13240004180b7981 */ /* 0x0000e2000c1e9900 */
[C---:B------:R-:W-:Y:S01]  /*0b60*/  FFMA R37, R18.reuse, 0.125, R37 ;  /* 0x3e00000012257823 */ /* 0x040fe20000000025 */
[C---:B------:R-:W-:Y:S01]  /*0b70*/  FFMA R29, R18.reuse, 0.5, R29 ;  /* 0x3f000000121d7823 */ /* 0x040fe2000000001d */
[C---:B------:R-:W-:Y:S01]  /*0b80*/  FFMA R31, R18.reuse, 0.125, R31 ;  /* 0x3e000000121f7823 */ /* 0x040fe2000000001f */
[C---:B------:R-:W-:Y:S01]  /*0b90*/  FFMA R10, R18.reuse, 0.25, R10 ;  /* 0x3e800000120a7823 */ /* 0x040fe2000000000a */
[C---:B------:R-:W-:Y:S01]  /*0ba0*/  FFMA R13, R18.reuse, 0.5, R13 ;  /* 0x3f000000120d7823 */ /* 0x040fe2000000000d */
[C---:B------:R-:W-:Y:S01]  /*0bb0*/  FFMA R27, R18.reuse, 0.125, R27 ;  /* 0x3e000000121b7823 */ /* 0x040fe2000000001b */
[C---:B------:R-:W-:Y:S01]  /*0bc0*/  FFMA R19, R18.reuse, 0.5, R19 ;  /* 0x3f00000012137823 */ /* 0x040fe20000000013 */
[C---:B------:R-:W-:Y:S01]  /*0bd0*/  FFMA R7, R18.reuse, 0.25, R7 ;  /* 0x3e80000012077823 */ /* 0x040fe20000000007 */
[C---:B------:R-:W-:Y:S01]  /*0be0*/  FFMA R17, R18.reuse, 0.125, R17 ;  /* 0x3e00000012117823 */ /* 0x040fe20000000011 */
[C---:B------:R-:W-:Y:S01]  /*0bf0*/  FADD R12, R18.reuse, R12 ;  /* 0x0000000c120c7221 */ /* 0x040fe20000000000 */
[C---:B------:R-:W-:Y:S01]  /*0c00*/  FADD R15, R18.reuse, R15 ;  /* 0x0000000f120f7221 */ /* 0x040fe20000000000 */
[----:B------:R-:W-:Y:S01]  /*0c10*/  FADD R35, R18, R35 ;  /* 0x0000002312237221 */ /* 0x000fe20000000000 */
[C---:B------:R-:W-:Y:S01]  /*0c20*/  FMUL R28, R9.reuse, 0.5 ;  /* 0x3f000000091c7820 */ /* 0x040fe20000400000 */
[----:B------:R-:W-:Y:S01]  /*0c30*/  FADD R18, R6, R18 ;  /* 0x0000001206127221 */ /* 0x000fe20000000000 */
[C---:B------:R-:W-:Y:S01]  /*0c40*/  FMUL R6, R9.reuse, 0.25 ;  /* 0x3e80000009067820 */ /* 0x040fe20000400000 */
[----:B------:R-:W-:Y:S01]  /*0c50*/  FMUL R20, R9, 0.125 ;  /* 0x3e00000009147820 */ /* 0x000fe20000400000 */
[----:B------:R0:W4:Y:S01]  /*0c60*/  LDG.E.CONSTANT R5, [R24.64+0x13e800] ;  /* 0x13e8000418057981 */ /* 0x000122000c1e9900 */
[C---:B------:R-:W-:Y:S01]  /*0c70*/  FFMA R0, R28.reuse, 0.5, R0 ;  /* 0x3f0000001c007823 */ /* 0x040fe20000000000 */
[C---:B------:R-:W-:Y:S01]  /*0c80*/  FFMA R29, R28.reuse, 0.25, R29 ;  /* 0x3e8000001c1d7823 */ /* 0x040fe2000000001d */
[C---:B------:R-:W-:Y:S01]  /*0c90*/  FFMA R13, R28.reuse, 0.125, R13 ;  /* 0x3e0000001c0d7823 */ /* 0x040fe2000000000d */
[----:B------:R-:W-:Y:S01]  /*0ca0*/  FADD R19, R28, R19 ;  /* 0x000000131c137221 */ /* 0x000fe20000000000 */
[----:B------:R-:W-:Y:S01]  /*0cb0*/  FADD R28, R12, R28 ;  /* 0x0000001c0c1c7221 */ /* 0x000fe20000000000 */
        /* <DEDUP_REMOVED lines=10> */
[----:B------:R0:W5:Y:S01]  /*0d60*/  LDG.E.CONSTANT R30, [R24.64+0x14ac00] ;  /* 0x14ac0004181e7981 */ /* 0x000162000c1e9900 */
[----:B------:R-:W-:Y:S01]  /*0d70*/  FMUL R14, R2, 0.5 ;  /* 0x3f000000020e7820 */ /* 0x000fe20000400000 */
[----:B------:R-:W-:Y:S01]  /*0d80*/  MOV R20, RZ ;  /* 0x000000ff00147202 */ /* 0x000fe20000000f00 */
[----:B------:R-:W-:Y:S01]  /*0d90*/  IMAD.HI R26, R4, 0x5397829d, RZ ;  /* 0x5397829d041a7827 */ /* 0x000fe200078e02ff */
[----:B------:R-:W-:Y:S01]  /*0da0*/  MOV R22, RZ ;  /* 0x000000ff00167202 */ /* 0x000fe20000000f00 */
[C---:B------:R-:W-:Y:S01]  /*0db0*/  FADD R27, R14.reuse, R14 ;  /* 0x0000000e0e1b7221 */ /* 0x040fe20000000000 */
[----:B------:R0:W5:Y:S01]  /*0dc0*/  LDG.E.CONSTANT R31, [R24.64+0x157000] ;  /* 0x15700004181f7981 */ /* 0x000162000c1e9900 */
[----:B------:R-:W-:Y:S01]  /*0dd0*/  IMAD.HI R20, R21, -0x6db6db6d, R20 ;  /* 0x9249249315147827 */ /* 0x000fe200078e0214 */
[----:B------:R-:W-:Y:S01]  /*0de0*/  FFMA R4, R14, -8, R13 ;  /* 0xc10000000e047823 */ /* 0x000fe2000000000d */
[----:B------:R-:W-:Y:S01]  /*0df0*/  FADD R0, R0, -R27 ;  /* 0x8000001b00007221 */ /* 0x000fe20000000000 */
[----:B------:R-:W-:Y:S01]  /*0e00*/  SHF.R.U32.HI R27, RZ, 0x1f, R26 ;  /* 0x0000001fff1b7819 */ /* 0x000fe2000001161a */
[C---:B------:R-:W-:Y:S01]  /*0e10*/  FMUL R13, R2.reuse, 0.25 ;  /* 0x3e800000020d7820 */ /* 0x040fe20000400000 */
[----:B------:R-:W-:Y:S01]  /*0e20*/  SHF.R.U32.HI R21, RZ, 0x1f, R20 ;  /* 0x0000001fff157819 */ /* 0x000fe20000011614 */
[----:B------:R-:W-:Y:S01]  /*0e30*/  FMUL R17, R2, 0.125 ;  /* 0x3e00000002117820 */ /* 0x000fe20000400000 */
[----:B------:R-:W-:Y:S01]  /*0e40*/  FADD R9, R18, R9 ;  /* 0x0000000912097221 */ /* 0x000fe20000000000 */
[----:B------:R-:W-:Y:S01]  /*0e50*/  LEA.HI.SX32 R26, R26, R27, 0x1c ;  /* 0x0000001b1a1a7211 */ /* 0x000fe200078fe2ff */
[C-C-:B------:R-:W-:Y:S01]  /*0e60*/  FADD R27, R13.reuse, R13.reuse ;  /* 0x0000000d0d1b7221 */ /* 0x140fe20000000000 */
[C---:B------:R-:W-:Y:S01]  /*0e70*/  FFMA R8, R13.reuse, 4, R8 ;  /* 0x408000000d087823 */ /* 0x040fe20000000008 */
[----:B------:R-:W-:Y:S01]  /*0e80*/  FFMA R10, R13, -8, R10 ;  /* 0xc10000000d0a7823 */ /* 0x000fe2000000000a */
[----:B------:R-:W-:Y:S01]  /*0e90*/  FADD R7, R7, R13 ;  /* 0x0000000d07077221 */ /* 0x000fe20000000000 */
[----:B------:R-:W-:Y:S01]  /*0ea0*/  LEA.HI.SX32 R21, R20, R21, 0x1e ;  /* 0x0000001514157211 */ /* 0x000fe200078ff2ff */
[C---:B------:R-:W-:Y:S01]  /*0eb0*/  FADD R37, R17.reuse, R17 ;  /* 0x0000001111257221 */ /* 0x040fe20000000000 */
[C---:B------:R-:W-:Y:S01]  /*0ec0*/  FFMA R16, R17.reuse, 4, R16 ;  /* 0x4080000011107823 */ /* 0x040fe20000000010 */
[----:B------:R-:W-:Y:S01]  /*0ed0*/  FFMA R13, R17, -8, R12 ;  /* 0xc1000000110d7823 */ /* 0x000fe2000000000c */
[----:B------:R-:W-:Y:S01]  /*0ee0*/  IMAD.HI R20, R23, -0x6db6db6d, R22 ;  /* 0x9249249317147827 */ /* 0x000fe200078e0216 */
[----:B------:R-:W-:Y:S01]  /*0ef0*/  FADD R17, R6, R17 ;  /* 0x0000001106117221 */ /* 0x000fe20000000000 */
[----:B------:R-:W-:Y:S01]  /*0f00*/  FADD R9, R9, R2 ;  /* 0x0000000209097221 */ /* 0x000fe20000000000 */
[----:B------:R-:W-:Y:S01]  /*0f10*/  FFMA R29, R14, 4, R29 ;  /* 0x408000000e1d7823 */ /* 0x000fe2000000001d */
[----:B------:R-:W-:Y:S01]  /*0f20*/  FADD R19, R19, R14 ;  /* 0x0000000e13137221 */ /* 0x000fe20000000000 */
[C---:B------:R-:W-:Y:S01]  /*0f30*/  FADD R6, R36.reuse, R36 ;  /* 0x0000002424067221 */ /* 0x040fe20000000000 */
[C---:B------:R-:W-:Y:S01]  /*0f40*/  FFMA R12, R36.reuse, 4, R7 ;  /* 0x40800000240c7823 */ /* 0x040fe20000000007 */
[----:B------:R-:W-:Y:S01]  /*0f50*/  FFMA R18, R36, -8, R17 ;  /* 0xc100000024127823 */ /* 0x000fe20000000011 */
[----:B------:R-:W-:Y:S01]  /*0f60*/  SHF.R.U32.HI R22, RZ, 0x1f, R20 ;  /* 0x0000001fff167819 */ /* 0x000fe20000011614 */
[----:B------:R-:W-:Y:S01]  /*0f70*/  FFMA R14, R2, 4, R15 ;  /* 0x40800000020e7823 */ /* 0x000fe2000000000f */
[----:B------:R-:W-:Y:S01]  /*0f80*/  FADD R36, R9, R36 ;  /* 0x0000002409247221 */ /* 0x000fe20000000000 */
[----:B------:R0:W5:Y:S01]  /*0f90*/  LDG.E.CONSTANT R15, [R24.64+0x163400] ;  /* 0x16340004180f7981 */ /* 0x000162000c1e9900 */
[----:B------:R-:W-:-:S03]  /*0fa0*/  LEA.HI.SX32 R22, R20, R22, 0x1d ;  /* 0x0000001614167211 */ /* 0x000fc600078feaff */
[----:B------:R0:W5:Y:S01]  /*0fb0*/  LDG.E.CONSTANT R9, [R24.64+0x16f800] ;  /* 0x16f8000418097981 */ /* 0x000162000c1e9900 */
[----:B------:R-:W-:-:S03]  /*0fc0*/  FADD R34, R34, -R27 ;  /* 0x8000001b22227221 */ /* 0x000fc60000000000 */
[----:B------:R0:W5:Y:S01]  /*0fd0*/  LDG.E.CONSTANT R17, [R24.64+0x17bc00] ;  /* 0x17bc000418117981 */ /* 0x000162000c1e9900 */
[C---:B------:R-:W-:Y:S01]  /*0fe0*/  FADD R27, R2.reuse, R2 ;  /* 0x00000002021b7221 */ /* 0x040fe20000000000 */
[----:B------:R-:W-:Y:S02]  /*0ff0*/  FFMA R35, R2, -8, R35 ;  /* 0xc100000002237823 */ /* 0x000fe40000000023 */
[----:B------:R0:W5:Y:S01]  /*1000*/  LDG.E.CONSTANT R2, [R24.64+0x188000] ;  /* 0x1880000418027981 */ /* 0x000162000c1e9900 */
[----:B------:R-:W-:Y:S01]  /*1010*/  IMAD R22, R22, -0xe, R23 ;  /* 0xfffffff216167824 */ /* 0x000fe200078e0217 */
[----:B------:R-:W-:Y:S02]  /*1020*/  FADD R19, R19, -R6 ;  /* 0x8000000613137221 */ /* 0x000fe40000000000 */
[----:B------:R0:W5:Y:S01]  /*1030*/  LDG.E.CONSTANT R7, [R24.64+0x194400] ;  /* 0x1944000418077981 */ /* 0x000162000c1e9900 */
[----:B------:R-:W-:-:S03]  /*1040*/  IMAD R22, R21, 0x38, R22 ;  /* 0x0000003815167824 */ /* 0x000fc600078e0216 */
[----:B------:R0:W5:Y:S01]  /*1050*/  LDG.E.CONSTANT R6, [R24.64+0x1a0800] ;  /* 0x1a08000418067981 */ /* 0x000162000c1e9900 */
[----:B------:R-:W-:Y:S01]  /*1060*/  FADD R28, R28, -R27 ;  /* 0x8000001b1c1c7221 */ /* 0x000fe20000000000 */
[-C--:B------:R-:W-:Y:S01]  /*1070*/  IMAD.WIDE R26, R26, R3.reuse, c[0x0][0x170] ;  /* 0x00005c001a1a7625 */ /* 0x080fe200078e0203 */
[----:B------:R-:W-:Y:S01]  /*1080*/  SHF.L.U32 R22, R22, 0x2, RZ ;  /* 0x0000000216167819 */ /* 0x000fe200000006ff */
[----:B------:R-:W-:Y:S02]  /*1090*/  FADD R32, R32, -R37 ;  /* 0x8000002520207221 */ /* 0x000fe40000000000 */
[----:B------:R0:W5:Y:S02]  /*10a0*/  LDG.E.CONSTANT R37, [R24.64+0x1acc00] ;  /* 0x1acc000418257981 */ /* 0x000164000c1e9900 */
[----:B------:R-:W-:Y:S02]  /*10b0*/  IMAD.WIDE R20, R22, R3, c[0x0][0x178] ;  /* 0x00005e0016147625 */ /* 0x000fe400078e0203 */
[----:B------:R5:W5:Y:S04]  /*10c0*/  LDG.E.CONSTANT R26, [R26.64] ;  /* 0x000000041a1a7981 */ /* 0x000b68000c1e9900 */
[----:B------:R-:W5:Y:S01]  /*10d0*/  LDG.E.CONSTANT R23, [R20.64] ;  /* 0x0000000414177981 */ /* 0x000f62000c1e9900 */
[C---:B--2---:R-:W-:Y:S01]  /*10e0*/  FFMA R10, R33.reuse, 0.25, R10 ;  /* 0x3e800000210a7823 */ /* 0x044fe2000000000a */
[----:B0-----:R-:W-:Y:S01]  /*10f0*/  FFMA R24, R33, 0.125, R13 ;  /* 0x3e00000021187823 */ /* 0x001fe2000000000d */
[----:B------:R-:W-:Y:S01]  /*1100*/  FADD R35, R35, R33 ;  /* 0x0000002123237221 */ /* 0x000fe20000000000 */
[----:B------:R-:W-:Y:S01]  /*1110*/  FFMA R4, R33, 0.5, R4 ;  /* 0x3f00000021047823 */ /* 0x000fe20000000004 */
[C---:B---3--:R-:W-:Y:S01]  /*1120*/  FADD R13, R11.reuse, R11 ;  /* 0x0000000b0b0d7221 */ /* 0x048fe20000000000 */
[C---:B------:R-:W-:Y:S01]  /*1130*/  FFMA R34, R11.reuse, -4, R34 ;  /* 0xc08000000b227823 */ /* 0x040fe20000000022 */
[C---:B------:R-:W-:Y:S01]  /*1140*/  FFMA R8, R11.reuse, 4, R8 ;  /* 0x408000000b087823 */ /* 0x040fe20000000008 */
[C---:B------:R-:W-:Y:S01]  /*1150*/  FFMA R32, R11.reuse, 8, R32 ;  /* 0x410000000b207823 */ /* 0x040fe20000000020 */
[C---:B------:R-:W-:Y:S01]  /*1160*/  FFMA R16, R11.reuse, -8, R16 ;  /* 0xc10000000b107823 */ /* 0x040fe20000000010 */
[C---:B------:R-:W-:Y:S01]  /*1170*/  FFMA R10, R11.reuse, -4, R10 ;  /* 0xc08000000b0a7823 */ /* 0x040fe2000000000a */
[C---:B------:R-:W-:Y:S01]  /*1180*/  FFMA R24, R11.reuse, 8, R24 ;  /* 0x410000000b187823 */ /* 0x040fe20000000018 */
[C---:B------:R-:W-:Y:S01]  /*1190*/  FADD R28, -R11.reuse, R28 ;  /* 0x0000001c0b1c7221 */ /* 0x040fe20000000100 */
[C---:B------:R-:W-:Y:S01]  /*11a0*/  FADD R14, R11.reuse, R14 ;  /* 0x0000000e0b0e7221 */ /* 0x040fe20000000000 */
[C---:B------:R-:W-:Y:S01]  /*11b0*/  FFMA R12, R11.reuse, 4, R12 ;  /* 0x408000000b0c7823 */ /* 0x040fe2000000000c */
[C---:B------:R-:W-:Y:S01]  /*11c0*/  FFMA R18, R11.reuse, -8, R18 ;  /* 0xc10000000b127823 */ /* 0x040fe20000000012 */
[----:B------:R-:W-:Y:S01]  /*11d0*/  FADD R35, -R11, R35 ;  /* 0x000000230b237221 */ /* 0x000fe20000000100 */
[----:B------:R-:W-:Y:S01]  /*11e0*/  FADD R36, R36, R11 ;  /* 0x0000000b24247221 */ /* 0x000fe20000000000 */
[C---:B------:R-:W-:Y:S01]  /*11f0*/  FADD R0, R13.reuse, R0 ;  /* 0x000000000d007221 */ /* 0x040fe20000000000 */
[C---:B------:R-:W-:Y:S01]  /*1200*/  FADD R29, -R13.reuse, R29 ;  /* 0x0000001d0d1d7221 */ /* 0x040fe20000000100 */
[----:B------:R-:W-:Y:S01]  /*1210*/  FADD R4, R13, R4 ;  /* 0x000000040d047221 */ /* 0x000fe20000000000 */
[----:B----4-:R-:W-:Y:S01]  /*1220*/  FADD R11, R5, R5 ;  /* 0x00000005050b7221 */ /* 0x010fe20000000000 */
[----:B------:R-:W-:-:S03]  /*1230*/  FADD R19, R19, -R13 ;  /* 0x8000000d13137221 */ /* 0x000fc60000000000 */
[C---:B------:R-:W-:Y:S01]  /*1240*/  FADD R0, -R11.reuse, R0 ;  /* 0x000000000b007221 */ /* 0x040fe20000000100 */
[C---:B------:R-:W-:Y:S01]  /*1250*/  FADD R29, -R11.reuse, R29 ;  /* 0x0000001d0b1d7221 */ /* 0x040fe20000000100 */
[----:B------:R-:W-:Y:S01]  /*1260*/  FADD R4, -R11, R4 ;  /* 0x000000040b047221 */ /* 0x000fe20000000100 */
[----:B------:R-:W-:Y:S01]  /*1270*/  FADD R13, R5, R14 ;  /* 0x0000000e050d7221 */ /* 0x000fe20000000000 */
[----:B------:R-:W-:Y:S01]  /*1280*/  FADD R19, R19, -R11 ;  /* 0x8000000b13137221 */ /* 0x000fe20000000000 */
[C---:B------:R-:W-:Y:S01]  /*1290*/  FFMA R32, R5.reuse, -8, R32 ;  /* 0xc100000005207823 */ /* 0x040fe20000000020 */
[C---:B------:R-:W-:Y:S01]  /*12a0*/  FFMA R16, R5.reuse, -8, R16 ;  /* 0xc100000005107823 */ /* 0x040fe20000000010 */
[C---:B------:R-:W-:Y:S01]  /*12b0*/  FFMA R24, R5.reuse, -8, R24 ;  /* 0xc100000005187823 */ /* 0x040fe20000000018 */
[C---:B-----5:R-:W-:Y:S01]  /*12c0*/  FMUL R27, R30.reuse, -2 ;  /* 0xc00000001e1b7820 */ /* 0x060fe20000400000 */
[----:B------:R-:W-:Y:S01]  /*12d0*/  FADD R14, R30, R30 ;  /* 0x0000001e1e0e7221 */ /* 0x000fe20000000000 */
[----:B------:R-:W-:-:S02]  /*12e0*/  FFMA R25, R5, -8, R18 ;  /* 0xc100000005197823 */ /* 0x000fc40000000012 */
[C---:B------:R-:W-:Y:S01]  /*12f0*/  FFMA R0, R27.reuse, 0.5, R0 ;  /* 0x3f0000001b007823 */ /* 0x040fe20000000000 */
[C---:B------:R-:W-:Y:S01]  /*1300*/  FFMA R29, R27.reuse, 0.25, R29 ;  /* 0x3e8000001b1d7823 */ /* 0x040fe2000000001d */
[----:B------:R-:W-:Y:S01]  /*1310*/  FFMA R4, R27, 0.125, R4 ;  /* 0x3e0000001b047823 */ /* 0x000fe20000000004 */
[C---:B------:R-:W-:Y:S01]  /*1320*/  FMUL R27, R30.reuse, -8 ;  /* 0xc10000001e1b7820 */ /* 0x040fe20000400000 */
[----:B------:R-:W-:Y:S01]  /*1330*/  FADD R19, R19, -R14 ;  /* 0x8000000e13137221 */ /* 0x000fe20000000000 */
[C---:B------:R-:W-:Y:S01]  /*1340*/  FFMA R34, R5.reuse, 4, R34 ;  /* 0x4080000005227823 */ /* 0x040fe20000000022 */
[----:B------:R-:W-:Y:S01]  /*1350*/  FFMA R8, R5, 4, R8 ;  /* 0x4080000005087823 */ /* 0x000fe20000000008 */
[C---:B------:R-:W-:Y:S01]  /*1360*/  FFMA R32, R27.reuse, 0.5, R32 ;  /* 0x3f0000001b207823 */ /* 0x040fe20000000020 */
[C---:B------:R-:W-:Y:S01]  /*1370*/  FFMA R16, R27.reuse, 0.25, R16 ;  /* 0x3e8000001b107823 */ /* 0x040fe20000000010 */
[----:B------:R-:W-:Y:S01]  /*1380*/  FFMA R24, R27, 0.125, R24 ;  /* 0x3e0000001b187823 */ /* 0x000fe20000000018 */
[C---:B------:R-:W-:Y:S01]  /*1390*/  FFMA R10, R5.reuse, 4, R10 ;  /* 0x40800000050a7823 */ /* 0x040fe2000000000a */
[----:B------:R-:W-:Y:S01]  /*13a0*/  FFMA R12, R5, 4, R12 ;  /* 0x40800000050c7823 */ /* 0x000fe2000000000c */
[C---:B------:R-:W-:Y:S01]  /*13b0*/  FMUL R27, R30.reuse, 4 ;  /* 0x408000001e1b7820 */ /* 0x040fe20000400000 */
[----:B------:R-:W-:Y:S01]  /*13c0*/  FFMA R14, R30, -8, R25 ;  /* 0xc10000001e0e7823 */ /* 0x000fe20000000019 */
[----:B------:R-:W-:-:S02]  /*13d0*/  FMUL R25, R31, -8 ;  /* 0xc10000001f197820 */ /* 0x000fc40000400000 */
[C---:B------:R-:W-:Y:S01]  /*13e0*/  FFMA R34, R27.reuse, 0.5, R34 ;  /* 0x3f0000001b227823 */ /* 0x040fe20000000022 */
[C---:B------:R-:W-:Y:S01]  /*13f0*/  FFMA R8, R27.reuse, 0.25, R8 ;  /* 0x3e8000001b087823 */ /* 0x040fe20000000008 */
[----:B------:R-:W-:Y:S01]  /*1400*/  FFMA R10, R27, 0.125, R10 ;  /* 0x3e0000001b0a7823 */ /* 0x000fe2000000000a */
[----:B------:R-:W-:Y:S01]  /*1410*/  FADD R12, R12, R27 ;  /* 0x0000001b0c0c7221 */ /* 0x000fe20000000000 */
[----:B------:R-:W-:Y:S01]  /*1420*/  FADD R27, R25, R25 ;  /* 0x00000019191b7221 */ /* 0x000fe20000000000 */
[C---:B------:R-:W-:Y:S01]  /*1430*/  FADD R11, R5.reuse, R28 ;  /* 0x0000001c050b7221 */ /* 0x040fe20000000000 */
[----:B------:R-:W-:Y:S01]  /*1440*/  FADD R35, R5, R35 ;  /* 0x0000002305237221 */ /* 0x000fe20000000000 */
[C---:B------:R-:W-:Y:S01]  /*1450*/  FMUL R28, R31.reuse, -2 ;  /* 0xc00000001f1c7820 */ /* 0x040fe20000400000 */
[----:B------:R-:W-:Y:S01]  /*1460*/  FFMA R14, R31, -8, R14 ;  /* 0xc10000001f0e7823 */ /* 0x000fe2000000000e */
[----:B------:R-:W-:Y:S01]  /*1470*/  FADD R32, R32, -R27 ;  /* 0x8000001b20207221 */ /* 0x000fe20000000000 */
[----:B------:R-:W-:Y:S01]  /*1480*/  FFMA R24, R25, -8, R24 ;  /* 0xc100000019187823 */ /* 0x000fe20000000018 */
[----:B------:R-:W-:Y:S01]  /*1490*/  FFMA R18, R30, 0.125, R35 ;  /* 0x3e0000001e127823 */ /* 0x000fe20000000023 */
[----:B------:R-:W-:Y:S01]  /*14a0*/  FFMA R4, R28, -8, R4 ;  /* 0xc10000001c047823 */ /* 0x000fe20000000004 */
[----:B------:R-:W-:Y:S01]  /*14b0*/  FADD R5, R36, R5 ;  /* 0x0000000524057221 */ /* 0x000fe20000000000 */
[C---:B------:R-:W-:Y:S01]  /*14c0*/  FADD R35, R15.reuse, R15 ;  /* 0x0000000f0f237221 */ /* 0x040fe20000000000 */
[----:B------:R-:W-:Y:S01]  /*14d0*/  FFMA R24, R15, -8, R24 ;  /* 0xc10000000f187823 */ /* 0x000fe20000000018 */
[----:B------:R-:W-:Y:S01]  /*14e0*/  FADD R14, R14, R9 ;  /* 0x000000090e0e7221 */ /* 0x000fe20000000000 */
[----:B------:R-:W-:Y:S01]  /*14f0*/  FFMA R16, R25, 4, R16 ;  /* 0x4080000019107823 */ /* 0x000fe20000000010 */
[----:B------:R-:W-:Y:S01]  /*1500*/  FADD R9, -R17, R32 ;  /* 0x0000002011097221 */ /* 0x000fe20000000100 */
[----:B------:R-:W-:Y:S01]  /*1510*/  FADD R35, R4, -R35 ;  /* 0x8000002304237221 */ /* 0x000fe20000000000 */
[C---:B------:R-:W-:Y:S01]  /*1520*/  FFMA R11, R30.reuse, 0.5, R11 ;  /* 0x3f0000001e0b7823 */ /* 0x040fe2000000000b */
[----:B------:R-:W-:Y:S01]  /*1530*/  FFMA R13, R30, 0.25, R13 ;  /* 0x3e8000001e0d7823 */ /* 0x000fe2000000000d */
[----:B------:R-:W-:Y:S01]  /*1540*/  FADD R4, R2, R9 ;  /* 0x0000000902047221 */ /* 0x000fe20000000000 */
[----:B------:R-:W-:Y:S01]  /*1550*/  FADD R30, R5, R30 ;  /* 0x0000001e051e7221 */ /* 0x000fe20000000000 */
[C---:B------:R-:W-:Y:S01]  /*1560*/  FADD R24, -R17.reuse, R24 ;  /* 0x0000001811187221 */ /* 0x040fe20000000100 */
[----:B------:R-:W-:Y:S01]  /*1570*/  FADD R5, R28, R28 ;  /* 0x0000001c1c057221 */ /* 0x000fe20000000000 */
[----:B------:R-:W-:Y:S01]  /*1580*/  FADD R16, R17, R16 ;  /* 0x0000001011107221 */ /* 0x000fe20000000000 */
[----:B------:R-:W-:Y:S01]  /*1590*/  FMUL R33, R31, 4 ;  /* 0x408000001f217820 */ /* 0x000fe20000400000 */
[----:B------:R-:W-:Y:S01]  /*15a0*/  FADD R17, R14, R17 ;  /* 0x000000110e117221 */ /* 0x000fe20000000000 */
[----:B------:R-:W-:Y:S01]  /*15b0*/  FFMA R4, R7, 0.5, R4 ;  /* 0x3f00000007047823 */ /* 0x000fe20000000004 */
[----:B------:R-:W-:Y:S01]  /*15c0*/  FADD R24, R2, R24 ;  /* 0x0000001802187221 */ /* 0x000fe20000000000 */
[----:B------:R-:W-:Y:S01]  /*15d0*/  FADD R9, R6, R6 ;  /* 0x0000000606097221 */ /* 0x000fe20000000000 */
[----:B------:R-:W-:Y:S01]  /*15e0*/  FADD R5, R0, -R5 ;  /* 0x8000000500057221 */ /* 0x000fe20000000000 */
[----:B------:R-:W-:Y:S01]  /*15f0*/  FADD R16, R2, R16 ;  /* 0x0000001002107221 */ /* 0x000fe20000000000 */
[C-C-:B------:R-:W-:Y:S01]  /*1600*/  FADD R25, R33.reuse, R33.reuse ;  /* 0x0000002121197221 */ /* 0x140fe20000000000 */
[C---:B------:R-:W-:Y:S01]  /*1610*/  FFMA R27, R33.reuse, 4, R8 ;  /* 0x40800000211b7823 */ /* 0x040fe20000000008 */
[----:B------:R-:W-:Y:S01]  /*1620*/  FFMA R0, R33, -8, R10 ;  /* 0xc100000021007823 */ /* 0x000fe2000000000a */
[----:B------:R-:W-:Y:S01]  /*1630*/  FADD R13, R13, R33 ;  /* 0x000000210d0d7221 */ /* 0x000fe20000000000 */
[----:B------:R-:W-:Y:S01]  /*1640*/  FADD R2, R17, R2 ;  /* 0x0000000211027221 */ /* 0x000fe20000000000 */
[----:B------:R-:W-:Y:S01]  /*1650*/  FADD R33, R33, R12 ;  /* 0x0000000c21217221 */ /* 0x000fe20000000000 */
[----:B------:R-:W-:Y:S01]  /*1660*/  FFMA R12, R7, 0.125, R24 ;  /* 0x3e000000070c7823 */ /* 0x000fe20000000018 */
[----:B------:R-:W-:Y:S01]  /*1670*/  FADD R10, R4, -R9 ;  /* 0x80000009040a7221 */ /* 0x000fe20000000000 */
[C---:B------:R-:W-:Y:S01]  /*1680*/  FADD R8, R31.reuse, R31 ;  /* 0x0000001f1f087221 */ /* 0x040fe20000000000 */
[----:B------:R-:W2:Y:S01]  /*1690*/  LDG.E.CONSTANT R4, [R20.64+0x8] ;  /* 0x0000080414047981 */ /* 0x000ea2000c1e9900 */
[----:B------:R-:W-:Y:S01]  /*16a0*/  FFMA R18, R31, -8, R18 ;  /* 0xc10000001f127823 */ /* 0x000fe20000000012 */
[----:B------:R-:W-:Y:S01]  /*16b0*/  FFMA R17, R7, 0.25, R16 ;  /* 0x3e80000007117823 */ /* 0x000fe20000000010 */
[----:B------:R-:W-:Y:S01]  /*16c0*/  FADD R24, R2, R7 ;  /* 0x0000000702187221 */ /* 0x000fe20000000000 */
[----:B------:R-:W-:Y:S01]  /*16d0*/  FADD R31, R30, R31 ;  /* 0x0000001f1e1f7221 */ /* 0x000fe20000000000 */
[C---:B------:R-:W-:Y:S01]  /*16e0*/  FFMA R12, R6.reuse, -8, R12 ;  /* 0xc1000000060c7823 */ /* 0x040fe2000000000c */
[----:B------:R-:W3:Y:S01]  /*16f0*/  LDG.E.CONSTANT R7, [R20.64+0xe4] ;  /* 0x0000e40414077981 */ /* 0x000ee2000c1e9900 */
[----:B------:R-:W-:Y:S01]  /*1700*/  FFMA R17, R6, 4, R17 ;  /* 0x4080000006117823 */ /* 0x000fe20000000011 */
[----:B------:R-:W-:Y:S01]  /*1710*/  FADD R24, R24, R6 ;  /* 0x0000000618187221 */ /* 0x000fe20000000000 */
[----:B------:R-:W-:Y:S01]  /*1720*/  FADD R11, R11, -R8 ;  /* 0x800000080b0b7221 */ /* 0x000fe20000000000 */
[----:B------:R-:W-:Y:S01]  /*1730*/  FFMA R0, R15, 4, R0 ;  /* 0x408000000f007823 */ /* 0x000fe20000000000 */
[----:B------:R-:W4:Y:S01]  /*1740*/  LDG.E.CONSTANT R9, [R20.64+0x4] ;  /* 0x0000040414097981 */ /* 0x000f22000c1e9900 */
[--C-:B------:R-:W-:Y:S01]  /*1750*/  FADD R32, R31, R26.reuse ;  /* 0x0000001a1f207221 */ /* 0x100fe20000000000 */
[----:B------:R-:W-:Y:S01]  /*1760*/  FFMA R29, R28, 4, R29 ;  /* 0x408000001c1d7823 */ /* 0x000fe2000000001d */
[----:B------:R-:W-:Y:S01]  /*1770*/  FADD R25, R34, -R25 ;  /* 0x8000001922197221 */ /* 0x000fe20000000000 */
[----:B------:R-:W5:Y:S01]  /*1780*/  LDG.E.CONSTANT R2, [R20.64+0xc] ;  /* 0x00000c0414027981 */ /* 0x000f62000c1e9900 */
[----:B------:R-:W-:Y:S01]  /*1790*/  FADD R19, -R8, R19 ;  /* 0x0000001308137221 */ /* 0x000fe20000000100 */
[----:B------:R-:W-:Y:S01]  /*17a0*/  FADD R15, R18, R15 ;  /* 0x0000000f120f7221 */ /* 0x000fe20000000000 */
[----:B------:R-:W-:Y:S01]  /*17b0*/  FADD R37, R12, R37 ;  /* 0x000000250c257221 */ /* 0x000fe20000000000 */
[----:B------:R-:W5:Y:S04]  /*17c0*/  LDG.E.CONSTANT R16, [R20.64+0xe8] ;  /* 0x0000e80414107981 */ /* 0x000f68000c1e9900 */
[----:B------:R-:W5:Y:S01]  /*17d0*/  LDG.E.CONSTANT R6, [R20.64+0x1c0] ;  /* 0x0001c00414067981 */ /* 0x000f62000c1e9900 */
[--C-:B------:R-:W-:Y:S01]  /*17e0*/  FADD R18, R5, R26.reuse ;  /* 0x0000001a05127221 */ /* 0x100fe20000000000 */
        /* <DEDUP_REMOVED lines=13> */
[----:B------:R-:W-:Y:S01]  /*18c0*/  FADD R37, R37, R26 ;  /* 0x0000001a25257221 */ /* 0x000fe20000000000 */
[----:B------:R-:W-:Y:S01]  /*18d0*/  FADD R34, R32, R23 ;  /* 0x0000001720227221 */ /* 0x000fe20000000000 */
        /* <DEDUP_REMOVED lines=9> */
[----:B------:R-:W-:Y:S01]  /*1970*/  IMAD.WIDE R22, R22, R3, c[0x0][0x160] ;  /* 0x0000580016167625 */ /* 0x000fe200078e0203 */
[----:B------:R-:W-:-:S05]  /*1980*/  FMNMX R3, RZ, R34, !PT ;  /* 0x00000022ff037209 */ /* 0x000fca0007800000 */
[----:B------:R0:W-:Y:S01]  /*1990*/  STG.E [R22.64], R3 ;  /* 0x0000000316007986 */ /* 0x0001e2000c101904 */
[----:B--2---:R-:W-:Y:S01]  /*19a0*/  FADD R4, R13, R4 ;  /* 0x000000040d047221 */ /* 0x004fe20000000000 */
[----:B---3--:R-:W-:-:S04]  /*19b0*/  FADD R18, R18, R7 ;  /* 0x0000000712127221 */ /* 0x008fc80000000000 */
[----:B------:R-:W-:Y:S01]  /*19c0*/  FMNMX R7, RZ, R4, !PT ;  /* 0x00000004ff077209 */ /* 0x000fe20007800000 */
[----:B----4-:R-:W-:Y:S01]  /*19d0*/  FADD R9, R28, R9 ;  /* 0x000000091c097221 */ /* 0x010fe20000000000 */
[----:B-----5:R-:W-:Y:S01]  /*19e0*/  FADD R2, R15, R2 ;  /* 0x000000020f027221 */ /* 0x020fe20000000000 */
[----:B------:R-:W-:Y:S01]  /*19f0*/  FADD R16, R29, R16 ;  /* 0x000000101d107221 */ /* 0x000fe20000000000 */
[----:B------:R-:W-:Y:S01]  /*1a00*/  FADD R6, R33, R6 ;  /* 0x0000000621067221 */ /* 0x000fe20000000000 */
[----:B------:R1:W-:Y:S01]  /*1a10*/  STG.E [R22.64+0x8], R7 ;  /* 0x0000080716007986 */ /* 0x0003e2000c101904 */
[----:B------:R-:W-:Y:S02]  /*1a20*/  FMNMX R9, RZ, R9, !PT ;  /* 0x00000009ff097209 */ /* 0x000fe40007800000 */
[----:B------:R-:W-:Y:S02]  /*1a30*/  FMNMX R13, RZ, R2, !PT ;  /* 0x00000002ff0d7209 */ /* 0x000fe40007800000 */
[----:B0-----:R-:W-:Y:S01]  /*1a40*/  FMNMX R3, RZ, R16, !PT ;  /* 0x00000010ff037209 */ /* 0x001fe20007800000 */
[----:B------:R0:W-:Y:S01]  /*1a50*/  STG.E [R22.64+0x4], R9 ;  /* 0x0000040916007986 */ /* 0x0001e2000c101904 */
[----:B-1----:R-:W-:Y:S01]  /*1a60*/  FMNMX R7, RZ, R6, !PT ;  /* 0x00000006ff077209 */ /* 0x002fe20007800000 */
        /* <DEDUP_REMOVED lines=9> */
[----:B------:R1:W-:Y:S01]  /*1b00*/  STG.E [R22.64+0xc], R13 ;  /* 0x00000c0d16007986 */ /* 0x0003e2000c101904 */
[----:B------:R-:W-:-:S02]  /*1b10*/  FMNMX R15, RZ, R8, !PT ;  /* 0x00000008ff0f7209 */ /* 0x000fc40007800000 */
[----:B------:R-:W-:Y:S01]  /*1b20*/  FMNMX R19, RZ, R18, !PT ;  /* 0x00000012ff137209 */ /* 0x000fe20007800000 */
[----:B------:R2:W-:Y:S01]  /*1b30*/  STG.E [R22.64+0xe8], R3 ;  /* 0x0000e80316007986 */ /* 0x0005e2000c101904 */
[----:B0-----:R-:W-:Y:S02]  /*1b40*/  FMNMX R9, RZ, R12, !PT ;  /* 0x0000000cff097209 */ /* 0x001fe40007800000 */
[----:B------:R-:W-:Y:S01]  /*1b50*/  FMNMX R27, RZ, R27, !PT ;  /* 0x0000001bff1b7209 */ /* 0x000fe20007800000 */
[----:B------:R0:W-:Y:S01]  /*1b60*/  STG.E [R22.64+0x1c0], R7 ;  /* 0x0001c00716007986 */ /* 0x0001e2000c101904 */
[----:B------:R-:W-:Y:S02]  /*1b70*/  FMNMX R5, RZ, R0, !PT ;  /* 0x00000000ff057209 */ /* 0x000fe40007800000 */
[----:B------:R-:W-:Y:S02]  /*1b80*/  FMNMX R11, RZ, R11, !PT ;  /* 0x0000000bff0b7209 */ /* 0x000fe40007800000 */
[----:B-1----:R-:W-:-:S02]  /*1b90*/  FMNMX R13, RZ, R14, !PT ;  /* 0x0000000eff0d7209 */ /* 0x002fc40007800000 */
[----:B------:R-:W-:Y:S02]  /*1ba0*/  FMNMX R17, RZ, R17, !PT ;  /* 0x00000011ff117209 */ /* 0x000fe40007800000 */
[----:B--2---:R-:W-:Y:S02]  /*1bb0*/  FMNMX R3, RZ, R10, !PT ;  /* 0x0000000aff037209 */ /* 0x004fe40007800000 */
[----:B0-----:R-:W-:Y:S01]  /*1bc0*/  FMNMX R7, RZ, R32, !PT ;  /* 0x00000020ff077209 */ /* 0x001fe20007800000 */
        /* <DEDUP_REMOVED lines=11> */
.L_x_53:
        /* <DEDUP_REMOVED lines=16> */
.L_x_109:


//--------------------- .text.tvmgen_default_fused_nn_conv2d_add_nn_relu_kernel --------------------------
	.section	.text.tvmgen_default_fused_nn_conv2d_add_nn_relu_kernel,"ax",@progbits
	.sectionflags	@"SHF_BARRIERS=1"
	.sectioninfo	@"SHI_REGISTERS=93"
	.align	128
        .global         tvmgen_default_fused_nn_conv2d_add_nn_relu_kernel
        .type           tvmgen_default_fused_nn_conv2d_add_nn_relu_kernel,@function
        .size           tvmgen_default_fused_nn_conv2d_add_nn_relu_kernel,(.L_x_110 - tvmgen_default_fused_nn_conv2d_add_nn_relu_kernel)
        .other          tvmgen_default_fused_nn_conv2d_add_nn_relu_kernel,@"STO_CUDA_ENTRY STV_DEFAULT"
tvmgen_default_fused_nn_conv2d_add_nn_relu_kernel:
.text.tvmgen_default_fused_nn_conv2d_add_nn_relu_kernel:
[----:B------:R-:W-:Y:S02]  /*0000*/  MOV R1, c[0x0][0x28] ;  /* 0x00000a0000017a02 */ /* 0x000fe40000000f00 */
[----:B------:R-:W0:Y:S01]  /*0010*/  S2R R3, SR_TID.X ;  /* 0x0000000000037919 */ /* 0x000e220000002100 */
[----:B------:R-:W-:Y:S01]  /*0020*/  MOV R2, RZ ;  /* 0x000000ff00027202 */ /* 0x000fe20000000f00 */
[----:B------:R-:W-:Y:S01]  /*0030*/  CS2R R66, SRZ ;  /* 0x0000000000427805 */ /* 0x000fe2000001ff00 */
[----:B------:R-:W-:Y:S01]  /*0040*/  MOV R4, RZ ;  /* 0x000000ff00047202 */ /* 0x000fe20000000f00 */
[----:B------:R-:W1:Y:S01]  /*0050*/  S2R R69, SR_TID.Z ;  /* 0x0000000000457919 */ /* 0x000e620000002300 */
[----:B------:R-:W-:Y:S01]  /*0060*/  MOV R6, RZ ;  /* 0x000000ff00067202 */ /* 0x000fe20000000f00 */
[----:B------:R-:W-:Y:S01]  /*0070*/  CS2R R64, SRZ ;  /* 0x0000000000407805 */ /* 0x000fe2000001ff00 */
[----:B------:R-:W-:Y:S01]  /*0080*/  MOV R8, RZ ;  /* 0x000000ff00087202 */ /* 0x000fe20000000f00 */
[----:B------:R-:W-:Y:S01]  /*0090*/  CS2R R62, SRZ ;  /* 0x00000000003e7805 */ /* 0x000fe2000001ff00 */
[----:B------:R-:W-:Y:S01]  /*00a0*/  MOV R10, RZ ;  /* 0x000000ff000a7202 */ /* 0x000fe20000000f00 */
[----:B------:R-:W-:Y:S01]  /*00b0*/  CS2R R60, SRZ ;  /* 0x00000000003c7805 */ /* 0x000fe2000001ff00 */
[----:B------:R-:W-:Y:S01]  /*00c0*/  MOV R74, 0x38 ;  /* 0x00000038004a7802 */ /* 0x000fe20000000f00 */
        /* <DEDUP_REMOVED lines=12> */
[C---:B0-----:R-:W-:Y:S01]  /*0190*/  IMAD.HI R0, R3.reuse, -0x6db6db6d, R2 ;  /* 0x9249249303007827 */ /* 0x041fe200078e0202 */
[----:B------:R-:W-:Y:S01]  /*01a0*/  SHF.L.U32 R5, R3, 0x2, RZ ;  /* 0x0000000203057819 */ /* 0x000fe200000006ff */
[----:B------:R-:W-:Y:S01]  /*01b0*/  CS2R R36, SRZ ;  /* 0x0000000000247805 */ /* 0x000fe2000001ff00 */
[----:B------:R-:W-:Y:S01]  /*01c0*/  CS2R R34, SRZ ;  /* 0x0000000000227805 */ /* 0x000fe2000001ff00 */
[----:B------:R-:W-:Y:S01]  /*01d0*/  CS2R R32, SRZ ;  /* 0x0000000000207805 */ /* 0x000fe2000001ff00 */
[----:B------:R-:W-:Y:S01]  /*01e0*/  SHF.R.U32.HI R11, RZ, 0x1f, R0 ;  /* 0x0000001fff0b7819 */ /* 0x000fe20000011600 */
[C---:B------:R-:W-:Y:S01]  /*01f0*/  IMAD.HI R71, R5.reuse, -0x6db6db6d, R4 ;  /* 0x9249249305477827 */ /* 0x040fe200078e0204 */
[C---:B------:R-:W-:Y:S01]  /*0200*/  IADD3 R7, R5.reuse, 0x1, RZ ;  /* 0x0000000105077810 */ /* 0x040fe20007ffe0ff */
[----:B------:R-:W-:Y:S01]  /*0210*/  CS2R R30, SRZ ;  /* 0x00000000001e7805 */ /* 0x000fe2000001ff00 */
[----:B------:R-:W-:Y:S01]  /*0220*/  LEA.HI.SX32 R0, R0, R11, 0x1d ;  /* 0x0000000b00007211 */ /* 0x000fe200078feaff */
[----:B------:R-:W-:Y:S01]  /*0230*/  CS2R R28, SRZ ;  /* 0x00000000001c7805 */ /* 0x000fe2000001ff00 */
[----:B------:R-:W-:Y:S01]  /*0240*/  IADD3 R9, R5, 0x2, RZ ;  /* 0x0000000205097810 */ /* 0x000fe20007ffe0ff */
[----:B------:R-:W-:Y:S01]  /*0250*/  IMAD.HI R73, R7, -0x6db6db6d, R6 ;  /* 0x9249249307497827 */ /* 0x000fe200078e0206 */
[----:B------:R-:W-:Y:S01]  /*0260*/  IADD3 R11, R5, 0x3, RZ ;  /* 0x00000003050b7810 */ /* 0x000fe20007ffe0ff */
[----:B------:R-:W-:Y:S01]  /*0270*/  CS2R R26, SRZ ;  /* 0x00000000001a7805 */ /* 0x000fe2000001ff00 */
[----:B------:R-:W-:Y:S01]  /*0280*/  SHF.R.U32.HI R4, RZ, 0x1f, R71 ;  /* 0x0000001fff047819 */ /* 0x000fe20000011647 */
[----:B------:R-:W-:Y:S01]  /*0290*/  IMAD.HI R75, R9, -0x6db6db6d, R8 ;  /* 0x92492493094b7827 */ /* 0x000fe200078e0208 */
[----:B-1----:R-:W-:Y:S01]  /*02a0*/  IADD3 R0, R0, R69, RZ ;  /* 0x0000004500007210 */ /* 0x002fe20007ffe0ff */
[----:B------:R-:W-:Y:S01]  /*02b0*/  CS2R R24, SRZ ;  /* 0x0000000000187805 */ /* 0x000fe2000001ff00 */
[----:B------:R-:W-:Y:S01]  /*02c0*/  LEA.HI.SX32 R71, R71, R4, 0x1e ;  /* 0x0000000447477211 */ /* 0x000fe200078ff2ff */
[----:B------:R-:W-:Y:S01]  /*02d0*/  IMAD.HI R77, R11, -0x6db6db6d, R10 ;  /* 0x924924930b4d7827 */ /* 0x000fe200078e020a */
[----:B------:R-:W-:Y:S01]  /*02e0*/  SHF.R.U32.HI R4, RZ, 0x1f, R73 ;  /* 0x0000001fff047819 */ /* 0x000fe20000011649 */
[----:B------:R-:W-:Y:S01]  /*02f0*/  CS2R R22, SRZ ;  /* 0x0000000000167805 */ /* 0x000fe2000001ff00 */
[----:B------:R-:W-:Y:S01]  /*0300*/  SHF.R.U32.HI R6, RZ, 0x1f, R75 ;  /* 0x0000001fff067819 */ /* 0x000fe2000001164b */
[----:B------:R-:W-:Y:S01]  /*0310*/  CS2R R20, SRZ ;  /* 0x0000000000147805 */ /* 0x000fe2000001ff00 */
[----:B------:R-:W-:Y:S01]  /*0320*/  SHF.R.U32.HI R8, RZ, 0x1f, R77 ;  /* 0x0000001fff087819 */ /* 0x000fe2000001164d */
[----:B------:R-:W-:Y:S01]  /*0330*/  CS2R R18, SRZ ;  /* 0x0000000000127805 */ /* 0x000fe2000001ff00 */
[----:B------:R-:W-:Y:S01]  /*0340*/  LEA.HI.SX32 R73, R73, R4, 0x1e ;  /* 0x0000000449497211 */ /* 0x000fe200078ff2ff */
[----:B------:R-:W-:Y:S01]  /*0350*/  CS2R R16, SRZ ;  /* 0x0000000000107805 */ /* 0x000fe2000001ff00 */
[----:B------:R-:W-:Y:S01]  /*0360*/  LEA.HI.SX32 R75, R75, R6, 0x1e ;  /* 0x000000064b4b7211 */ /* 0x000fe200078ff2ff */
[----:B------:R-:W-:Y:S01]  /*0370*/  CS2R R14, SRZ ;  /* 0x00000000000e7805 */ /* 0x000fe2000001ff00 */
[----:B------:R-:W-:Y:S01]  /*0380*/  LEA.HI.SX32 R77, R77, R8, 0x1e ;  /* 0x000000084d4d7211 */ /* 0x000fe200078ff2ff */
[----:B------:R-:W-:Y:S01]  /*0390*/  IMAD R74, R69, R74, 0x394 ;  /* 0x00000394454a7424 */ /* 0x000fe200078e024a */
[----:B------:R-:W-:Y:S01]  /*03a0*/  ISETP.GE.AND P0, PT, R0, 0x8, PT ;  /* 0x000000080000780c */ /* 0x000fe20003f06270 */
[----:B------:R-:W-:Y:S01]  /*03b0*/  IMAD R76, R71, -0x7, R5 ;  /* 0xfffffff9474c7824 */ /* 0x000fe200078e0205 */
[----:B------:R-:W-:Y:S01]  /*03c0*/  MOV R0, RZ ;  /* 0x000000ff00007202 */ /* 0x000fe20000000f00 */
[----:B------:R-:W-:Y:S01]  /*03d0*/  IMAD R78, R73, -0x7, R7 ;  /* 0xfffffff9494e7824 */ /* 0x000fe200078e0207 */
[----:B------:R-:W-:Y:S01]  /*03e0*/  ISETP.LT.AND P0, PT, R3, 0xe, !P0 ;  /* 0x0000000e0300780c */ /* 0x000fe20004701270 */
[----:B------:R-:W-:Y:S01]  /*03f0*/  IMAD R79, R75, -0x7, R9 ;  /* 0xfffffff94b4f7824 */ /* 0x000fe200078e0209 */
[----:B------:R-:W-:Y:S01]  /*0400*/  MOV R68, RZ ;  /* 0x000000ff00447202 */ /* 0x000fe20000000f00 */
[----:B------:R-:W-:Y:S01]  /*0410*/  IMAD R80, R77, -0x7, R11 ;  /* 0xfffffff94d507824 */ /* 0x000fe200078e020b */
[----:B------:R-:W-:-:S02]  /*0420*/  ULDC.64 UR6, c[0x0][0x118] ;  /* 0x0000460000067ab9 */ /* 0x000fc40000000a00 */
.L_x_67:
[----:B------:R-:W-:-:S07]  /*0430*/  MOV R81, RZ ;  /* 0x000000ff00517202 */ /* 0x000fce0000000f00 */
.L_x_66:
[----:B------:R-:W0:Y:S01]  /*0440*/  S2R R70, SR_CTAID.Y ;  /* 0x0000000000467919 */ /* 0x000e220000002600 */
[----:B------:R-:W-:Y:S03]  /*0450*/  BSSY B0, `(.L_x_54) ;  /* 0x0000030000007945 */ /* 0x000fe60003800000 */
[----:B------:R-:W-:Y:S01]  /*0460*/  BAR.SYNC.DEFER_BLOCKING 0x0 ;  /* 0x0000000000007b1d */ /* 0x000fe20000010000 */
[----:B0-----:R-:W-:-:S04]  /*0470*/  LEA R4, R70, R81, 0x1 ;  /* 0x0000005146047211 */ /* 0x001fc800078e08ff */
[----:B------:R-:W-:-:S04]  /*0480*/  IADD3 R4, R4, -0x3, RZ ;  /* 0xfffffffd04047810 */ /* 0x000fc80007ffe0ff */
[----:B------:R-:W-:-:S13]  /*0490*/  ISETP.GE.U32.AND P1, PT, R4, 0xe0, PT ;  /* 0x000000e00400780c */ /* 0x000fda0003f26070 */
[----:B------:R-:W-:Y:S05]  /*04a0*/  @!P1 BRA `(.L_x_55) ;  /* 0x000000a000009947 */ /* 0x000fea0003800000 */
[C---:B------:R-:W-:Y:S02]  /*04b0*/  SHF.L.U32 R4, R3.reuse, 0x1, RZ ;  /* 0x0000000103047819 */ /* 0x040fe400000006ff */
[----:B------:R-:W-:-:S03]  /*04c0*/  ISETP.GT.AND P1, PT, R3, 0xe, PT ;  /* 0x0000000e0300780c */ /* 0x000fc60003f24270 */
[----:B------:R-:W-:-:S05]  /*04d0*/  IMAD R4, R69, 0x1d, R4 ;  /* 0x0000001d45047824 */ /* 0x000fca00078e0204 */
[----:B------:R-:W-:-:S13]  /*04e0*/  ISETP.GT.OR P1, PT, R4, 0xe4, P1 ;  /* 0x000000e40400780c */ /* 0x000fda0000f24670 */
[----:B------:R0:W-:Y:S01]  /*04f0*/  @!P1 STS [R4.X4], RZ ;  /* 0x000000ff04009388 */ /* 0x0001e20000004800 */
[----:B------:R-:W-:-:S04]  /*0500*/  ISETP.GT.AND P1, PT, R3, 0xd, PT ;  /* 0x0000000d0300780c */ /* 0x000fc80003f24270 */
[----:B------:R-:W-:-:S13]  /*0510*/  ISETP.GT.OR P1, PT, R4, 0xe3, P1 ;  /* 0x000000e30400780c */ /* 0x000fda0000f24670 */
[----:B------:R-:W-:Y:S05]  /*0520*/  @P1 BRA `(.L_x_56) ;  /* 0x0000022000001947 */ /* 0x000fea0003800000 */
[----:B0-----:R0:W-:Y:S01]  /*0530*/  STS [R4.X4+0x4], RZ ;  /* 0x000004ff04007388 */ /* 0x0011e20000004800 */
[----:B------:R-:W-:Y:S05]  /*0540*/  BRA `(.L_x_56) ;  /* 0x0000020000007947 */ /* 0x000fea0003800000 */
.L_x_55:
[C---:B------:R-:W-:Y:S01]  /*0550*/  SHF.L.U32 R4, R3.reuse, 0x1, RZ ;  /* 0x0000000103047819 */ /* 0x040fe200000006ff */
[----:B------:R-:W-:Y:S01]  /*0560*/  BSSY B1, `(.L_x_57) ;  /* 0x0000013000017945 */ /* 0x000fe20003800000 */
[----:B------:R-:W-:-:S03]  /*0570*/  ISETP.GT.AND P1, PT, R3, 0xe, PT ;  /* 0x0000000e0300780c */ /* 0x000fc60003f24270 */
[----:B------:R-:W-:-:S04]  /*0580*/  IMAD R7, R69, 0x1d, R4 ;  /* 0x0000001d45077824 */ /* 0x000fc800078e0204 */
[----:B------:R-:W-:Y:S01]  /*0590*/  IMAD R4, R70, 0x1c0, R7 ;  /* 0x000001c046047824 */ /* 0x000fe200078e0207 */
[----:B------:R-:W-:-:S04]  /*05a0*/  ISETP.GT.OR P1, PT, R7, 0xe4, P1 ;  /* 0x000000e40700780c */ /* 0x000fc80000f24670 */
[----:B------:R-:W-:-:S05]  /*05b0*/  IADD3 R5, R4, -0x2a3, RZ ;  /* 0xfffffd5d04057810 */ /* 0x000fca0007ffe0ff */
[----:B------:R-:W-:Y:S01]  /*05c0*/  IMAD R4, R72, 0xc400, R5 ;  /* 0x0000c40048047824 */ /* 0x000fe200078e0205 */
[----:B------:R-:W-:-:S03]  /*05d0*/  MOV R5, 0x4 ;  /* 0x0000000400057802 */ /* 0x000fc60000000f00 */
[----:B------:R-:W-:-:S04]  /*05e0*/  IMAD R4, R81, 0xe0, R4 ;  /* 0x000000e051047824 */ /* 0x000fc800078e0204 */
[----:B------:R-:W-:Y:S01]  /*05f0*/  IMAD.WIDE R4, R4, R5, c[0x0][0x168] ;  /* 0x00005a0004047625 */ /* 0x000fe200078e0205 */
[----:B------:R-:W-:Y:S05]  /*0600*/  @P1 BRA `(.L_x_58) ;  /* 0x0000008000001947 */ /* 0x000fea0003800000 */
[----:B------:R-:W-:Y:S01]  /*0610*/  IADD3 R6, R7, -0x3, RZ ;  /* 0xfffffffd07067810 */ /* 0x000fe20007ffe0ff */
[----:B------:R-:W-:Y:S03]  /*0620*/  BSSY B2, `(.L_x_59) ;  /* 0x0000005000027945 */ /* 0x000fe60003800000 */
[----:B------:R-:W-:Y:S02]  /*0630*/  ISETP.GT.U32.AND P1, PT, R6, 0xdf, PT ;  /* 0x000000df0600780c */ /* 0x000fe40003f24070 */
[----:B------:R-:W-:-:S11]  /*0640*/  MOV R6, RZ ;  /* 0x000000ff00067202 */ /* 0x000fd60000000f00 */
[----:B------:R-:W-:Y:S05]  /*0650*/  @P1 BRA `(.L_x_60) ;  /* 0x0000001000001947 */ /* 0x000fea0003800000 */
[----:B------:R0:W5:Y:S02]  /*0660*/  LDG.E.CONSTANT R6, [R4.64] ;  /* 0x0000000604067981 */ /* 0x000164000c1e9900 */
.L_x_60:
[----:B------:R-:W-:Y:S05]  /*0670*/  BSYNC B2 ;  /* 0x0000000000027941 */ /* 0x000fea0003800000 */
.L_x_59:
[----:B-----5:R1:W-:Y:S02]  /*0680*/  STS [R7.X4], R6 ;  /* 0x0000000607007388 */ /* 0x0203e40000004800 */
.L_x_58:
[----:B------:R-:W-:Y:S05]  /*0690*/  BSYNC B1 ;  /* 0x0000000000017941 */ /* 0x000fea0003800000 */
.L_x_57:
[----:B------:R-:W-:-:S04]  /*06a0*/  ISETP.GT.AND P1, PT, R3, 0xd, PT ;  /* 0x0000000d0300780c */ /* 0x000fc80003f24270 */
[----:B------:R-:W-:-:S13]  /*06b0*/  ISETP.GT.OR P1, PT, R7, 0xe3, P1 ;  /* 0x000000e30700780c */ /* 0x000fda0000f24670 */
[----:B------:R-:W-:Y:S05]  /*06c0*/  @P1 BRA `(.L_x_56) ;  /* 0x0000008000001947 */ /* 0x000fea0003800000 */
[----:B-1----:R-:W-:Y:S01]  /*06d0*/  IADD3 R6, R7, -0x2, RZ ;  /* 0xfffffffe07067810 */ /* 0x002fe20007ffe0ff */
[----:B------:R-:W-:Y:S03]  /*06e0*/  BSSY B1, `(.L_x_61) ;  /* 0x0000005000017945 */ /* 0x000fe60003800000 */
[----:B------:R-:W-:Y:S02]  /*06f0*/  ISETP.GT.U32.AND P1, PT, R6, 0xdf, PT ;  /* 0x000000df0600780c */ /* 0x000fe40003f24070 */
[----:B------:R-:W-:-:S11]  /*0700*/  MOV R6, RZ ;  /* 0x000000ff00067202 */ /* 0x000fd60000000f00 */
[----:B------:R-:W-:Y:S05]  /*0710*/  @P1 BRA `(.L_x_62) ;  /* 0x0000001000001947 */ /* 0x000fea0003800000 */
[----:B------:R1:W5:Y:S02]  /*0720*/  LDG.E.CONSTANT R6, [R4.64+0x4] ;  /* 0x0000040604067981 */ /* 0x000364000c1e9900 */
.L_x_62:
[----:B------:R-:W-:Y:S05]  /*0730*/  BSYNC B1 ;  /* 0x0000000000017941 */ /* 0x000fea0003800000 */
.L_x_61:
[----:B-----5:R2:W-:Y:S02]  /*0740*/  STS [R7.X4+0x4], R6 ;  /* 0x0000040607007388 */ /* 0x0205e40000004800 */
.L_x_56:
[----:B0-----:R-:W-:Y:S05]  /*0750*/  BSYNC B0 ;  /* 0x0000000000007941 */ /* 0x001fea0003800000 */
.L_x_54:
[----:B------:R-:W-:Y:S01]  /*0760*/  BSSY B0, `(.L_x_63) ;  /* 0x000001b000007945 */ /* 0x000fe20003800000 */
[----:B------:R-:W-:Y:S05]  /*0770*/  @!P0 BRA `(.L_x_64) ;  /* 0x0000019000008947 */ /* 0x000fea0003800000 */
[----:B-1----:R-:W-:Y:S01]  /*0780*/  IMAD R4, R69, 0x18, R72 ;  /* 0x0000001845047824 */ /* 0x002fe200078e0248 */
[----:B------:R-:W-:-:S03]  /*0790*/  MOV R9, 0x4 ;  /* 0x0000000400097802 */ /* 0x000fc60000000f00 */
[----:B------:R-:W-:-:S05]  /*07a0*/  IMAD R4, R4, 0x7, R81 ;  /* 0x0000000704047824 */ /* 0x000fca00078e0251 */
[----:B------:R-:W-:-:S04]  /*07b0*/  LEA R5, R4, -R4, 0x3 ;  /* 0x8000000404057211 */ /* 0x000fc800078e18ff */
[-C--:B--2---:R-:W-:Y:S02]  /*07c0*/  IADD3 R6, R78, R5.reuse, RZ ;  /* 0x000000054e067210 */ /* 0x084fe40007ffe0ff */
[-C--:B------:R-:W-:Y:S02]  /*07d0*/  IADD3 R8, R79, R5.reuse, RZ ;  /* 0x000000054f087210 */ /* 0x080fe40007ffe0ff */
[-C--:B------:R-:W-:Y:S01]  /*07e0*/  IADD3 R4, R76, R5.reuse, RZ ;  /* 0x000000054c047210 */ /* 0x080fe20007ffe0ff */
[----:B------:R-:W-:Y:S01]  /*07f0*/  IMAD R10, R73, 0x93, R6 ;  /* 0x00000093490a7824 */ /* 0x000fe200078e0206 */
[----:B------:R-:W-:Y:S01]  /*0800*/  IADD3 R12, R80, R5, RZ ;  /* 0x00000005500c7210 */ /* 0x000fe20007ffe0ff */
[----:B------:R-:W-:Y:S02]  /*0810*/  IMAD R5, R75, 0x93, R8 ;  /* 0x000000934b057824 */ /* 0x000fe400078e0208 */
[----:B------:R-:W-:Y:S02]  /*0820*/  IMAD R6, R71, 0x93, R4 ;  /* 0x0000009347067824 */ /* 0x000fe400078e0204 */
[----:B------:R-:W-:-:S02]  /*0830*/  IMAD R8, R77, 0x93, R12 ;  /* 0x000000934d087824 */ /* 0x000fc400078e020c */
[----:B------:R-:W-:-:S04]  /*0840*/  IMAD.WIDE R10, R10, R9, c[0x0][0x170] ;  /* 0x00005c000a0a7625 */ /* 0x000fc800078e0209 */
[-C--:B------:R-:W-:Y:S01]  /*0850*/  IMAD.WIDE R4, R5, R9.reuse, c[0x0][0x170] ;  /* 0x00005c0005047625 */ /* 0x080fe200078e0209 */
[----:B------:R-:W2:Y:S03]  /*0860*/  LDG.E.CONSTANT R12, [R10.64] ;  /* 0x000000060a0c7981 */ /* 0x000ea6000c1e9900 */
[-C--:B------:R-:W-:Y:S01]  /*0870*/  IMAD.WIDE R6, R6, R9.reuse, c[0x0][0x170] ;  /* 0x00005c0006067625 */ /* 0x080fe200078e0209 */
[----:B------:R-:W2:Y:S03]  /*0880*/  LDG.E.CONSTANT R13, [R4.64] ;  /* 0x00000006040d7981 */ /* 0x000ea6000c1e9900 */
[----:B------:R-:W-:Y:S02]  /*0890*/  IMAD.WIDE R8, R8, R9, c[0x0][0x170] ;  /* 0x00005c0008087625 */ /* 0x000fe400078e0209 */
[----:B------:R-:W3:Y:S04]  /*08a0*/  LDG.E.CONSTANT R6, [R6.64] ;  /* 0x0000000606067981 */ /* 0x000ee8000c1e9900 */
[----:B------:R-:W4:Y:S01]  /*08b0*/  LDG.E.CONSTANT R8, [R8.64] ;  /* 0x0000000608087981 */ /* 0x000f22000c1e9900 */
[----:B------:R-:W-:-:S05]  /*08c0*/  IMAD R83, R69, 0xe, R3 ;  /* 0x0000000e45537824 */ /* 0x000fca00078e0203 */
[----:B------:R-:W-:-:S05]  /*08d0*/  SHF.L.U32 R83, R83, 0x2, RZ ;  /* 0x0000000253537819 */ /* 0x000fca00000006ff */
[----:B--2---:R0:W-:Y:S04]  /*08e0*/  STS.64 [R83.X4+0x398], R12 ;  /* 0x0003980c53007388 */ /* 0x0041e80000004a00 */
[----:B---3--:R0:W-:Y:S04]  /*08f0*/  STS [R83.X4+0x394], R6 ;  /* 0x0003940653007388 */ /* 0x0081e80000004800 */
[----:B----4-:R0:W-:Y:S02]  /*0900*/  STS [R83.X4+0x3a0], R8 ;  /* 0x0003a00853007388 */ /* 0x0101e40000004800 */
.L_x_64:
[----:B------:R-:W-:Y:S05]  /*0910*/  BSYNC B0 ;  /* 0x0000000000007941 */ /* 0x000fea0003800000 */
.L_x_63:
[----:B------:R-:W-:Y:S01]  /*0920*/  BAR.SYNC.DEFER_BLOCKING 0x0 ;  /* 0x0000000000007b1d */ /* 0x000fe20000010000 */
[----:B-1----:R-:W-:-:S05]  /*0930*/  LEA R4, R3, 0x180, 0x3 ;  /* 0x0000018003047811 */ /* 0x002fca00078e18ff */
[----:B------:R-:W-:Y:S02]  /*0940*/  UMOV UR4, 0x300 ;  /* 0x0000030000047882 */ /* 0x000fe40000000000 */
.L_x_65:
[----:B------:R-:W-:Y:S04]  /*0950*/  LDS R5, [R74+UR4+-0x300] ;  /* 0xfffd00044a057984 */ /* 0x000fe80008000800 */
[----:B--2---:R-:W1:Y:S04]  /*0960*/  LDS R7, [R4+-0x180] ;  /* 0xfffe800004077984 */ /* 0x004e680000000800 */
[----:B0-----:R-:W0:Y:S04]  /*0970*/  LDS R6, [R4+-0x100] ;  /* 0xffff000004067984 */ /* 0x001e280000000800 */
[----:B------:R-:W2:Y:S04]  /*0980*/  LDS R8, [R4+-0x80] ;  /* 0xffff800004087984 */ /* 0x000ea80000000800 */
[----:B------:R-:W3:Y:S04]  /*0990*/  LDS R10, [R4] ;  /* 0x00000000040a7984 */ /* 0x000ee80000000800 */
[----:B------:R-:W4:Y:S04]  /*09a0*/  LDS R12, [R4+0x80] ;  /* 0x00008000040c7984 */ /* 0x000f280000000800 */
[----:B------:R-:W5:Y:S04]  /*09b0*/  LDS R82, [R4+0x100] ;  /* 0x0001000004527984 */ /* 0x000f680000000800 */
[----:B------:R1:W5:Y:S04]  /*09c0*/  LDS R84, [R4+0x180] ;  /* 0x0001800004547984 */ /* 0x0003680000000800 */
[----:B------:R-:W5:Y:S04]  /*09d0*/  LDS R9, [R74+UR4+-0x140] ;  /* 0xfffec0044a097984 */ /* 0x000f680008000800 */
[----:B------:R-:W5:Y:S01]  /*09e0*/  LDS R11, [R74+UR4+0x80] ;  /* 0x000080044a0b7984 */ /* 0x000f620008000800 */
[----:B-1----:R-:W-:-:S03]  /*09f0*/  IADD3 R4, R4, 0x4, RZ ;  /* 0x0000000404047810 */ /* 0x002fc60007ffe0ff */
[----:B------:R-:W1:Y:S04]  /*0a00*/  LDS R13, [R74+UR4+0x240] ;  /* 0x000240044a0d7984 */ /* 0x000e680008000800 */
[----:B------:R-:W1:Y:S01]  /*0a10*/  LDS R83, [R74+UR4+-0x2e4] ;  /* 0xfffd1c044a537984 */ /* 0x000e620008000800 */
[----:B------:R-:W-:-:S03]  /*0a20*/  FFMA R68, R5, R7, R68 ;  /* 0x0000000705447223 */ /* 0x000fc60000000044 */
[----:B------:R-:W1:Y:S01]  /*0a30*/  LDS R86, [R74+UR4+-0x124] ;  /* 0xfffedc044a567984 */ /* 0x000e620008000800 */
[----:B0-----:R-:W-:-:S03]  /*0a40*/  FFMA R14, R5, R6, R14 ;  /* 0x00000006050e7223 */ /* 0x001fc6000000000e */
[----:B------:R-:W0:Y:S01]  /*0a50*/  LDS R88, [R74+UR4+0x9c] ;  /* 0x00009c044a587984 */ /* 0x000e220008000800 */
[----:B--2---:R-:W-:-:S03]  /*0a60*/  FFMA R16, R5, R8, R16 ;  /* 0x0000000805107223 */ /* 0x004fc60000000010 */
[----:B------:R-:W2:Y:S01]  /*0a70*/  LDS R90, [R74+UR4+0x25c] ;  /* 0x00025c044a5a7984 */ /* 0x000ea20008000800 */
[----:B------:R-:W-:Y:S01]  /*0a80*/  UIADD3 UR4, UR4, 0x4, URZ ;  /* 0x0000000404047890 */ /* 0x000fe2000fffe03f */
[C---:B---3--:R-:W-:Y:S01]  /*0a90*/  FFMA R18, R5.reuse, R10, R18 ;  /* 0x0000000a05127223 */ /* 0x048fe20000000012 */
[C---:B----4-:R-:W-:Y:S02]  /*0aa0*/  FFMA R20, R5.reuse, R12, R20 ;  /* 0x0000000c05147223 */ /* 0x050fe40000000014 */
[----:B------:R-:W-:Y:S01]  /*0ab0*/  UISETP.NE.AND UP0, UPT, UR4, 0x31c, UPT ;  /* 0x0000031c0400788c */ /* 0x000fe2000bf05270 */
[----:B-----5:R-:W-:-:S05]  /*0ac0*/  FFMA R22, R5, R82, R22 ;  /* 0x0000005205167223 */ /* 0x020fca0000000016 */
[----:B------:R-:W-:Y:S01]  /*0ad0*/  PLOP3.LUT P1, PT, PT, PT, UP0, 0x80, 0x0 ;  /* 0x000000000000781c */ /* 0x000fe20003f2f008 */
[----:B------:R-:W-:Y:S01]  /*0ae0*/  FFMA R24, R5, R84, R24 ;  /* 0x0000005405187223 */ /* 0x000fe20000000018 */
[----:B------:R-:W-:Y:S01]  /*0af0*/  FFMA R26, R7, R9, R26 ;  /* 0x00000009071a7223 */ /* 0x000fe2000000001a */
[C---:B------:R-:W-:Y:S01]  /*0b00*/  FFMA R28, R9.reuse, R6, R28 ;  /* 0x00000006091c7223 */ /* 0x040fe2000000001c */
[C---:B------:R-:W-:Y:S01]  /*0b10*/  FFMA R30, R9.reuse, R8, R30 ;  /* 0x00000008091e7223 */ /* 0x040fe2000000001e */
[C---:B------:R-:W-:Y:S01]  /*0b20*/  FFMA R32, R9.reuse, R10, R32 ;  /* 0x0000000a09207223 */ /* 0x040fe20000000020 */
[C---:B------:R-:W-:Y:S01]  /*0b30*/  FFMA R34, R9.reuse, R12, R34 ;  /* 0x0000000c09227223 */ /* 0x040fe20000000022 */
[C---:B------:R-:W-:Y:S01]  /*0b40*/  FFMA R36, R9.reuse, R82, R36 ;  /* 0x0000005209247223 */ /* 0x040fe20000000024 */
        /* <DEDUP_REMOVED lines=8> */
[----:B-1----:R-:W-:Y:S01]  /*0bd0*/  FFMA R54, R7, R13, R54 ;  /* 0x0000000d07367223 */ /* 0x002fe20000000036 */
[C---:B------:R-:W-:Y:S01]  /*0be0*/  FFMA R56, R13.reuse, R6, R56 ;  /* 0x000000060d387223 */ /* 0x040fe20000000038 */
[C---:B------:R-:W-:Y:S01]  /*0bf0*/  FFMA R58, R13.reuse, R8, R58 ;  /* 0x000000080d3a7223 */ /* 0x040fe2000000003a */
[C---:B------:R-:W-:Y:S01]  /*0c00*/  FFMA R60, R13.reuse, R10, R60 ;  /* 0x0000000a0d3c7223 */ /* 0x040fe2000000003c */
[C---:B------:R-:W-:Y:S01]  /*0c10*/  FFMA R62, R13.reuse, R12, R62 ;  /* 0x0000000c0d3e7223 */ /* 0x040fe2000000003e */
[C---:B------:R-:W-:Y:S01]  /*0c20*/  FFMA R64, R13.reuse, R82, R64 ;  /* 0x000000520d407223 */ /* 0x040fe20000000040 */
[----:B------:R-:W-:Y:S01]  /*0c30*/  FFMA R66, R13, R84, R66 ;  /* 0x000000540d427223 */ /* 0x000fe20000000042 */
[CC--:B------:R-:W-:Y:S01]  /*0c40*/  FFMA R0, R7.reuse, R83.reuse, R0 ;  /* 0x0000005307007223 */ /* 0x0c0fe20000000000 */
[-C--:B------:R-:W-:Y:S01]  /*0c50*/  FFMA R15, R6, R83.reuse, R15 ;  /* 0x00000053060f7223 */ /* 0x080fe2000000000f */
[-C--:B------:R-:W-:Y:S01]  /*0c60*/  FFMA R17, R8, R83.reuse, R17 ;  /* 0x0000005308117223 */ /* 0x080fe20000000011 */
[-C--:B------:R-:W-:Y:S01]  /*0c70*/  FFMA R19, R10, R83.reuse, R19 ;  /* 0x000000530a137223 */ /* 0x080fe20000000013 */
[-C--:B------:R-:W-:Y:S01]  /*0c80*/  FFMA R21, R12, R83.reuse, R21 ;  /* 0x000000530c157223 */ /* 0x080fe20000000015 */
[-C--:B------:R-:W-:Y:S01]  /*0c90*/  FFMA R23, R82, R83.reuse, R23 ;  /* 0x0000005352177223 */ /* 0x080fe20000000017 */
        /* <DEDUP_REMOVED lines=8> */
[CC--:B0-----:R-:W-:Y:S01]  /*0d20*/  FFMA R41, R7.reuse, R88.reuse, R41 ;  /* 0x0000005807297223 */ /* 0x0c1fe20000000029 */
[-C--:B------:R-:W-:Y:S01]  /*0d30*/  FFMA R43, R6, R88.reuse, R43 ;  /* 0x00000058062b7223 */ /* 0x080fe2000000002b */
[-C--:B------:R-:W-:Y:S01]  /*0d40*/  FFMA R45, R8, R88.reuse, R45 ;  /* 0x00000058082d7223 */ /* 0x080fe2000000002d */
[-C--:B------:R-:W-:Y:S01]  /*0d50*/  FFMA R47, R10, R88.reuse, R47 ;  /* 0x000000580a2f7223 */ /* 0x080fe2000000002f */
[-C--:B------:R-:W-:Y:S01]  /*0d60*/  FFMA R49, R12, R88.reuse, R49 ;  /* 0x000000580c317223 */ /* 0x080fe20000000031 */
[-C--:B------:R-:W-:Y:S01]  /*0d70*/  FFMA R51, R82, R88.reuse, R51 ;  /* 0x0000005852337223 */ /* 0x080fe20000000033 */
[----:B------:R-:W-:Y:S01]  /*0d80*/  FFMA R53, R84, R88, R53 ;  /* 0x0000005854357223 */ /* 0x000fe20000000035 */
[-C--:B--2---:R-:W-:Y:S01]  /*0d90*/  FFMA R55, R7, R90.reuse, R55 ;  /* 0x0000005a07377223 */ /* 0x084fe20000000037 */
[-C--:B------:R-:W-:Y:S01]  /*0da0*/  FFMA R57, R6, R90.reuse, R57 ;  /* 0x0000005a06397223 */ /* 0x080fe20000000039 */
[-C--:B------:R-:W-:Y:S01]  /*0db0*/  FFMA R59, R8, R90.reuse, R59 ;  /* 0x0000005a083b7223 */ /* 0x080fe2000000003b */
[-C--:B------:R-:W-:Y:S01]  /*0dc0*/  FFMA R61, R10, R90.reuse, R61 ;  /* 0x0000005a0a3d7223 */ /* 0x080fe2000000003d */
[-C--:B------:R-:W-:Y:S01]  /*0dd0*/  FFMA R63, R12, R90.reuse, R63 ;  /* 0x0000005a0c3f7223 */ /* 0x080fe2000000003f */
[-C--:B------:R-:W-:Y:S01]  /*0de0*/  FFMA R65, R82, R90.reuse, R65 ;  /* 0x0000005a52417223 */ /* 0x080fe20000000041 */
[----:B------:R-:W-:Y:S01]  /*0df0*/  FFMA R67, R84, R90, R67 ;  /* 0x0000005a54437223 */ /* 0x000fe20000000043 */
[----:B------:R-:W-:Y:S05]  /*0e00*/  @P1 BRA `(.L_x_65) ;  /* 0xfffffb4000001947 */ /* 0x000fea000383ffff */
[----:B------:R-:W-:-:S04]  /*0e10*/  IADD3 R81, R81, 0x1, RZ ;  /* 0x0000000151517810 */ /* 0x000fc80007ffe0ff */
[----:B------:R-:W-:-:S13]  /*0e20*/  ISETP.GE.U32.AND P1, PT, R81, 0x7, PT ;  /* 0x000000075100780c */ /* 0x000fda0003f26070 */
[----:B------:R-:W-:Y:S05]  /*0e30*/  @!P1 BRA `(.L_x_66) ;  /* 0xfffff60000009947 */ /* 0x000fea000383ffff */
[----:B------:R-:W-:-:S04]  /*0e40*/  IADD3 R72, R72, 0x1, RZ ;  /* 0x0000000148487810 */ /* 0x000fc80007ffe0ff */
[----:B------:R-:W-:-:S13]  /*0e50*/  ISETP.GE.U32.AND P1, PT, R72, 0x3, PT ;  /* 0x000000034800780c */ /* 0x000fda0003f26070 */
[----:B------:R-:W-:Y:S05]  /*0e60*/  @!P1 BRA `(.L_x_67) ;  /* 0xfffff5c000009947 */ /* 0x000fea000383ffff */
[----:B------:R-:W-:Y:S02]  /*0e70*/  SHF.L.U32 R4, R69, 0x1, RZ ;  /* 0x0000000145047819 */ /* 0x000fe400000006ff */
[----:B------:R-:W-:-:S05]  /*0e80*/  MOV R2, 0x4 ;  /* 0x0000000400027802 */ /* 0x000fca0000000f00 */
[----:B------:R-:W-:-:S05]  /*0e90*/  IMAD.WIDE R4, R4, R2, c[0x0][0x178] ;  /* 0x00005e0004047625 */ /* 0x000fca00078e0202 */
[----:B------:R-:W2:Y:S04]  /*0ea0*/  LDG.E.CONSTANT R11, [R4.64+0x40] ;  /* 0x00004006040b7981 */ /* 0x000ea8000c1e9900 */
[----:B------:R-:W3:Y:S04]  /*0eb0*/  LDG.E.CONSTANT R9, [R4.64+0x80] ;  /* 0x0000800604097981 */ /* 0x000ee8000c1e9900 */
[----:B------:R0:W4:Y:S04]  /*0ec0*/  LDG.E.CONSTANT R7, [R4.64+0xc0] ;  /* 0x0000c00604077981 */ /* 0x000128000c1e9900 */
[----:B------:R0:W5:Y:S04]  /*0ed0*/  LDG.E.CONSTANT R13, [R4.64] ;  /* 0x00000006040d7981 */ /* 0x000168000c1e9900 */
[----:B------:R0:W5:Y:S04]  /*0ee0*/  LDG.E.CONSTANT R10, [R4.64+0x4] ;  /* 0x00000406040a7981 */ /* 0x000168000c1e9900 */
[----:B------:R0:W5:Y:S04]  /*0ef0*/  LDG.E.CONSTANT R8, [R4.64+0x44] ;  /* 0x0000440604087981 */ /* 0x000168000c1e9900 */
[----:B------:R0:W5:Y:S04]  /*0f00*/  LDG.E.CONSTANT R6, [R4.64+0x84] ;  /* 0x0000840604067981 */ /* 0x000168000c1e9900 */
[----:B------:R0:W5:Y:S01]  /*0f10*/  LDG.E.CONSTANT R12, [R4.64+0xc4] ;  /* 0x0000c406040c7981 */ /* 0x000162000c1e9900 */
[----:B------:R-:W-:-:S04]  /*0f20*/  IMAD R3, R69, 0x6200, R3 ;  /* 0x0000620045037824 */ /* 0x000fc800078e0203 */
[----:B------:R-:W-:-:S04]  /*0f30*/  IMAD R3, R70, 0x70, R3 ;  /* 0x0000007046037824 */ /* 0x000fc800078e0203 */
[----:B------:R-:W-:Y:S01]  /*0f40*/  IMAD.WIDE R2, R3, R2, c[0x0][0x160] ;  /* 0x0000580003027625 */ /* 0x000fe200078e0202 */
[----:B--2---:R-:W-:Y:S01]  /*0f50*/  FADD R26, R26, R11 ;  /* 0x0000000b1a1a7221 */ /* 0x004fe20000000000 */
[----:B---3--:R-:W-:-:S04]  /*0f60*/  FADD R40, R40, R9 ;  /* 0x0000000928287221 */ /* 0x008fc80000000000 */
[----:B0-----:R-:W-:Y:S01]  /*0f70*/  FMNMX R5, RZ, R26, !PT ;  /* 0x0000001aff057209 */ /* 0x001fe20007800000 */
[----:B----4-:R-:W-:-:S04]  /*0f80*/  FADD R54, R54, R7 ;  /* 0x0000000736367221 */ /* 0x010fc80000000000 */
[----:B------:R0:W-:Y:S01]  /*0f90*/  STG.E [R2.64+0xc4000], R5 ;  /* 0x0c40000502007986 */ /* 0x0001e2000c101906 */
[--C-:B-----5:R-:W-:Y:S01]  /*0fa0*/  FADD R68, R68, R13.reuse ;  /* 0x0000000d44447221 */ /* 0x120fe20000000000 */
[--C-:B------:R-:W-:Y:S01]  /*0fb0*/  FADD R14, R14, R13.reuse ;  /* 0x0000000d0e0e7221 */ /* 0x100fe20000000000 */
[----:B------:R-:W-:Y:S01]  /*0fc0*/  FADD R16, R16, R13 ;  /* 0x0000000d10107221 */ /* 0x000fe20000000000 */
[----:B0-----:R-:W-:Y:S01]  /*0fd0*/  FMNMX R5, RZ, R40, !PT ;  /* 0x00000028ff057209 */ /* 0x001fe20007800000 */
[----:B------:R-:W-:-:S04]  /*0fe0*/  FADD R0, R0, R10 ;  /* 0x0000000a00007221 */ /* 0x000fc80000000000 */
[----:B------:R0:W-:Y:S01]  /*0ff0*/  STG.E [R2.64+0x188000], R5 ;  /* 0x1880000502007986 */ /* 0x0001e2000c101906 */
[--C-:B------:R-:W-:Y:S01]  /*1000*/  FADD R18, R18, R13.reuse ;  /* 0x0000000d12127221 */ /* 0x100fe20000000000 */
[--C-:B------:R-:W-:Y:S01]  /*1010*/  FADD R20, R20, R13.reuse ;  /* 0x0000000d14147221 */ /* 0x100fe20000000000 */
[--C-:B------:R-:W-:Y:S01]  /*1020*/  FADD R22, R22, R13.reuse ;  /* 0x0000000d16167221 */ /* 0x100fe20000000000 */
[----:B------:R-:W-:Y:S01]  /*1030*/  FADD R24, R24, R13 ;  /* 0x0000000d18187221 */ /* 0x000fe20000000000 */
[----:B------:R-:W-:Y:S01]  /*1040*/  FMNMX R69, RZ, R68, !PT ;  /* 0x00000044ff457209 */ /* 0x000fe20007800000 */
[--C-:B------:R-:W-:Y:S01]  /*1050*/  FADD R27, R27, R8.reuse ;  /* 0x000000081b1b7221 */ /* 0x100fe20000000000 */
[----:B0-----:R-:W-:Y:S01]  /*1060*/  FMNMX R5, RZ, R54, !PT ;  /* 0x00000036ff057209 */ /* 0x001fe20007800000 */
[--C-:B------:R-:W-:Y:S01]  /*1070*/  FADD R29, R29, R8.reuse ;  /* 0x000000081d1d7221 */ /* 0x100fe20000000000 */
[----:B------:R-:W-:Y:S01]  /*1080*/  FMNMX R71, RZ, R14, !PT ;  /* 0x0000000eff477209 */ /* 0x000fe20007800000 */
[--C-:B------:R-:W-:Y:S01]  /*1090*/  FADD R31, R31, R8.reuse ;  /* 0x000000081f1f7221 */ /* 0x100fe20000000000 */
[----:B------:R-:W-:Y:S01]  /*10a0*/  FMNMX R13, RZ, R16, !PT ;  /* 0x00000010ff0d7209 */ /* 0x000fe20007800000 */
[----:B------:R0:W-:Y:S01]  /*10b0*/  STG.E [R2.64+0x24c000], R5 ;  /* 0x24c0000502007986 */ /* 0x0001e2000c101906 */
        /* <DEDUP_REMOVED lines=8> */
[----:B0-----:R-:W-:Y:S01]  /*1140*/  FMNMX R5, RZ, R0, !PT ;  /* 0x00000000ff057209 */ /* 0x001fe20007800000 */
[----:B------:R0:W-:Y:S01]  /*1150*/  STG.E [R2.64], R69 ;  /* 0x0000004502007986 */ /* 0x0001e2000c101906 */
[--C-:B------:R-:W-:Y:S01]  /*1160*/  FADD R36, R36, R11.reuse ;  /* 0x0000000b24247221 */ /* 0x100fe20000000000 */
[----:B------:R-:W-:Y:S01]  /*1170*/  FADD R38, R38, R11 ;  /* 0x0000000b26267221 */ /* 0x000fe20000000000 */
[----:B------:R-:W-:Y:S01]  /*1180*/  FMNMX R73, RZ, R18, !PT ;  /* 0x00000012ff497209 */ /* 0x000fe20007800000 */
[----:B------:R1:W-:Y:S01]  /*1190*/  STG.E [R2.64+0x40], R71 ;  /* 0x0000404702007986 */ /* 0x0003e2000c101906 */
[----:B------:R-:W-:Y:S01]  /*11a0*/  FMNMX R11, RZ, R30, !PT ;  /* 0x0000001eff0b7209 */ /* 0x000fe20007800000 */
[--C-:B------:R-:W-:Y:S01]  /*11b0*/  FADD R41, R41, R6.reuse ;  /* 0x0000000629297221 */ /* 0x100fe20000000000 */
[--C-:B------:R-:W-:Y:S01]  /*11c0*/  FADD R43, R43, R6.reuse ;  /* 0x000000062b2b7221 */ /* 0x100fe20000000000 */
[----:B------:R2:W-:Y:S01]  /*11d0*/  STG.E [R2.64+0x80], R13 ;  /* 0x0000800d02007986 */ /* 0x0005e2000c101906 */
[--C-:B------:R-:W-:Y:S01]  /*11e0*/  FADD R45, R45, R6.reuse ;  /* 0x000000062d2d7221 */ /* 0x100fe20000000000 */
[--C-:B------:R-:W-:Y:S01]  /*11f0*/  FADD R47, R47, R6.reuse ;  /* 0x000000062f2f7221 */ /* 0x100fe20000000000 */
[--C-:B------:R-:W-:Y:S01]  /*1200*/  FADD R49, R49, R6.reuse ;  /* 0x0000000631317221 */ /* 0x100fe20000000000 */
[----:B------:R3:W-:Y:S01]  /*1210*/  STG.E [R2.64+0xc400], R5 ;  /* 0x00c4000502007986 */ /* 0x0007e2000c101906 */
[----:B0-----:R-:W-:Y:S01]  /*1220*/  FMNMX R69, RZ, R32, !PT ;  /* 0x00000020ff457209 */ /* 0x001fe20007800000 */
[--C-:B------:R-:W-:Y:S01]  /*1230*/  FADD R51, R51, R6.reuse ;  /* 0x0000000633337221 */ /* 0x100fe20000000000 */
[--C-:B------:R-:W-:Y:S01]  /*1240*/  FADD R42, R42, R9.reuse ;  /* 0x000000092a2a7221 */ /* 0x100fe20000000000 */
[----:B-1----:R-:W-:Y:S01]  /*1250*/  FMNMX R71, RZ, R34, !PT ;  /* 0x00000022ff477209 */ /* 0x002fe20007800000 */
[--C-:B------:R-:W-:Y:S01]  /*1260*/  FADD R44, R44, R9.reuse ;  /* 0x000000092c2c7221 */ /* 0x100fe20000000000 */
[--C-:B------:R-:W-:Y:S01]  /*1270*/  FADD R46, R46, R9.reuse ;  /* 0x000000092e2e7221 */ /* 0x100fe20000000000 */
[--C-:B------:R-:W-:Y:S01]  /*1280*/  FADD R48, R48, R9.reuse ;  /* 0x0000000930307221 */ /* 0x100fe20000000000 */
[----:B--2---:R-:W-:Y:S01]  /*1290*/  FMNMX R13, RZ, R28, !PT ;  /* 0x0000001cff0d7209 */ /* 0x004fe20007800000 */
[----:B------:R-:W-:Y:S01]  /*12a0*/  FADD R50, R50, R9 ;  /* 0x0000000932327221 */ /* 0x000fe20000000000 */
[----:B------:R-:W-:Y:S01]  /*12b0*/  FADD R58, R58, R7 ;  /* 0x000000073a3a7221 */ /* 0x000fe20000000000 */
[----:B------:R-:W-:Y:S01]  /*12c0*/  FADD R6, R53, R6 ;  /* 0x0000000635067221 */ /* 0x000fe20000000000 */
[----:B---3--:R-:W-:Y:S01]  /*12d0*/  FMNMX R5, RZ, R8, !PT ;  /* 0x00000008ff057209 */ /* 0x008fe20007800000 */
[----:B------:R0:W-:Y:S01]  /*12e0*/  STG.E [R2.64+0xc0], R73 ;  /* 0x0000c04902007986 */ /* 0x0001e2000c101906 */
[----:B------:R-:W-:Y:S01]  /*12f0*/  FADD R52, R52, R9 ;  /* 0x0000000934347221 */ /* 0x000fe20000000000 */
[--C-:B------:R-:W-:Y:S01]  /*1300*/  FADD R56, R56, R7.reuse ;  /* 0x0000000738387221 */ /* 0x100fe20000000000 */
[--C-:B------:R-:W-:Y:S01]  /*1310*/  FADD R60, R60, R7.reuse ;  /* 0x000000073c3c7221 */ /* 0x100fe20000000000 */
[----:B------:R1:W-:Y:S01]  /*1320*/  STG.E [R2.64+0xc4040], R13 ;  /* 0x0c40400d02007986 */ /* 0x0003e2000c101906 */
[--C-:B------:R-:W-:Y:S01]  /*1330*/  FADD R62, R62, R7.reuse ;  /* 0x000000073e3e7221 */ /* 0x100fe20000000000 */
[--C-:B------:R-:W-:Y:S01]  /*1340*/  FADD R64, R64, R7.reuse ;  /* 0x0000000740407221 */ /* 0x100fe20000000000 */
[----:B------:R-:W-:Y:S01]  /*1350*/  FADD R66, R66, R7 ;  /* 0x0000000742427221 */ /* 0x000fe20000000000 */
[----:B------:R2:W-:Y:S01]  /*1360*/  STG.E [R2.64+0xc4080], R11 ;  /* 0x0c40800b02007986 */ /* 0x0005e2000c101906 */
[----:B------:R-:W-:Y:S01]  /*1370*/  FMNMX R75, RZ, R20, !PT ;  /* 0x00000014ff4b7209 */ /* 0x000fe20007800000 */
[--C-:B------:R-:W-:Y:S01]  /*1380*/  FADD R15, R15, R10.reuse ;  /* 0x0000000a0f0f7221 */ /* 0x100fe20000000000 */
[----:B------:R-:W-:Y:S01]  /*1390*/  FMNMX R9, RZ, R44, !PT ;  /* 0x0000002cff097209 */ /* 0x000fe20007800000 */
[----:B------:R3:W-:Y:S01]  /*13a0*/  STG.E [R2.64+0xc40c0], R69 ;  /* 0x0c40c04502007986 */ /* 0x0007e2000c101906 */
[----:B0-----:R-:W-:Y:S01]  /*13b0*/  FMNMX R73, RZ, R36, !PT ;  /* 0x00000024ff497209 */ /* 0x001fe20007800000 */
[--C-:B------:R-:W-:Y:S01]  /*13c0*/  FADD R17, R17, R10.reuse ;  /* 0x0000000a11117221 */ /* 0x100fe20000000000 */
[----:B------:R-:W-:Y:S01]  /*13d0*/  FMNMX R7, RZ, R58, !PT ;  /* 0x0000003aff077209 */ /* 0x000fe20007800000 */
[----:B------:R0:W-:Y:S01]  /*13e0*/  STG.E [R2.64+0xc4100], R71 ;  /* 0x0c41004702007986 */ /* 0x0001e2000c101906 */
[----:B-1----:R-:W-:Y:S01]  /*13f0*/  FMNMX R13, RZ, R46, !PT ;  /* 0x0000002eff0d7209 */ /* 0x002fe20007800000 */
[--C-:B------:R-:W-:Y:S01]  /*1400*/  FADD R19, R19, R10.reuse ;  /* 0x0000000a13137221 */ /* 0x100fe20000000000 */
[--C-:B------:R-:W-:Y:S01]  /*1410*/  FADD R21, R21, R10.reuse ;  /* 0x0000000a15157221 */ /* 0x100fe20000000000 */
[----:B------:R1:W-:Y:S01]  /*1420*/  STG.E [R2.64+0xd0580], R5 ;  /* 0x0d05800502007986 */ /* 0x0003e2000c101906 */
[----:B--2---:R-:W-:Y:S01]  /*1430*/  FMNMX R11, RZ, R42, !PT ;  /* 0x0000002aff0b7209 */ /* 0x004fe20007800000 */
[----:B------:R-:W-:Y:S01]  /*1440*/  FADD R23, R23, R10 ;  /* 0x0000000a17177221 */ /* 0x000fe20000000000 */
[--C-:B------:R-:W-:Y:S01]  /*1450*/  FADD R55, R55, R12.reuse ;  /* 0x0000000c37377221 */ /* 0x100fe20000000000 */
[----:B---3--:R-:W-:Y:S01]  /*1460*/  FMNMX R69, RZ, R48, !PT ;  /* 0x00000030ff457209 */ /* 0x008fe20007800000 */
[--C-:B------:R-:W-:Y:S01]  /*1470*/  FADD R57, R57, R12.reuse ;  /* 0x0000000c39397221 */ /* 0x100fe20000000000 */
[--C-:B------:R-:W-:Y:S01]  /*1480*/  FADD R59, R59, R12.reuse ;  /* 0x0000000c3b3b7221 */ /* 0x100fe20000000000 */
[--C-:B------:R-:W-:Y:S01]  /*1490*/  FADD R61, R61, R12.reuse ;  /* 0x0000000c3d3d7221 */ /* 0x100fe20000000000 */
[----:B0-----:R-:W-:Y:S01]  /*14a0*/  FMNMX R71, RZ, R50, !PT ;  /* 0x00000032ff477209 */ /* 0x001fe20007800000 */
[--C-:B------:R-:W-:Y:S01]  /*14b0*/  FADD R63, R63, R12.reuse ;  /* 0x0000000c3f3f7221 */ /* 0x100fe20000000000 */
[----:B------:R-:W-:Y:S01]  /*14c0*/  FADD R65, R65, R12 ;  /* 0x0000000c41417221 */ /* 0x000fe20000000000 */
[----:B------:R-:W-:Y:S01]  /*14d0*/  FADD R10, R25, R10 ;  /* 0x0000000a190a7221 */ /* 0x000fe20000000000 */
[----:B-1----:R-:W-:Y:S01]  /*14e0*/  FMNMX R5, RZ, R6, !PT ;  /* 0x00000006ff057209 */ /* 0x002fe20007800000 */
[----:B------:R-:W-:Y:S01]  /*14f0*/  FADD R12, R67, R12 ;  /* 0x0000000c430c7221 */ /* 0x000fe20000000000 */
[----:B------:R0:W-:Y:S01]  /*1500*/  STG.E [R2.64+0x100], R75 ;  /* 0x0001004b02007986 */ /* 0x0001e2000c101906 */
[----:B------:R-:W-:-:S02]  /*1510*/  FMNMX R77, RZ, R22, !PT ;  /* 0x00000016ff4d7209 */ /* 0x000fc40007800000 */
[----:B------:R-:W-:Y:S01]  /*1520*/  FMNMX R79, RZ, R24, !PT ;  /* 0x00000018ff4f7209 */ /* 0x000fe20007800000 */
[----:B------:R1:W-:Y:S01]  /*1530*/  STG.E [R2.64+0xc4140], R73 ;  /* 0x0c41404902007986 */ /* 0x0003e2000c101906 */
[----:B------:R-:W-:Y:S02]  /*1540*/  FMNMX R15, RZ, R15, !PT ;  /* 0x0000000fff0f7209 */ /* 0x000fe40007800000 */
[----:B------:R-:W-:Y:S01]  /*1550*/  FMNMX R17, RZ, R17, !PT ;  /* 0x00000011ff117209 */ /* 0x000fe20007800000 */
[----:B------:R2:W-:Y:S01]  /*1560*/  STG.E [R2.64+0x188040], R11 ;  /* 0x1880400b02007986 */ /* 0x0005e2000c101906 */
[----:B------:R-:W-:Y:S02]  /*1570*/  FMNMX R19, RZ, R19, !PT ;  /* 0x00000013ff137209 */ /* 0x000fe40007800000 */
[----:B------:R-:W-:Y:S01]  /*1580*/  FMNMX R21, RZ, R21, !PT ;  /* 0x00000015ff157209 */ /* 0x000fe20007800000 */
[----:B------:R3:W-:Y:S01]  /*1590*/  STG.E [R2.64+0x188080], R9 ;  /* 0x1880800902007986 */ /* 0x0007e2000c101906 */
[----:B0-----:R-:W-:-:S02]  /*15a0*/  FMNMX R75, RZ, R38, !PT ;  /* 0x00000026ff4b7209 */ /* 0x001fc40007800000 */
[----:B------:R-:W-:Y:S01]  /*15b0*/  FMNMX R23, RZ, R23, !PT ;  /* 0x00000017ff177209 */ /* 0x000fe20007800000 */
[----:B------:R0:W-:Y:S01]  /*15c0*/  STG.E [R2.64+0x1880c0], R13 ;  /* 0x1880c00d02007986 */ /* 0x0001e2000c101906 */
[----:B-1----:R-:W-:Y:S02]  /*15d0*/  FMNMX R73, RZ, R52, !PT ;  /* 0x00000034ff497209 */ /* 0x002fe40007800000 */
[----:B------:R-:W-:Y:S01]  /*15e0*/  FMNMX R27, RZ, R27, !PT ;  /* 0x0000001bff1b7209 */ /* 0x000fe20007800000 */
[----:B------:R1:W-:Y:S01]  /*15f0*/  STG.E [R2.64+0x188100], R69 ;  /* 0x1881004502007986 */ /* 0x0003e2000c101906 */
[----:B--2---:R-:W-:Y:S02]  /*1600*/  FMNMX R11, RZ, R60, !PT ;  /* 0x0000003cff0b7209 */ /* 0x004fe40007800000 */
[----:B------:R-:W-:Y:S01]  /*1610*/  FMNMX R29, RZ, R29, !PT ;  /* 0x0000001dff1d7209 */ /* 0x000fe20007800000 */
[----:B------:R2:W-:Y:S01]  /*1620*/  STG.E [R2.64+0x188140], R71 ;  /* 0x1881404702007986 */ /* 0x0005e2000c101906 */
[----:B---3--:R-:W-:-:S02]  /*1630*/  FMNMX R9, RZ, R56, !PT ;  /* 0x00000038ff097209 */ /* 0x008fc40007800000 */
[----:B------:R-:W-:Y:S01]  /*1640*/  FMNMX R31, RZ, R31, !PT ;  /* 0x0000001fff1f7209 */ /* 0x000fe20007800000 */
[----:B------:R3:W-:Y:S01]  /*1650*/  STG.E [R2.64+0x24c080], R7 ;  /* 0x24c0800702007986 */ /* 0x0007e2000c101906 */
[----:B0-----:R-:W-:Y:S02]  /*1660*/  FMNMX R13, RZ, R62, !PT ;  /* 0x0000003eff0d7209 */ /* 0x001fe40007800000 */
[----:B------:R-:W-:Y:S01]  /*1670*/  FMNMX R33, RZ, R33, !PT ;  /* 0x00000021ff217209 */ /* 0x000fe20007800000 */
[----:B------:R0:W-:Y:S01]  /*1680*/  STG.E [R2.64+0x194580], R5 ;  /* 0x1945800502007986 */ /* 0x0001e2000c101906 */
[----:B-1----:R-:W-:Y:S02]  /*1690*/  FMNMX R69, RZ, R64, !PT ;  /* 0x00000040ff457209 */ /* 0x002fe40007800000 */
[----:B------:R-:W-:Y:S02]  /*16a0*/  FMNMX R35, RZ, R35, !PT ;  /* 0x00000023ff237209 */ /* 0x000fe40007800000 */
[----:B--2---:R-:W-:-:S02]  /*16b0*/  FMNMX R71, RZ, R66, !PT ;  /* 0x00000042ff477209 */ /* 0x004fc40007800000 */
[----:B------:R-:W-:Y:S02]  /*16c0*/  FMNMX R37, RZ, R37, !PT ;  /* 0x00000025ff257209 */ /* 0x000fe40007800000 */
[----:B---3--:R-:W-:Y:S02]  /*16d0*/  FMNMX R7, RZ, R10, !PT ;  /* 0x0000000aff077209 */ /* 0x008fe40007800000 */
[----:B------:R-:W-:Y:S02]  /*16e0*/  FMNMX R41, RZ, R41, !PT ;  /* 0x00000029ff297209 */ /* 0x000fe40007800000 */
[----:B------:R-:W-:Y:S02]  /*16f0*/  FMNMX R43, RZ, R43, !PT ;  /* 0x0000002bff2b7209 */ /* 0x000fe40007800000 */
[----:B------:R-:W-:Y:S02]  /*1700*/  FMNMX R45, RZ, R45, !PT ;  /* 0x0000002dff2d7209 */ /* 0x000fe40007800000 */
[----:B------:R-:W-:-:S02]  /*1710*/  FMNMX R47, RZ, R47, !PT ;  /* 0x0000002fff2f7209 */ /* 0x000fc40007800000 */
[----:B------:R-:W-:Y:S02]  /*1720*/  FMNMX R49, RZ, R49, !PT ;  /* 0x00000031ff317209 */ /* 0x000fe40007800000 */
[----:B------:R-:W-:Y:S02]  /*1730*/  FMNMX R51, RZ, R51, !PT ;  /* 0x00000033ff337209 */ /* 0x000fe40007800000 */
[----:B------:R-:W-:Y:S02]  /*1740*/  FMNMX R55, RZ, R55, !PT ;  /* 0x00000037ff377209 */ /* 0x000fe40007800000 */
[----:B------:R-:W-:Y:S02]  /*1750*/  FMNMX R57, RZ, R57, !PT ;  /* 0x00000039ff397209 */ /* 0x000fe40007800000 */
[----:B------:R-:W-:Y:S02]  /*1760*/  FMNMX R59, RZ, R59, !PT ;  /* 0x0000003bff3b7209 */ /* 0x000fe40007800000 */
[----:B------:R-:W-:-:S02]  /*1770*/  FMNMX R61, RZ, R61, !PT ;  /* 0x0000003dff3d7209 */ /* 0x000fc40007800000 */
[----:B------:R-:W-:Y:S02]  /*1780*/  FMNMX R63, RZ, R63, !PT ;  /* 0x0000003fff3f7209 */ /* 0x000fe40007800000 */
[----:B------:R-:W-:Y:S02]  /*1790*/  FMNMX R65, RZ, R65, !PT ;  /* 0x00000041ff417209 */ /* 0x000fe40007800000 */
        /* <DEDUP_REMOVED lines=36> */
.L_x_68:
        /* <DEDUP_REMOVED lines=10> */
.L_x_110:


//--------------------- .text.tvmgen_default_fused_nn_contrib_conv2d_winograd_without_weight_transform_add_add_nn_relu_2_kernel_1 --------------------------
	.section	.text.tvmgen_default_fused_nn_contrib_conv2d_winograd_without_weight_transform_add_add_nn_relu_2_kernel_1,"ax",@progbits
	.sectionflags	@"SHF_BARRIERS=1"
	.sectioninfo	@"SHI_REGISTERS=64"
	.align	128
        .global         tvmgen_default_fused_nn_contrib_conv2d_winograd_without_weight_transform_add_add_nn_relu_2_kernel_1
        .type           tvmgen_default_fused_nn_contrib_conv2d_winograd_without_weight_transform_add_add_nn_relu_2_kernel_1,@function
        .size           tvmgen_default_fused_nn_contrib_conv2d_winograd_without_weight_transform_add_add_nn_relu_2_kernel_1,(.L_x_111 - tvmgen_default_fused_nn_contrib_conv2d_winograd_without_weight_transform_add_add_nn_relu_2_kernel_1)
        .other          tvmgen_default_fused_nn_contrib_conv2d_winograd_without_weight_transform_add_add_nn_relu_2_kernel_1,@"STO_CUDA_ENTRY STV_DEFAULT"
tvmgen_default_fused_nn_contrib_conv2d_winograd_without_weight_transform_add_add_nn_relu_2_kernel_1:
.text.tvmgen_default_fused_nn_contrib_conv2d_winograd_without_weight_transform_add_add_nn_relu_2_kernel_1:
[----:B------:R-:W-:Y:S02]  /*0000*/  MOV R1, c[0x0][0x28] ;  /* 0x00000a0000017a02 */ /* 0x000fe40000000f00 */
[----:B------:R-:W0:Y:S01]  /*0010*/  S2R R0, SR_TID.X ;  /* 0x0000000000007919 */ /* 0x000e220000002100 */
[----:B------:R-:W-:Y:S01]  /*0020*/  MOV R8, 0x4 ;  /* 0x0000000400087802 */ /* 0x000fe20000000f00 */
[----:B------:R-:W-:Y:S01]  /*0030*/  CS2R R50, SRZ ;  /* 0x0000000000327805 */ /* 0x000fe2000001ff00 */
[----:B------:R-:W-:Y:S01]  /*0040*/  MOV R41, RZ ;  /* 0x000000ff00297202 */ /* 0x000fe20000000f00 */
[----:B------:R-:W1:Y:S01]  /*0050*/  S2R R43, SR_CTAID.Z ;  /* 0x00000000002b7919 */ /* 0x000e620000002700 */
[----:B------:R-:W-:Y:S01]  /*0060*/  MOV R42, RZ ;  /* 0x000000ff002a7202 */ /* 0x000fe20000000f00 */
[----:B------:R-:W-:Y:S01]  /*0070*/  CS2R R48, SRZ ;  /* 0x0000000000307805 */ /* 0x000fe2000001ff00 */
[----:B------:R-:W-:Y:S01]  /*0080*/  MOV R37, RZ ;  /* 0x000000ff00257202 */ /* 0x000fe20000000f00 */
[----:B------:R-:W2:Y:S01]  /*0090*/  S2R R40, SR_CTAID.Y ;  /* 0x0000000000287919 */ /* 0x000ea20000002600 */
[----:B------:R-:W-:Y:S01]  /*00a0*/  CS2R R52, SRZ ;  /* 0x0000000000347805 */ /* 0x000fe2000001ff00 */
[----:B------:R-:W-:Y:S01]  /*00b0*/  CS2R R54, SRZ ;  /* 0x0000000000367805 */ /* 0x000fe2000001ff00 */
[----:B------:R-:W-:Y:S01]  /*00c0*/  MOV R57, RZ ;  /* 0x000000ff00397202 */ /* 0x000fe20000000f00 */
[----:B------:R-:W-:Y:S01]  /*00d0*/  CS2R R46, SRZ ;  /* 0x00000000002e7805 */ /* 0x000fe2000001ff00 */
[----:B------:R-:W-:Y:S01]  /*00e0*/  CS2R R44, SRZ ;  /* 0x00000000002c7805 */ /* 0x000fe2000001ff00 */
[----:B------:R-:W-:Y:S01]  /*00f0*/  MOV R59, RZ ;  /* 0x000000ff003b7202 */ /* 0x000fe20000000f00 */
[----:B------:R-:W-:-:S02]  /*0100*/  ULDC.64 UR4, c[0x0][0x118] ;  /* 0x0000460000047ab9 */ /* 0x000fc40000000a00 */
[----:B------:R-:W-:Y:S01]  /*0110*/  ULDC.64 UR6, c[0x0][0x168] ;  /* 0x00005a0000067ab9 */ /* 0x000fe20000000a00 */
[----:B0-----:R-:W-:-:S04]  /*0120*/  SHF.L.U32 R2, R0, 0x4, RZ ;  /* 0x0000000400027819 */ /* 0x001fc800000006ff */
[C---:B------:R-:W-:Y:S02]  /*0130*/  LOP3.LUT R3, R2.reuse, 0xffffff00, RZ, 0xc0, !PT ;  /* 0xffffff0002037812 */ /* 0x040fe400078ec0ff */
[C---:B------:R-:W-:Y:S02]  /*0140*/  IADD3 R4, R2.reuse, 0x620, RZ ;  /* 0x0000062002047810 */ /* 0x040fe40007ffe0ff */
[----:B-1----:R-:W-:Y:S02]  /*0150*/  LEA R5, R43, R3, 0x10 ;  /* 0x000000032b057211 */ /* 0x002fe400078e80ff */
[----:B------:R-:W-:Y:S02]  /*0160*/  IADD3 R2, R2, 0x310, RZ ;  /* 0x0000031002027810 */ /* 0x000fe40007ffe0ff */
[----:B------:R-:W-:Y:S02]  /*0170*/  LOP3.LUT R3, R0, 0xf, RZ, 0xc0, !PT ;  /* 0x0000000f00037812 */ /* 0x000fe400078ec0ff */
[----:B--2---:R-:W-:-:S02]  /*0180*/  LEA R6, R40, R5, 0x4 ;  /* 0x0000000528067211 */ /* 0x004fc400078e20ff */
[----:B------:R-:W-:Y:S02]  /*0190*/  LOP3.LUT R4, R4, 0xffffff00, RZ, 0xc0, !PT ;  /* 0xffffff0004047812 */ /* 0x000fe400078ec0ff */
[----:B------:R-:W-:Y:S02]  /*01a0*/  LOP3.LUT R2, R2, 0xffffff00, RZ, 0xc0, !PT ;  /* 0xffffff0002027812 */ /* 0x000fe400078ec0ff */
[----:B------:R-:W-:Y:S02]  /*01b0*/  IADD3 R6, R3, R6, RZ ;  /* 0x0000000603067210 */ /* 0x000fe40007ffe0ff */
[C---:B------:R-:W-:Y:S02]  /*01c0*/  IADD3 R5, R0.reuse, 0x2, RZ ;  /* 0x0000000200057810 */ /* 0x040fe40007ffe0ff */
[----:B------:R-:W-:Y:S02]  /*01d0*/  LEA R7, R43, R4, 0x10 ;  /* 0x000000042b077211 */ /* 0x000fe400078e80ff */
[----:B------:R-:W-:-:S02]  /*01e0*/  IADD3 R3, R0, 0x1, RZ ;  /* 0x0000000100037810 */ /* 0x000fc40007ffe0ff */
[C---:B------:R-:W-:Y:S01]  /*01f0*/  LEA R9, R43.reuse, R2, 0x10 ;  /* 0x000000022b097211 */ /* 0x040fe200078e80ff */
[----:B------:R-:W-:Y:S01]  /*0200*/  IMAD R43, R43, 0x3100, R0 ;  /* 0x000031002b2b7824 */ /* 0x000fe200078e0200 */
[----:B------:R-:W-:Y:S02]  /*0210*/  LOP3.LUT R5, R5, 0xf, RZ, 0xc0, !PT ;  /* 0x0000000f05057812 */ /* 0x000fe400078ec0ff */
[----:B------:R-:W-:Y:S01]  /*0220*/  LEA R2, R40, R7, 0x4 ;  /* 0x0000000728027211 */ /* 0x000fe200078e20ff */
[----:B------:R-:W-:Y:S01]  /*0230*/  IMAD.WIDE R6, R6, R8, c[0x0][0x170] ;  /* 0x00005c0006067625 */ /* 0x000fe200078e0208 */
[----:B------:R-:W-:Y:S02]  /*0240*/  LOP3.LUT R3, R3, 0xf, RZ, 0xc0, !PT ;  /* 0x0000000f03037812 */ /* 0x000fe400078ec0ff */
[----:B------:R-:W-:Y:S02]  /*0250*/  LEA R4, R40, R9, 0x4 ;  /* 0x0000000928047211 */ /* 0x000fe400078e20ff */
[----:B------:R-:W-:-:S02]  /*0260*/  IADD3 R5, R5, R2, RZ ;  /* 0x0000000205057210 */ /* 0x000fc40007ffe0ff */
[----:B------:R-:W-:-:S03]  /*0270*/  IADD3 R3, R3, R4, RZ ;  /* 0x0000000403037210 */ /* 0x000fc60007ffe0ff */
[----:B------:R-:W-:-:S04]  /*0280*/  IMAD.WIDE R4, R5, R8, c[0x0][0x170] ;  /* 0x00005c0005047625 */ /* 0x000fc800078e0208 */
[----:B------:R-:W-:-:S04]  /*0290*/  IMAD.WIDE R2, R3, R8, c[0x0][0x170] ;  /* 0x00005c0003027625 */ /* 0x000fc800078e0208 */
.L_x_69:
[----:B------:R-:W-:Y:S01]  /*02a0*/  BAR.SYNC.DEFER_BLOCKING 0x0 ;  /* 0x0000000000007b1d */ /* 0x000fe20000010000 */
[C---:B------:R-:W-:Y:S02]  /*02b0*/  ISETP.GT.AND P2, PT, R0.reuse, 0x7f, PT ;  /* 0x0000007f0000780c */ /* 0x040fe40003f44270 */
[C---:B------:R-:W-:Y:S02]  /*02c0*/  ISETP.GT.AND P0, PT, R0.reuse, 0x4e, PT ;  /* 0x0000004e0000780c */ /* 0x040fe40003f04270 */
[----:B------:R-:W-:Y:S02]  /*02d0*/  ISETP.GT.AND P1, PT, R0, 0x1d, PT ;  /* 0x0000001d0000780c */ /* 0x000fe40003f24270 */
[----:B------:R-:W-:Y:S02]  /*02e0*/  MOV R8, UR6 ;  /* 0x0000000600087c02 */ /* 0x000fe40008000f00 */
[----:B------:R-:W-:-:S05]  /*02f0*/  MOV R9, UR7 ;  /* 0x0000000700097c02 */ /* 0x000fca0008000f00 */
[----:B------:R-:W-:Y:S01]  /*0300*/  IMAD.WIDE R8, R43, 0x4, R8 ;  /* 0x000000042b087825 */ /* 0x000fe200078e0208 */
[----:B------:R0:W2:Y:S04]  /*0310*/  @!P2 LDG.E.CONSTANT R17, [R6.64] ;  /* 0x000000040611a981 */ /* 0x0000a8000c1e9900 */
[----:B------:R-:W3:Y:S04]  /*0320*/  LDG.E.CONSTANT R11, [R8.64] ;  /* 0x00000004080b7981 */ /* 0x000ee8000c1e9900 */
[----:B------:R-:W4:Y:S04]  /*0330*/  LDG.E.CONSTANT R13, [R8.64+0xc4] ;  /* 0x0000c404080d7981 */ /* 0x000f28000c1e9900 */
[----:B------:R-:W5:Y:S04]  /*0340*/  LDG.E.CONSTANT R15, [R8.64+0x188] ;  /* 0x00018804080f7981 */ /* 0x000f68000c1e9900 */
[----:B------:R-:W5:Y:S04]  /*0350*/  LDG.E.CONSTANT R25, [R8.64+0x24c] ;  /* 0x00024c0408197981 */ /* 0x000f68000c1e9900 */
[----:B------:R-:W5:Y:S04]  /*0360*/  LDG.E.CONSTANT R27, [R8.64+0x310] ;  /* 0x00031004081b7981 */ /* 0x000f68000c1e9900 */
[----:B------:R-:W5:Y:S04]  /*0370*/  LDG.E.CONSTANT R61, [R8.64+0x3d4] ;  /* 0x0003d404083d7981 */ /* 0x000f68000c1e9900 */
[----:B------:R-:W5:Y:S04]  /*0380*/  LDG.E.CONSTANT R12, [R8.64+0x498] ;  /* 0x00049804080c7981 */ /* 0x000f68000c1e9900 */
[----:B------:R-:W5:Y:S04]  /*0390*/  LDG.E.CONSTANT R14, [R8.64+0x55c] ;  /* 0x00055c04080e7981 */ /* 0x000f68000c1e9900 */
[----:B------:R1:W5:Y:S04]  /*03a0*/  @!P0 LDG.E.CONSTANT R19, [R2.64] ;  /* 0x0000000402138981 */ /* 0x000368000c1e9900 */
[----:B------:R-:W5:Y:S01]  /*03b0*/  @!P1 LDG.E.CONSTANT R39, [R4.64] ;  /* 0x0000000404279981 */ /* 0x000f62000c1e9900 */
[----:B------:R-:W-:Y:S01]  /*03c0*/  IADD3 R41, R41, 0x1, RZ ;  /* 0x0000000129297810 */ /* 0x000fe20007ffe0ff */
[----:B------:R-:W-:Y:S01]  /*03d0*/  UIADD3 UR6, UP0, UR6, 0x620, URZ ;  /* 0x0000062006067890 */ /* 0x000fe2000ff1e03f */
[----:B0-----:R-:W-:-:S03]  /*03e0*/  IADD3 R6, P3, R6, 0x2000, RZ ;  /* 0x0000200006067810 */ /* 0x001fc60007f7e0ff */
[----:B------:R-:W-:Y:S01]  /*03f0*/  UIADD3.X UR7, URZ, UR7, URZ, UP0, !UPT ;  /* 0x000000073f077290 */ /* 0x000fe200087fe43f */
[----:B------:R-:W-:Y:S01]  /*0400*/  IADD3.X R7, RZ, R7, RZ, P3, !PT ;  /* 0x00000007ff077210 */ /* 0x000fe20001ffe4ff */
[----:B--2---:R-:W-:Y:S01]  /*0410*/  @!P2 STS [R0.X4], R17 ;  /* 0x000000110000a388 */ /* 0x004fe20000004800 */
[----:B-1----:R-:W-:-:S03]  /*0420*/  IADD3 R2, P2, R2, 0x2000, RZ ;  /* 0x0000200002027810 */ /* 0x002fc60007f5e0ff */
[----:B---3--:R-:W-:Y:S01]  /*0430*/  STS [R0.X4+0x200], R11 ;  /* 0x0002000b00007388 */ /* 0x008fe20000004800 */
[----:B------:R-:W-:-:S03]  /*0440*/  IADD3.X R3, RZ, R3, RZ, P2, !PT ;  /* 0x00000003ff037210 */ /* 0x000fc600017fe4ff */
[----:B----4-:R-:W-:Y:S04]  /*0450*/  STS [R0.X4+0x2c4], R13 ;  /* 0x0002c40d00007388 */ /* 0x010fe80000004800 */
[----:B-----5:R-:W-:Y:S04]  /*0460*/  STS [R0.X4+0x388], R15 ;  /* 0x0003880f00007388 */ /* 0x020fe80000004800 */
[----:B------:R-:W-:Y:S04]  /*0470*/  STS [R0.X4+0x44c], R25 ;  /* 0x00044c1900007388 */ /* 0x000fe80000004800 */
[----:B------:R-:W-:Y:S04]  /*0480*/  STS [R0.X4+0x510], R27 ;  /* 0x0005101b00007388 */ /* 0x000fe80000004800 */
[----:B------:R-:W-:Y:S04]  /*0490*/  STS [R0.X4+0x5d4], R61 ;  /* 0x0005d43d00007388 */ /* 0x000fe80000004800 */
[----:B------:R-:W-:Y:S04]  /*04a0*/  STS [R0.X4+0x698], R12 ;  /* 0x0006980c00007388 */ /* 0x000fe80000004800 */
[----:B------:R-:W-:Y:S04]  /*04b0*/  STS [R0.X4+0x75c], R14 ;  /* 0x00075c0e00007388 */ /* 0x000fe80000004800 */
[----:B------:R-:W-:Y:S01]  /*04c0*/  @!P0 STS [R0.X4+0xc4], R19 ;  /* 0x0000c41300008388 */ /* 0x000fe20000004800 */
[----:B------:R-:W-:-:S03]  /*04d0*/  ISETP.NE.AND P0, PT, R41, 0x20, PT ;  /* 0x000000202900780c */ /* 0x000fc60003f05270 */
[----:B------:R-:W-:Y:S04]  /*04e0*/  @!P1 STS [R0.X4+0x188], R39 ;  /* 0x0001882700009388 */ /* 0x000fe80000004800 */
[----:B------:R-:W-:Y:S01]  /*04f0*/  BAR.SYNC.DEFER_BLOCKING 0x0 ;  /* 0x0000000000007b1d */ /* 0x000fe20000010000 */
[----:B------:R-:W-:-:S04]  /*0500*/  IADD3 R4, P1, R4, 0x2000, RZ ;  /* 0x0000200004047810 */ /* 0x000fc80007f3e0ff */
[----:B------:R-:W-:Y:S01]  /*0510*/  IADD3.X R5, RZ, R5, RZ, P1, !PT ;  /* 0x00000005ff057210 */ /* 0x000fe20000ffe4ff */
[----:B------:R-:W-:Y:S04]  /*0520*/  LDS R38, [R0.X4+0x200] ;  /* 0x0002000000267984 */ /* 0x000fe80000004800 */
[----:B------:R-:W0:Y:S04]  /*0530*/  LDS.128 R20, [RZ] ;  /* 0x00000000ff147984 */ /* 0x000e280000000c00 */
[----:B------:R-:W1:Y:S04]  /*0540*/  LDS.128 R28, [0x20] ;  /* 0x00002000ff1c7984 */ /* 0x000e680000000c00 */
[----:B------:R-:W2:Y:S04]  /*0550*/  LDS.128 R32, [0x10] ;  /* 0x00001000ff207984 */ /* 0x000ea80000000c00 */
[----:B------:R-:W3:Y:S04]  /*0560*/  LDS.128 R8, [0x30] ;  /* 0x00003000ff087984 */ /* 0x000ee80000000c00 */
[----:B------:R-:W-:Y:S04]  /*0570*/  LDS R56, [R0.X4+0x2c4] ;  /* 0x0002c40000387984 */ /* 0x000fe80000004800 */
[----:B------:R-:W4:Y:S04]  /*0580*/  LDS.128 R12, [0x40] ;  /* 0x00004000ff0c7984 */ /* 0x000f280000000c00 */
[----:B------:R-:W5:Y:S04]  /*0590*/  LDS.128 R24, [0x60] ;  /* 0x00006000ff187984 */ /* 0x000f680000000c00 */
[----:B------:R-:W5:Y:S04]  /*05a0*/  LDS.128 R16, [0x50] ;  /* 0x00005000ff107984 */ /* 0x000f680000000c00 */
[----:B------:R-:W-:Y:S01]  /*05b0*/  LDS R36, [R0.X4+0x388] ;  /* 0x0003880000247984 */ /* 0x000fe20000004800 */
[----:B0-----:R-:W-:Y:S01]  /*05c0*/  FFMA R59, R20, R38, R59 ;  /* 0x00000026143b7223 */ /* 0x001fe2000000003b */
[C---:B------:R-:W-:Y:S01]  /*05d0*/  FFMA R47, R38.reuse, R21, R47 ;  /* 0x00000015262f7223 */ /* 0x040fe2000000002f */
[C---:B------:R-:W-:Y:S01]  /*05e0*/  FFMA R45, R38.reuse, R22, R45 ;  /* 0x00000016262d7223 */ /* 0x040fe2000000002d */
[C---:B------:R-:W-:Y:S01]  /*05f0*/  FFMA R44, R38.reuse, R23, R44 ;  /* 0x00000017262c7223 */ /* 0x040fe2000000002c */
[C---:B-1----:R-:W-:Y:S01]  /*0600*/  FFMA R57, R38.reuse, R28, R57 ;  /* 0x0000001c26397223 */ /* 0x042fe20000000039 */
[----:B------:R-:W0:Y:S01]  /*0610*/  LDS.128 R20, [0x70] ;  /* 0x00007000ff147984 */ /* 0x000e220000000c00 */
[C---:B------:R-:W-:Y:S01]  /*0620*/  FFMA R54, R38.reuse, R29, R54 ;  /* 0x0000001d26367223 */ /* 0x040fe20000000036 */
[C---:B------:R-:W-:Y:S01]  /*0630*/  FFMA R53, R38.reuse, R30, R53 ;  /* 0x0000001e26357223 */ /* 0x040fe20000000035 */
[C---:B------:R-:W-:Y:S01]  /*0640*/  FFMA R52, R38.reuse, R31, R52 ;  /* 0x0000001f26347223 */ /* 0x040fe20000000034 */
[C---:B--2---:R-:W-:Y:S01]  /*0650*/  FFMA R55, R38.reuse, R32, R55 ;  /* 0x0000002026377223 */ /* 0x044fe20000000037 */
[C---:B------:R-:W-:Y:S01]  /*0660*/  FFMA R48, R38.reuse, R33, R48 ;  /* 0x0000002126307223 */ /* 0x040fe20000000030 */
[C---:B------:R-:W-:Y:S01]  /*0670*/  FFMA R51, R38.reuse, R34, R51 ;  /* 0x0000002226337223 */ /* 0x040fe20000000033 */
[C---:B------:R-:W-:Y:S01]  /*0680*/  FFMA R46, R38.reuse, R35, R46 ;  /* 0x00000023262e7223 */ /* 0x040fe2000000002e */
[C---:B---3--:R-:W-:Y:S01]  /*0690*/  FFMA R49, R38.reuse, R8, R49 ;  /* 0x0000000826317223 */ /* 0x048fe20000000031 */
[C---:B------:R-:W-:Y:S01]  /*06a0*/  FFMA R50, R38.reuse, R9, R50 ;  /* 0x0000000926327223 */ /* 0x040fe20000000032 */
[C---:B------:R-:W-:Y:S01]  /*06b0*/  FFMA R39, R38.reuse, R10, R37 ;  /* 0x0000000a26277223 */ /* 0x040fe20000000025 */
[----:B------:R-:W1:Y:S01]  /*06c0*/  LDS.128 R28, [0x80] ;  /* 0x00008000ff1c7984 */ /* 0x000e620000000c00 */
[----:B------:R-:W-:-:S03]  /*06d0*/  FFMA R38, R38, R11, R42 ;  /* 0x0000000b26267223 */ /* 0x000fc6000000002a */
[----:B------:R-:W2:Y:S01]  /*06e0*/  LDS.128 R32, [0xa0] ;  /* 0x0000a000ff207984 */ /* 0x000ea20000000c00 */
[----:B----4-:R-:W-:Y:S01]  /*06f0*/  FFMA R59, R12, R56, R59 ;  /* 0x000000380c3b7223 */ /* 0x010fe2000000003b */
[C---:B------:R-:W-:Y:S01]  /*0700*/  FFMA R47, R56.reuse, R13, R47 ;  /* 0x0000000d382f7223 */ /* 0x040fe2000000002f */
[C---:B------:R-:W-:Y:S01]  /*0710*/  FFMA R45, R56.reuse, R14, R45 ;  /* 0x0000000e382d7223 */ /* 0x040fe2000000002d */
[----:B------:R-:W3:Y:S01]  /*0720*/  LDS.128 R8, [0x90] ;  /* 0x00009000ff087984 */ /* 0x000ee20000000c00 */
[C---:B------:R-:W-:Y:S01]  /*0730*/  FFMA R44, R56.reuse, R15, R44 ;  /* 0x0000000f382c7223 */ /* 0x040fe2000000002c */
[C---:B-----5:R-:W-:Y:S01]  /*0740*/  FFMA R57, R56.reuse, R24, R57 ;  /* 0x0000001838397223 */ /* 0x060fe20000000039 */
[C---:B------:R-:W-:Y:S01]  /*0750*/  FFMA R54, R56.reuse, R25, R54 ;  /* 0x0000001938367223 */ /* 0x040fe20000000036 */
[C---:B------:R-:W-:Y:S01]  /*0760*/  FFMA R53, R56.reuse, R26, R53 ;  /* 0x0000001a38357223 */ /* 0x040fe20000000035 */
[C---:B------:R-:W-:Y:S01]  /*0770*/  FFMA R52, R56.reuse, R27, R52 ;  /* 0x0000001b38347223 */ /* 0x040fe20000000034 */
[----:B------:R-:W4:Y:S01]  /*0780*/  LDS.128 R12, [0xb0] ;  /* 0x0000b000ff0c7984 */ /* 0x000f220000000c00 */
[C---:B------:R-:W-:Y:S01]  /*0790*/  FFMA R55, R56.reuse, R16, R55 ;  /* 0x0000001038377223 */ /* 0x040fe20000000037 */
[C---:B------:R-:W-:Y:S01]  /*07a0*/  FFMA R48, R56.reuse, R17, R48 ;  /* 0x0000001138307223 */ /* 0x040fe20000000030 */
[C---:B------:R-:W-:Y:S01]  /*07b0*/  FFMA R51, R56.reuse, R18, R51 ;  /* 0x0000001238337223 */ /* 0x040fe20000000033 */
[----:B------:R-:W-:Y:S01]  /*07c0*/  LDS R37, [R0.X4+0x44c] ;  /* 0x00044c0000257984 */ /* 0x000fe20000004800 */
[----:B------:R-:W-:-:S03]  /*07d0*/  FFMA R46, R56, R19, R46 ;  /* 0x00000013382e7223 */ /* 0x000fc6000000002e */
[----:B------:R-:W5:Y:S04]  /*07e0*/  LDS.128 R24, [0xc0] ;  /* 0x0000c000ff187984 */ /* 0x000f680000000c00 */
[----:B------:R-:W5:Y:S01]  /*07f0*/  LDS.128 R16, [0xe0] ;  /* 0x0000e000ff107984 */ /* 0x000f620000000c00 */
[C---:B0-----:R-:W-:Y:S01]  /*0800*/  FFMA R49, R56.reuse, R20, R49 ;  /* 0x0000001438317223 */ /* 0x041fe20000000031 */
[C---:B------:R-:W-:Y:S01]  /*0810*/  FFMA R50, R56.reuse, R21, R50 ;  /* 0x0000001538327223 */ /* 0x040fe20000000032 */
[C---:B------:R-:W-:Y:S01]  /*0820*/  FFMA R39, R56.reuse, R22, R39 ;  /* 0x0000001638277223 */ /* 0x040fe20000000027 */
[----:B------:R-:W-:Y:S02]  /*0830*/  FFMA R56, R56, R23, R38 ;  /* 0x0000001738387223 */ /* 0x000fe40000000026 */
[----:B------:R-:W0:Y:S04]  /*0840*/  LDS.128 R20, [0xd0] ;  /* 0x0000d000ff147984 */ /* 0x000e280000000c00 */
[----:B------:R-:W-:Y:S01]  /*0850*/  LDS R38, [R0.X4+0x510] ;  /* 0x0005100000267984 */ /* 0x000fe20000004800 */
[----:B-1----:R-:W-:Y:S01]  /*0860*/  FFMA R59, R28, R36, R59 ;  /* 0x000000241c3b7223 */ /* 0x002fe2000000003b */
[C---:B------:R-:W-:Y:S01]  /*0870*/  FFMA R42, R36.reuse, R29, R47 ;  /* 0x0000001d242a7223 */ /* 0x040fe2000000002f */
[C---:B------:R-:W-:Y:S01]  /*0880*/  FFMA R45, R36.reuse, R30, R45 ;  /* 0x0000001e242d7223 */ /* 0x040fe2000000002d */
[C---:B------:R-:W-:Y:S01]  /*0890*/  FFMA R44, R36.reuse, R31, R44 ;  /* 0x0000001f242c7223 */ /* 0x040fe2000000002c */
[C---:B--2---:R-:W-:Y:S01]  /*08a0*/  FFMA R57, R36.reuse, R32, R57 ;  /* 0x0000002024397223 */ /* 0x044fe20000000039 */
[----:B------:R-:W1:Y:S01]  /*08b0*/  LDS.128 R28, [0xf0] ;  /* 0x0000f000ff1c7984 */ /* 0x000e620000000c00 */
[C---:B------:R-:W-:Y:S01]  /*08c0*/  FFMA R54, R36.reuse, R33, R54 ;  /* 0x0000002124367223 */ /* 0x040fe20000000036 */
[C---:B------:R-:W-:Y:S01]  /*08d0*/  FFMA R53, R36.reuse, R34, R53 ;  /* 0x0000002224357223 */ /* 0x040fe20000000035 */
[C---:B------:R-:W-:Y:S01]  /*08e0*/  FFMA R52, R36.reuse, R35, R52 ;  /* 0x0000002324347223 */ /* 0x040fe20000000034 */
[C---:B---3--:R-:W-:Y:S01]  /*08f0*/  FFMA R55, R36.reuse, R8, R55 ;  /* 0x0000000824377223 */ /* 0x048fe20000000037 */
[C---:B------:R-:W-:Y:S01]  /*0900*/  FFMA R48, R36.reuse, R9, R48 ;  /* 0x0000000924307223 */ /* 0x040fe20000000030 */
[C---:B------:R-:W-:Y:S01]  /*0910*/  FFMA R51, R36.reuse, R10, R51 ;  /* 0x0000000a24337223 */ /* 0x040fe20000000033 */
[C---:B------:R-:W-:Y:S01]  /*0920*/  FFMA R46, R36.reuse, R11, R46 ;  /* 0x0000000b242e7223 */ /* 0x040fe2000000002e */
[----:B------:R-:W2:Y:S01]  /*0930*/  LDS.128 R32, [0x100] ;  /* 0x00010000ff207984 */ /* 0x000ea20000000c00 */
[C---:B----4-:R-:W-:Y:S01]  /*0940*/  FFMA R49, R36.reuse, R12, R49 ;  /* 0x0000000c24317223 */ /* 0x050fe20000000031 */
[C---:B------:R-:W-:Y:S01]  /*0950*/  FFMA R50, R36.reuse, R13, R50 ;  /* 0x0000000d24327223 */ /* 0x040fe20000000032 */
[C---:B------:R-:W-:Y:S01]  /*0960*/  FFMA R39, R36.reuse, R14, R39 ;  /* 0x0000000e24277223 */ /* 0x040fe20000000027 */
[----:B------:R-:W3:Y:S01]  /*0970*/  LDS.128 R8, [0x120] ;  /* 0x00012000ff087984 */ /* 0x000ee20000000c00 */
[----:B------:R-:W-:-:S03]  /*0980*/  FFMA R56, R36, R15, R56 ;  /* 0x0000000f24387223 */ /* 0x000fc60000000038 */
[----:B------:R-:W4:Y:S01]  /*0990*/  LDS.128 R12, [0x110] ;  /* 0x00011000ff0c7984 */ /* 0x000f220000000c00 */
[----:B-----5:R-:W-:Y:S01]  /*09a0*/  FFMA R59, R24, R37, R59 ;  /* 0x00000025183b7223 */ /* 0x020fe2000000003b */
[C---:B------:R-:W-:Y:S01]  /*09b0*/  FFMA R47, R37.reuse, R25, R42 ;  /* 0x00000019252f7223 */ /* 0x040fe2000000002a */
[C---:B------:R-:W-:Y:S01]  /*09c0*/  FFMA R45, R37.reuse, R26, R45 ;  /* 0x0000001a252d7223 */ /* 0x040fe2000000002d */
[C---:B------:R-:W-:Y:S01]  /*09d0*/  FFMA R44, R37.reuse, R27, R44 ;  /* 0x0000001b252c7223 */ /* 0x040fe2000000002c */
[C---:B------:R-:W-:Y:S01]  /*09e0*/  FFMA R57, R37.reuse, R16, R57 ;  /* 0x0000001025397223 */ /* 0x040fe20000000039 */
[C---:B------:R-:W-:Y:S01]  /*09f0*/  FFMA R54, R37.reuse, R17, R54 ;  /* 0x0000001125367223 */ /* 0x040fe20000000036 */
[C---:B------:R-:W-:Y:S01]  /*0a00*/  FFMA R53, R37.reuse, R18, R53 ;  /* 0x0000001225357223 */ /* 0x040fe20000000035 */
[C---:B------:R-:W-:Y:S01]  /*0a10*/  FFMA R52, R37.reuse, R19, R52 ;  /* 0x0000001325347223 */ /* 0x040fe20000000034 */
[----:B------:R-:W5:Y:S01]  /*0a20*/  LDS.128 R24, [0x130] ;  /* 0x00013000ff187984 */ /* 0x000f620000000c00 */
[C---:B0-----:R-:W-:Y:S01]  /*0a30*/  FFMA R55, R37.reuse, R20, R55 ;  /* 0x0000001425377223 */ /* 0x041fe20000000037 */
[C---:B------:R-:W-:Y:S01]  /*0a40*/  FFMA R48, R37.reuse, R21, R48 ;  /* 0x0000001525307223 */ /* 0x040fe20000000030 */
[C---:B------:R-:W-:Y:S01]  /*0a50*/  FFMA R51, R37.reuse, R22, R51 ;  /* 0x0000001625337223 */ /* 0x040fe20000000033 */
[----:B------:R-:W-:Y:S01]  /*0a60*/  LDS R36, [R0.X4+0x5d4] ;  /* 0x0005d40000247984 */ /* 0x000fe20000004800 */
[----:B------:R-:W-:-:S03]  /*0a70*/  FFMA R46, R37, R23, R46 ;  /* 0x00000017252e7223 */ /* 0x000fc6000000002e */
[----:B------:R-:W0:Y:S04]  /*0a80*/  LDS.128 R16, [0x140] ;  /* 0x00014000ff107984 */ /* 0x000e280000000c00 */
[----:B------:R-:W0:Y:S01]  /*0a90*/  LDS.128 R20, [0x160] ;  /* 0x00016000ff147984 */ /* 0x000e220000000c00 */
[C---:B-1----:R-:W-:Y:S01]  /*0aa0*/  FFMA R49, R37.reuse, R28, R49 ;  /* 0x0000001c25317223 */ /* 0x042fe20000000031 */
[C---:B------:R-:W-:Y:S01]  /*0ab0*/  FFMA R50, R37.reuse, R29, R50 ;  /* 0x0000001d25327223 */ /* 0x040fe20000000032 */
[C---:B------:R-:W-:Y:S01]  /*0ac0*/  FFMA R39, R37.reuse, R30, R39 ;  /* 0x0000001e25277223 */ /* 0x040fe20000000027 */
[----:B------:R-:W-:Y:S01]  /*0ad0*/  FFMA R56, R37, R31, R56 ;  /* 0x0000001f25387223 */ /* 0x000fe20000000038 */
[----:B------:R-:W-:Y:S01]  /*0ae0*/  LDS R42, [R0.X4+0x698] ;  /* 0x00069800002a7984 */ /* 0x000fe20000004800 */
[----:B--2---:R-:W-:Y:S01]  /*0af0*/  FFMA R37, R32, R38, R59 ;  /* 0x0000002620257223 */ /* 0x004fe2000000003b */
[C---:B------:R-:W-:Y:S01]  /*0b00*/  FFMA R47, R38.reuse, R33, R47 ;  /* 0x00000021262f7223 */ /* 0x040fe2000000002f */
[C---:B------:R-:W-:Y:S01]  /*0b10*/  FFMA R45, R38.reuse, R34, R45 ;  /* 0x00000022262d7223 */ /* 0x040fe2000000002d */
[C---:B------:R-:W-:Y:S01]  /*0b20*/  FFMA R44, R38.reuse, R35, R44 ;  /* 0x00000023262c7223 */ /* 0x040fe2000000002c */
[C---:B---3--:R-:W-:Y:S01]  /*0b30*/  FFMA R57, R38.reuse, R8, R57 ;  /* 0x0000000826397223 */ /* 0x048fe20000000039 */
[C---:B------:R-:W-:Y:S01]  /*0b40*/  FFMA R54, R38.reuse, R9, R54 ;  /* 0x0000000926367223 */ /* 0x040fe20000000036 */
[C---:B------:R-:W-:Y:S01]  /*0b50*/  FFMA R53, R38.reuse, R10, R53 ;  /* 0x0000000a26357223 */ /* 0x040fe20000000035 */
[C---:B------:R-:W-:Y:S01]  /*0b60*/  FFMA R52, R38.reuse, R11, R52 ;  /* 0x0000000b26347223 */ /* 0x040fe20000000034 */
[----:B------:R-:W1:Y:S01]  /*0b70*/  LDS.128 R28, [0x150] ;  /* 0x00015000ff1c7984 */ /* 0x000e620000000c00 */
[C---:B----4-:R-:W-:Y:S01]  /*0b80*/  FFMA R55, R38.reuse, R12, R55 ;  /* 0x0000000c26377223 */ /* 0x050fe20000000037 */
[C---:B------:R-:W-:Y:S01]  /*0b90*/  FFMA R48, R38.reuse, R13, R48 ;  /* 0x0000000d26307223 */ /* 0x040fe20000000030 */
[C---:B------:R-:W-:Y:S01]  /*0ba0*/  FFMA R51, R38.reuse, R14, R51 ;  /* 0x0000000e26337223 */ /* 0x040fe20000000033 */
[----:B------:R-:W2:Y:S01]  /*0bb0*/  LDS.128 R32, [0x170] ;  /* 0x00017000ff207984 */ /* 0x000ea20000000c00 */
[----:B------:R-:W-:-:S03]  /*0bc0*/  FFMA R46, R38, R15, R46 ;  /* 0x0000000f262e7223 */ /* 0x000fc6000000002e */
[----:B------:R-:W3:Y:S01]  /*0bd0*/  LDS.128 R8, [0x180] ;  /* 0x00018000ff087984 */ /* 0x000ee20000000c00 */
[C---:B-----5:R-:W-:Y:S01]  /*0be0*/  FFMA R49, R38.reuse, R24, R49 ;  /* 0x0000001826317223 */ /* 0x060fe20000000031 */
[C---:B------:R-:W-:Y:S01]  /*0bf0*/  FFMA R50, R38.reuse, R25, R50 ;  /* 0x0000001926327223 */ /* 0x040fe20000000032 */
[C---:B------:R-:W-:Y:S01]  /*0c00*/  FFMA R39, R38.reuse, R26, R39 ;  /* 0x0000001a26277223 */ /* 0x040fe20000000027 */
[----:B------:R-:W-:Y:S01]  /*0c10*/  FFMA R38, R38, R27, R56 ;  /* 0x0000001b26267223 */ /* 0x000fe20000000038 */
[----:B------:R-:W4:Y:S04]  /*0c20*/  LDS.128 R12, [0x1a0] ;  /* 0x0001a000ff0c7984 */ /* 0x000f280000000c00 */
[----:B------:R-:W-:Y:S01]  /*0c30*/  LDS R56, [R0.X4+0x75c] ;  /* 0x00075c0000387984 */ /* 0x000fe20000004800 */
[----:B0-----:R-:W-:Y:S01]  /*0c40*/  FFMA R37, R16, R36, R37 ;  /* 0x0000002410257223 */ /* 0x001fe20000000025 */
[C---:B------:R-:W-:Y:S01]  /*0c50*/  FFMA R47, R36.reuse, R17, R47 ;  /* 0x00000011242f7223 */ /* 0x040fe2000000002f */
[C---:B------:R-:W-:Y:S01]  /*0c60*/  FFMA R45, R36.reuse, R18, R45 ;  /* 0x00000012242d7223 */ /* 0x040fe2000000002d */
[C---:B------:R-:W-:Y:S01]  /*0c70*/  FFMA R44, R36.reuse, R19, R44 ;  /* 0x00000013242c7223 */ /* 0x040fe2000000002c */
[C---:B------:R-:W-:Y:S01]  /*0c80*/  FFMA R57, R36.reuse, R20, R57 ;  /* 0x0000001424397223 */ /* 0x040fe20000000039 */
[C---:B------:R-:W-:Y:S01]  /*0c90*/  FFMA R54, R36.reuse, R21, R54 ;  /* 0x0000001524367223 */ /* 0x040fe20000000036 */
[C---:B------:R-:W-:Y:S01]  /*0ca0*/  FFMA R53, R36.reuse, R22, R53 ;  /* 0x0000001624357223 */ /* 0x040fe20000000035 */
[C---:B------:R-:W-:Y:S01]  /*0cb0*/  FFMA R52, R36.reuse, R23, R52 ;  /* 0x0000001724347223 */ /* 0x040fe20000000034 */
[----:B------:R-:W0:Y:S04]  /*0cc0*/  LDS.128 R16, [0x190] ;  /* 0x00019000ff107984 */ /* 0x000e280000000c00 */
[----:B------:R-:W5:Y:S04]  /*0cd0*/  LDS.128 R20, [0x1b0] ;  /* 0x0001b000ff147984 */ /* 0x000f680000000c00 */
[----:B------:R-:W5:Y:S01]  /*0ce0*/  LDS.128 R24, [0x1c0] ;  /* 0x0001c000ff187984 */ /* 0x000f620000000c00 */
[C---:B-1----:R-:W-:Y:S01]  /*0cf0*/  FFMA R55, R36.reuse, R28, R55 ;  /* 0x0000001c24377223 */ /* 0x042fe20000000037 */
[C---:B------:R-:W-:Y:S01]  /*0d00*/  FFMA R48, R36.reuse, R29, R48 ;  /* 0x0000001d24307223 */ /* 0x040fe20000000030 */
[C---:B------:R-:W-:Y:S01]  /*0d10*/  FFMA R51, R36.reuse, R30, R51 ;  /* 0x0000001e24337223 */ /* 0x040fe20000000033 */
[C---:B------:R-:W-:Y:S01]  /*0d20*/  FFMA R46, R36.reuse, R31, R46 ;  /* 0x0000001f242e7223 */ /* 0x040fe2000000002e */
[C---:B--2---:R-:W-:Y:S01]  /*0d30*/  FFMA R49, R36.reuse, R32, R49 ;  /* 0x0000002024317223 */ /* 0x044fe20000000031 */
[C---:B------:R-:W-:Y:S01]  /*0d40*/  FFMA R50, R36.reuse, R33, R50 ;  /* 0x0000002124327223 */ /* 0x040fe20000000032 */
[C---:B------:R-:W-:Y:S01]  /*0d50*/  FFMA R59, R36.reuse, R34, R39 ;  /* 0x00000022243b7223 */ /* 0x040fe20000000027 */
[----:B------:R-:W-:Y:S01]  /*0d60*/  FFMA R58, R36, R35, R38 ;  /* 0x00000023243a7223 */ /* 0x000fe20000000026 */
[----:B---3--:R-:W-:Y:S01]  /*0d70*/  FFMA R61, R8, R42, R37 ;  /* 0x0000002a083d7223 */ /* 0x008fe20000000025 */
[----:B------:R-:W1:Y:S01]  /*0d80*/  LDS.128 R28, [0x1e0] ;  /* 0x0001e000ff1c7984 */ /* 0x000e620000000c00 */
        /* <DEDUP_REMOVED lines=8> */
[C---:B------:R-:W-:Y:S01]  /*0e10*/  FFMA R52, R42.reuse, R15, R52 ;  /* 0x0000000f2a347223 */ /* 0x040fe20000000034 */
[C---:B0-----:R-:W-:Y:S01]  /*0e20*/  FFMA R55, R42.reuse, R16, R55 ;  /* 0x000000102a377223 */ /* 0x041fe20000000037 */
[C---:B------:R-:W-:Y:S01]  /*0e30*/  FFMA R48, R42.reuse, R17, R48 ;  /* 0x000000112a307223 */ /* 0x040fe20000000030 */
[C---:B------:R-:W-:Y:S01]  /*0e40*/  FFMA R51, R42.reuse, R18, R51 ;  /* 0x000000122a337223 */ /* 0x040fe20000000033 */
[C---:B------:R-:W-:Y:S01]  /*0e50*/  FFMA R46, R42.reuse, R19, R46 ;  /* 0x000000132a2e7223 */ /* 0x040fe2000000002e */
[C---:B-----5:R-:W-:Y:S01]  /*0e60*/  FFMA R49, R42.reuse, R20, R49 ;  /* 0x000000142a317223 */ /* 0x060fe20000000031 */
[C---:B------:R-:W-:Y:S01]  /*0e70*/  FFMA R50, R42.reuse, R21, R50 ;  /* 0x000000152a327223 */ /* 0x040fe20000000032 */
[C---:B------:R-:W-:Y:S01]  /*0e80*/  FFMA R9, R42.reuse, R22, R59 ;  /* 0x000000162a097223 */ /* 0x040fe2000000003b */
[----:B------:R-:W-:Y:S01]  /*0e90*/  FFMA R42, R42, R23, R58 ;  /* 0x000000172a2a7223 */ /* 0x000fe2000000003a */
[----:B------:R-:W-:Y:S01]  /*0ea0*/  FFMA R59, R24, R56, R61 ;  /* 0x00000038183b7223 */ /* 0x000fe2000000003d */
[C---:B------:R-:W-:Y:S01]  /*0eb0*/  FFMA R47, R56.reuse, R25, R47 ;  /* 0x00000019382f7223 */ /* 0x040fe2000000002f */
[C---:B------:R-:W-:Y:S01]  /*0ec0*/  FFMA R45, R56.reuse, R26, R45 ;  /* 0x0000001a382d7223 */ /* 0x040fe2000000002d */
[C---:B------:R-:W-:Y:S01]  /*0ed0*/  FFMA R44, R56.reuse, R27, R44 ;  /* 0x0000001b382c7223 */ /* 0x040fe2000000002c */
[C---:B-1----:R-:W-:Y:S01]  /*0ee0*/  FFMA R57, R56.reuse, R28, R57 ;  /* 0x0000001c38397223 */ /* 0x042fe20000000039 */
        /* <DEDUP_REMOVED lines=10> */
[----:B------:R-:W-:Y:S01]  /*0f90*/  FFMA R46, R56, R35, R46 ;  /* 0x00000023382e7223 */ /* 0x000fe2000000002e */
[----:B------:R-:W-:Y:S05]  /*0fa0*/  @P0 BRA `(.L_x_69) ;  /* 0xfffff2f000000947 */ /* 0x000fea000383ffff */
[----:B------:R-:W-:Y:S01]  /*0fb0*/  MOV R3, 0x4 ;  /* 0x0000000400037802 */ /* 0x000fe20000000f00 */
        /* <DEDUP_REMOVED lines=19> */
.L_x_70:
        /* <DEDUP_REMOVED lines=9> */
.L_x_111:


//--------------------- .text.tvmgen_default_fused_nn_contrib_conv2d_winograd_without_weight_transform_add_nn_relu_1_kernel_2 --------------------------
	.section	.text.tvmgen_default_fused_nn_contrib_conv2d_winograd_without_weight_transform_add_nn_relu_1_kernel_2,"ax",@progbits
	.sectioninfo	@"SHI_REGISTERS=30"
	.align	128
        .global         tvmgen_default_fused_nn_contrib_conv2d_winograd_without_weight_transform_add_nn_relu_1_kernel_2
        .type           tvmgen_default_fused_nn_contrib_conv2d_winograd_without_weight_transform_add_nn_relu_1_kernel_2,@function
        .size           tvmgen_default_fused_nn_contrib_conv2d_winograd_without_weight_transform_add_nn_relu_1_kernel_2,(.L_x_112 - tvmgen_default_fused_nn_contrib_conv2d_winograd_without_weight_transform_add_nn_relu_1_kernel_2)
        .other          tvmgen_default_fused_nn_contrib_conv2d_winograd_without_weight_transform_add_nn_relu_1_kernel_2,@"STO_CUDA_ENTRY STV_DEFAULT"
tvmgen_default_fused_nn_contrib_conv2d_winograd_without_weight_transform_add_nn_relu_1_kernel_2:
.text.tvmgen_default_fused_nn_contrib_conv2d_winograd_without_weight_transform_add_nn_relu_1_kernel_2:
[----:B------:R-:W-:Y:S02]  /*0000*/  MOV R1, c[0x0][0x28] ;  /* 0x00000a0000017a02 */ /* 0x000fe40000000f00 */
[----:B------:R-:W0:Y:S01]  /*0010*/  S2R R5, SR_CTAID.X ;  /* 0x0000000000057919 */ /* 0x000e220000002500 */
[----:B------:R-:W-:Y:S01]  /*0020*/  MOV R0, 0x4 ;  /* 0x0000000400007802 */ /* 0x000fe20000000f00 */
[----:B------:R-:W-:Y:S02]  /*0030*/  ULDC.64 UR4, c[0x0][0x118] ;  /* 0x0000460000047ab9 */ /* 0x000fe40000000a00 */
[----:B------:R-:W0:Y:S02]  /*0040*/  S2R R26, SR_TID.X ;  /* 0x00000000001a7919 */ /* 0x000e240000002100 */
[----:B0-----:R-:W-:-:S05]  /*0050*/  LEA R21, R5, R26, 0x7 ;  /* 0x0000001a05157211 */ /* 0x001fca00078e38ff */
[----:B------:R-:W-:-:S05]  /*0060*/  IMAD.WIDE R20, R21, R0, c[0x0][0x168] ;  /* 0x00005a0015147625 */ /* 0x000fca00078e0200 */
[----:B------:R-:W2:Y:S04]  /*0070*/  LDG.E.CONSTANT R24, [R20.64+0x18800] ;  /* 0x0188000414187981 */ /* 0x000ea8000c1e9900 */
[----:B------:R-:W3:Y:S04]  /*0080*/  LDG.E.CONSTANT R19, [R20.64+0x62000] ;  /* 0x0620000414137981 */ /* 0x000ee8000c1e9900 */
[----:B------:R-:W4:Y:S04]  /*0090*/  LDG.E.CONSTANT R25, [R20.64] ;  /* 0x0000000414197981 */ /* 0x000f28000c1e9900 */
[----:B------:R-:W5:Y:S04]  /*00a0*/  LDG.E.CONSTANT R18, [R20.64+0x7a800] ;  /* 0x07a8000414127981 */ /* 0x000f68000c1e9900 */
[----:B------:R5:W5:Y:S01]  /*00b0*/  LDG.E.CONSTANT R23, [R20.64+0x31000] ;  /* 0x0310000414177981 */ /* 0x000b62000c1e9900 */
[----:B------:R-:W-:-:S03]  /*00c0*/  SHF.R.S32.HI R2, RZ, 0x2, R26 ;  /* 0x00000002ff027819 */ /* 0x000fc6000001141a */
[----:B------:R5:W5:Y:S04]  /*00d0*/  LDG.E.CONSTANT R17, [R20.64+0x93000] ;  /* 0x0930000414117981 */ /* 0x000b68000c1e9900 */
[----:B------:R5:W5:Y:S01]  /*00e0*/  LDG.E.CONSTANT R22, [R20.64+0x49800] ;  /* 0x0498000414167981 */ /* 0x000b62000c1e9900 */
[----:B------:R-:W-:-:S03]  /*00f0*/  LEA R2, R5, R2, 0x5 ;  /* 0x0000000205027211 */ /* 0x000fc600078e28ff */
[----:B------:R5:W5:Y:S04]  /*0100*/  LDG.E.CONSTANT R16, [R20.64+0xab800] ;  /* 0x0ab8000414107981 */ /* 0x000b68000c1e9900 */
[----:B------:R5:W5:Y:S04]  /*0110*/  LDG.E.CONSTANT R15, [R20.64+0xc4000] ;  /* 0x0c400004140f7981 */ /* 0x000b68000c1e9900 */
[----:B------:R5:W5:Y:S01]  /*0120*/  LDG.E.CONSTANT R13, [R20.64+0xdc800] ;  /* 0x0dc80004140d7981 */ /* 0x000b62000c1e9900 */
[----:B------:R-:W-:-:S03]  /*0130*/  IMAD.HI R2, R2, 0x5397829d, RZ ;  /* 0x5397829d02027827 */ /* 0x000fc600078e02ff */
[----:B------:R5:W5:Y:S02]  /*0140*/  LDG.E.CONSTANT R10, [R20.64+0xf5000] ;  /* 0x0f500004140a7981 */ /* 0x000b64000c1e9900 */
[----:B------:R-:W-:Y:S02]  /*0150*/  SHF.R.U32.HI R3, RZ, 0x1f, R2 ;  /* 0x0000001fff037819 */ /* 0x000fe40000011602 */
[----:B------:R5:W5:Y:S02]  /*0160*/  LDG.E.CONSTANT R9, [R20.64+0x10d800] ;  /* 0x10d8000414097981 */ /* 0x000b64000c1e9900 */
[----:B------:R-:W-:Y:S02]  /*0170*/  LEA.HI.SX32 R3, R2, R3, 0x1c ;  /* 0x0000000302037211 */ /* 0x000fe400078fe2ff */
[----:B------:R5:W5:Y:S04]  /*0180*/  LDG.E.CONSTANT R14, [R20.64+0x126000] ;  /* 0x12600004140e7981 */ /* 0x000b68000c1e9900 */
[----:B------:R5:W5:Y:S01]  /*0190*/  LDG.E.CONSTANT R11, [R20.64+0x13e800] ;  /* 0x13e80004140b7981 */ /* 0x000b62000c1e9900 */
[----:B------:R-:W-:-:S03]  /*01a0*/  IMAD.WIDE R6, R3, R0, c[0x0][0x170] ;  /* 0x00005c0003067625 */ /* 0x000fc600078e0200 */
[----:B------:R5:W5:Y:S04]  /*01b0*/  LDG.E.CONSTANT R8, [R20.64+0x157000] ;  /* 0x1570000414087981 */ /* 0x000b68000c1e9900 */
[----:B------:R5:W5:Y:S04]  /*01c0*/  LDG.E.CONSTANT R12, [R20.64+0x16f800] ;  /* 0x16f80004140c7981 */ /* 0x000b68000c1e9900 */
[----:B------:R0:W5:Y:S01]  /*01d0*/  LDG.E.CONSTANT R6, [R6.64] ;  /* 0x0000000406067981 */ /* 0x000162000c1e9900 */
[----:B------:R-:W-:Y:S02]  /*01e0*/  SHF.R.S32.HI R4, RZ, 0x1, R26 ;  /* 0x00000001ff047819 */ /* 0x000fe4000001141a */
[----:B------:R-:W-:-:S02]  /*01f0*/  LEA R3, R5, R26, 0x1 ;  /* 0x0000001a05037211 */ /* 0x000fc400078e08ff */
[----:B------:R-:W-:Y:S02]  /*0200*/  MOV R2, RZ ;  /* 0x000000ff00027202 */ /* 0x000fe40000000f00 */
[----:B------:R-:W-:Y:S02]  /*0210*/  LEA R5, R5, R4, 0x6 ;  /* 0x0000000405057211 */ /* 0x000fe400078e30ff */
[----:B------:R-:W-:Y:S01]  /*0220*/  MOV R4, RZ ;  /* 0x000000ff00047202 */ /* 0x000fe20000000f00 */
[----:B------:R-:W-:-:S04]  /*0230*/  IMAD.HI R2, R3, -0x6db6db6d, R2 ;  /* 0x9249249303027827 */ /* 0x000fc800078e0202 */
[----:B------:R-:W-:Y:S01]  /*0240*/  IMAD.HI R4, R5, -0x6db6db6d, R4 ;  /* 0x9249249305047827 */ /* 0x000fe200078e0204 */
[----:B------:R-:W-:-:S04]  /*0250*/  SHF.R.U32.HI R5, RZ, 0x1f, R2 ;  /* 0x0000001fff057819 */ /* 0x000fc80000011602 */
[----:B------:R-:W-:Y:S02]  /*0260*/  LEA.HI.SX32 R27, R2, R5, 0x1d ;  /* 0x00000005021b7211 */ /* 0x000fe400078feaff */
[----:B------:R-:W-:-:S04]  /*0270*/  SHF.R.U32.HI R5, RZ, 0x1f, R4 ;  /* 0x0000001fff057819 */ /* 0x000fc80000011604 */
[----:B------:R-:W-:Y:S01]  /*0280*/  LEA.HI.SX32 R2, R4, R5, 0x1e ;  /* 0x0000000504027211 */ /* 0x000fe200078ff2ff */
[----:B------:R-:W-:-:S04]  /*0290*/  IMAD R27, R27, -0xe, R3 ;  /* 0xfffffff21b1b7824 */ /* 0x000fc800078e0203 */
[----:B------:R-:W-:Y:S01]  /*02a0*/  IMAD R2, R2, 0x1c, R27 ;  /* 0x0000001c02027824 */ /* 0x000fe200078e021b */
[----:B--2---:R-:W-:Y:S01]  /*02b0*/  FADD R4, RZ, -R24 ;  /* 0x80000018ff047221 */ /* 0x004fe20000000000 */
[----:B---3--:R-:W-:Y:S01]  /*02c0*/  FADD R5, RZ, -R19 ;  /* 0x80000013ff057221 */ /* 0x008fe20000000000 */
[----:B----4-:R-:W-:Y:S01]  /*02d0*/  FADD R25, RZ, R25 ;  /* 0x00000019ff197221 */ /* 0x010fe20000000000 */
[----:B-----5:R-:W-:-:S03]  /*02e0*/  FADD R20, RZ, R18 ;  /* 0x00000012ff147221 */ /* 0x020fc60000000000 */
[----:B------:R-:W-:Y:S01]  /*02f0*/  FADD R24, R25, R24 ;  /* 0x0000001819187221 */ /* 0x000fe20000000000 */
[----:B------:R-:W-:Y:S01]  /*0300*/  FADD R3, R23, R4 ;  /* 0x0000000417037221 */ /* 0x000fe20000000000 */
[----:B------:R-:W-:Y:S01]  /*0310*/  FADD R4, -R18, R5 ;  /* 0x0000000512047221 */ /* 0x000fe20000000100 */
[----:B------:R-:W-:-:S03]  /*0320*/  FADD R5, -R17, R20 ;  /* 0x0000001411057221 */ /* 0x000fc60000000100 */
[----:B------:R-:W-:Y:S01]  /*0330*/  FADD R20, -R17, R4 ;  /* 0x0000000411147221 */ /* 0x000fe20000000100 */
[----:B------:R-:W-:Y:S01]  /*0340*/  FADD R24, R24, R23 ;  /* 0x0000001718187221 */ /* 0x000fe20000000000 */
[----:B------:R-:W-:Y:S01]  /*0350*/  FADD R3, R3, R22 ;  /* 0x0000001603037221 */ /* 0x000fe20000000000 */
[----:B------:R-:W-:-:S03]  /*0360*/  FADD R22, -R16, R5 ;  /* 0x0000000510167221 */ /* 0x000fc60000000100 */
[----:B------:R-:W-:Y:S01]  /*0370*/  FADD R4, -R18, R3 ;  /* 0x0000000312047221 */ /* 0x000fe20000000100 */
[----:B------:R-:W-:Y:S01]  /*0380*/  FADD R19, R24, R19 ;  /* 0x0000001318137221 */ /* 0x000fe20000000000 */
[----:B------:R-:W-:Y:S02]  /*0390*/  FADD R20, R15, R20 ;  /* 0x000000140f147221 */ /* 0x000fe40000000000 */
[----:B------:R-:W-:Y:S01]  /*03a0*/  FADD R3, R17, R4 ;  /* 0x0000000411037221 */ /* 0x000fe20000000000 */
[C---:B0-----:R-:W-:Y:S01]  /*03b0*/  FADD R7, -R13.reuse, R22 ;  /* 0x000000160d077221 */ /* 0x041fe20000000100 */
[----:B------:R-:W-:Y:S01]  /*03c0*/  FADD R5, R13, R20 ;  /* 0x000000140d057221 */ /* 0x000fe20000000000 */
[----:B------:R-:W-:Y:S02]  /*03d0*/  FADD R18, R19, R18 ;  /* 0x0000001213127221 */ /* 0x000fe40000000000 */
[C---:B------:R-:W-:Y:S01]  /*03e0*/  FADD R4, R10.reuse, R7 ;  /* 0x000000070a047221 */ /* 0x040fe20000000000 */
[----:B------:R-:W-:Y:S01]  /*03f0*/  FADD R5, R10, R5 ;  /* 0x000000050a057221 */ /* 0x000fe20000000000 */
[----:B------:R-:W-:Y:S01]  /*0400*/  FADD R18, R18, R17 ;  /* 0x0000001112127221 */ /* 0x000fe20000000000 */
[----:B------:R-:W-:Y:S01]  /*0410*/  FADD R16, R3, R16 ;  /* 0x0000001003107221 */ /* 0x000fe20000000000 */
[----:B------:R-:W-:-:S02]  /*0420*/  FADD R4, R9, R4 ;  /* 0x0000000409047221 */ /* 0x000fc40000000000 */
        /* <DEDUP_REMOVED lines=12> */
[----:B------:R-:W-:Y:S01]  /*04f0*/  SHF.L.U32 R3, R2, 0x1, RZ ;  /* 0x0000000102037819 */ /* 0x000fe200000006ff */
[--C-:B------:R-:W-:Y:S01]  /*0500*/  FADD R13, R13, R6.reuse ;  /* 0x000000060d0d7221 */ /* 0x100fe20000000000 */
[--C-:B------:R-:W-:Y:S01]  /*0510*/  FADD R9, R9, R6.reuse ;  /* 0x0000000609097221 */ /* 0x100fe20000000000 */
[--C-:B------:R-:W-:Y:S01]  /*0520*/  FADD R11, R11, R6.reuse ;  /* 0x000000060b0b7221 */ /* 0x100fe20000000000 */
        /* <DEDUP_REMOVED lines=11> */
.L_x_71:
        /* <DEDUP_REMOVED lines=10> */
.L_x_112:


//--------------------- .text.tvmgen_default_fused_nn_conv2d_add_2_kernel --------------------------
	.section	.text.tvmgen_default_fused_nn_conv2d_add_2_kernel,"ax",@progbits
	.sectionflags	@"SHF_BARRIERS=1"
	.sectioninfo	@"SHI_REGISTERS=38"
	.align	128
        .global         tvmgen_default_fused_nn_conv2d_add_2_kernel
        .type           tvmgen_default_fused_nn_conv2d_add_2_kernel,@function
        .size           tvmgen_default_fused_nn_conv2d_add_2_kernel,(.L_x_113 - tvmgen_default_fused_nn_conv2d_add_2_kernel)
        .other          tvmgen_default_fused_nn_conv2d_add_2_kernel,@"STO_CUDA_ENTRY STV_DEFAULT"
tvmgen_default_fused_nn_conv2d_add_2_kernel:
.text.tvmgen_default_fused_nn_conv2d_add_2_kernel:
[----:B------:R-:W-:Y:S02]  /*0000*/  MOV R1, c[0x0][0x28] ;  /* 0x00000a0000017a02 */ /* 0x000fe40000000f00 */
[----:B------:R-:W0:Y:S01]  /*0010*/  S2R R0, SR_TID.Z ;  /* 0x0000000000007919 */ /* 0x000e220000002300 */
[----:B------:R-:W-:Y:S01]  /*0020*/  MOV R20, 0x4 ;  /* 0x0000000400147802 */ /* 0x000fe20000000f00 */
[----:B------:R-:W-:Y:S01]  /*0030*/  ULDC.64 UR4, c[0x0][0x118] ;  /* 0x0000460000047ab9 */ /* 0x000fe20000000a00 */
[----:B------:R-:W-:Y:S01]  /*0040*/  MOV R24, RZ ;  /* 0x000000ff00187202 */ /* 0x000fe20000000f00 */
[----:B------:R-:W1:Y:S04]  /*0050*/  S2R R17, SR_TID.X ;  /* 0x0000000000117919 */ /* 0x000e680000002100 */
[----:B------:R-:W2:Y:S04]  /*0060*/  S2R R19, SR_CTAID.Z ;  /* 0x0000000000137919 */ /* 0x000ea80000002700 */
[----:B------:R-:W3:Y:S01]  /*0070*/  S2R R18, SR_CTAID.Y ;  /* 0x0000000000127919 */ /* 0x000ee20000002600 */
[C---:B0-----:R-:W-:Y:S01]  /*0080*/  LEA R25, R0.reuse, 0x340, 0x6 ;  /* 0x0000034000197811 */ /* 0x041fe200078e30ff */
[----:B-1----:R-:W-:-:S02]  /*0090*/  IMAD R16, R0, 0x7, R17 ;  /* 0x0000000700107824 */ /* 0x002fc400078e0211 */
[----:B------:R-:W-:Y:S02]  /*00a0*/  IMAD R5, R17, 0x3, RZ ;  /* 0x0000000311057824 */ /* 0x000fe400078e02ff */
[----:B------:R-:W-:Y:S01]  /*00b0*/  IMAD.HI R2, R16, 0x4ec4ec4f, RZ ;  /* 0x4ec4ec4f10027827 */ /* 0x000fe200078e02ff */
[----:B--2---:R-:W-:Y:S02]  /*00c0*/  LEA R4, R19, R0, 0x5 ;  /* 0x0000000013047211 */ /* 0x004fe400078e28ff */
[----:B------:R-:W-:Y:S02]  /*00d0*/  IADD3 R7, R5, 0x1, RZ ;  /* 0x0000000105077810 */ /* 0x000fe40007ffe0ff */
[----:B------:R-:W-:Y:S02]  /*00e0*/  SHF.R.U32.HI R3, RZ, 0x1f, R2 ;  /* 0x0000001fff037819 */ /* 0x000fe40000011602 */
[----:B------:R-:W-:Y:S02]  /*00f0*/  LEA R4, R4, R5, 0x8 ;  /* 0x0000000504047211 */ /* 0x000fe400078e40ff */
[----:B------:R-:W-:-:S02]  /*0100*/  LEA.HI.SX32 R3, R2, R3, 0x1e ;  /* 0x0000000302037211 */ /* 0x000fc400078ff2ff */
[C---:B------:R-:W-:Y:S02]  /*0110*/  IADD3 R9, R5.reuse, 0x2, RZ ;  /* 0x0000000205097810 */ /* 0x040fe40007ffe0ff */
[-C--:B------:R-:W-:Y:S01]  /*0120*/  LEA.HI.SX32 R6, R5, R0.reuse, 0x1c ;  /* 0x0000000005067211 */ /* 0x080fe200078fe2ff */
[----:B------:R-:W-:Y:S01]  /*0130*/  IMAD R2, R3, -0xd, R16 ;  /* 0xfffffff303027824 */ /* 0x000fe200078e0210 */
[-C--:B------:R-:W-:Y:S02]  /*0140*/  LEA.HI.SX32 R7, R7, R0.reuse, 0x1c ;  /* 0x0000000007077211 */ /* 0x080fe400078fe2ff */
[----:B------:R-:W-:Y:S01]  /*0150*/  LEA.HI.SX32 R9, R9, R0, 0x1c ;  /* 0x0000000009097211 */ /* 0x000fe200078fe2ff */
[----:B------:R-:W-:Y:S01]  /*0160*/  IMAD R11, R3, 0xc4, R2 ;  /* 0x000000c4030b7824 */ /* 0x000fe200078e0202 */
[----:B------:R-:W-:Y:S01]  /*0170*/  ISETP.GE.AND P0, PT, R6, 0x20, PT ;  /* 0x000000200600780c */ /* 0x000fe20003f06270 */
[----:B------:R-:W-:Y:S01]  /*0180*/  IMAD.WIDE R2, R4, R20, c[0x0][0x170] ;  /* 0x00005c0004027625 */ /* 0x000fe200078e0214 */
[----:B------:R-:W-:-:S02]  /*0190*/  ISETP.GE.AND P1, PT, R7, 0x20, PT ;  /* 0x000000200700780c */ /* 0x000fc40003f26270 */
[----:B------:R-:W-:Y:S01]  /*01a0*/  ISETP.GE.AND P2, PT, R9, 0x20, PT ;  /* 0x000000200900780c */ /* 0x000fe20003f46270 */
[----:B---3--:R-:W-:Y:S01]  /*01b0*/  IMAD R11, R18, 0x1c, R11 ;  /* 0x0000001c120b7824 */ /* 0x008fe200078e020b */
[----:B------:R-:W-:Y:S02]  /*01c0*/  ISETP.GT.AND P3, PT, R16, 0xcf, PT ;  /* 0x000000cf1000780c */ /* 0x000fe40003f64270 */
[----:B------:R-:W-:Y:S01]  /*01d0*/  ISETP.LT.AND P0, PT, R5, 0x10, !P0 ;  /* 0x000000100500780c */ /* 0x000fe20004701270 */
[----:B------:R-:W-:Y:S01]  /*01e0*/  IMAD.WIDE R20, R11, R20, c[0x0][0x168] ;  /* 0x00005a000b147625 */ /* 0x000fe200078e0214 */
[C---:B------:R-:W-:Y:S02]  /*01f0*/  ISETP.LT.AND P1, PT, R5.reuse, 0xf, !P1 ;  /* 0x0000000f0500780c */ /* 0x040fe40004f21270 */
[----:B------:R-:W-:Y:S02]  /*0200*/  ISETP.LT.AND P2, PT, R5, 0xe, !P2 ;  /* 0x0000000e0500780c */ /* 0x000fe40005741270 */
[----:B------:R-:W-:-:S02]  /*0210*/  MOV R23, R21 ;  /* 0x0000001500177202 */ /* 0x000fc40000000f00 */
[----:B------:R-:W-:Y:S02]  /*0220*/  MOV R9, RZ ;  /* 0x000000ff00097202 */ /* 0x000fe40000000f00 */
[----:B------:R-:W-:Y:S02]  /*0230*/  LEA R21, R0, R5, 0x4 ;  /* 0x0000000500157211 */ /* 0x000fe400078e20ff */
.L_x_72:
[----:B------:R-:W-:Y:S01]  /*0240*/  @!P3 MOV R22, R20 ;  /* 0x000000140016b202 */ /* 0x000fe20000000f00 */
[----:B------:R0:W2:Y:S04]  /*0250*/  @P0 LDG.E.CONSTANT R8, [R2.64] ;  /* 0x0000000402080981 */ /* 0x0000a8000c1e9900 */
[----:B------:R1:W3:Y:S04]  /*0260*/  @!P3 LDG.E.CONSTANT R5, [R22.64] ;  /* 0x000000041605b981 */ /* 0x0002e8000c1e9900 */
[----:B------:R0:W4:Y:S04]  /*0270*/  @P1 LDG.E.CONSTANT R10, [R2.64+0x4] ;  /* 0x00000404020a1981 */ /* 0x000128000c1e9900 */
[----:B------:R0:W5:Y:S04]  /*0280*/  @P2 LDG.E.CONSTANT R26, [R2.64+0x8] ;  /* 0x00000804021a2981 */ /* 0x000168000c1e9900 */
[----:B------:R-:W-:Y:S01]  /*0290*/  BAR.SYNC.DEFER_BLOCKING 0x0 ;  /* 0x0000000000007b1d */ /* 0x000fe20000010000 */
[----:B------:R-:W-:-:S04]  /*02a0*/  IADD3 R24, R24, 0x1, RZ ;  /* 0x0000000118187810 */ /* 0x000fc80007ffe0ff */
[----:B------:R-:W-:Y:S02]  /*02b0*/  ISETP.NE.AND P4, PT, R24, 0x10, PT ;  /* 0x000000101800780c */ /* 0x000fe40003f85270 */
[----:B------:R-:W-:Y:S02]  /*02c0*/  IADD3 R20, P6, R20, 0x3100, RZ ;  /* 0x0000310014147810 */ /* 0x000fe40007fde0ff */
[----:B0-----:R-:W-:Y:S02]  /*02d0*/  IADD3 R2, P5, R2, 0x40, RZ ;  /* 0x0000004002027810 */ /* 0x001fe40007fbe0ff */
[----:B-1----:R-:W-:Y:S02]  /*02e0*/  IADD3.X R23, RZ, R23, RZ, P6, !PT ;  /* 0x00000017ff177210 */ /* 0x002fe400037fe4ff */
[----:B------:R-:W-:Y:S01]  /*02f0*/  IADD3.X R3, RZ, R3, RZ, P5, !PT ;  /* 0x00000003ff037210 */ /* 0x000fe20002ffe4ff */
[----:B---3--:R-:W-:Y:S04]  /*0300*/  @!P3 STS [R16.X4], R5 ;  /* 0x000000051000b388 */ /* 0x008fe80000004800 */
[----:B--2---:R-:W-:Y:S04]  /*0310*/  @P0 STS [R21.X4+0x340], R8 ;  /* 0x0003400815000388 */ /* 0x004fe80000004800 */
[----:B----4-:R-:W-:Y:S04]  /*0320*/  @P1 STS [R21.X4+0x344], R10 ;  /* 0x0003440a15001388 */ /* 0x010fe80000004800 */
[----:B-----5:R-:W-:Y:S04]  /*0330*/  @P2 STS [R21.X4+0x348], R26 ;  /* 0x0003481a15002388 */ /* 0x020fe80000004800 */
[----:B------:R-:W-:Y:S06]  /*0340*/  BAR.SYNC.DEFER_BLOCKING 0x0 ;  /* 0x0000000000007b1d */ /* 0x000fec0000010000 */
[----:B------:R-:W-:Y:S04]  /*0350*/  LDS R11, [R17.X8] ;  /* 0x00000000110b7984 */ /* 0x000fe80000008800 */
[----:B------:R-:W0:Y:S04]  /*0360*/  LDS.128 R12, [R25] ;  /* 0x00000000190c7984 */ /* 0x000e280000000c00 */
[----:B------:R-:W1:Y:S04]  /*0370*/  LDS R31, [R17.X8+0x34] ;  /* 0x00003400111f7984 */ /* 0x000e680000008800 */
[----:B------:R-:W2:Y:S04]  /*0380*/  LDS R32, [R17.X8+0x68] ;  /* 0x0000680011207984 */ /* 0x000ea80000008800 */
[----:B------:R-:W3:Y:S04]  /*0390*/  LDS R30, [R17.X8+0x9c] ;  /* 0x00009c00111e7984 */ /* 0x000ee80000008800 */
[----:B------:R-:W-:Y:S04]  /*03a0*/  LDS R33, [R17.X8+0xd0] ;  /* 0x0000d00011217984 */ /* 0x000fe80000008800 */
[----:B------:R-:W4:Y:S04]  /*03b0*/  LDS.128 R4, [R25+0x10] ;  /* 0x0000100019047984 */ /* 0x000f280000000c00 */
[----:B------:R-:W5:Y:S04]  /*03c0*/  LDS R22, [R17.X8+0x104] ;  /* 0x0001040011167984 */ /* 0x000f680000008800 */
[----:B------:R-:W5:Y:S04]  /*03d0*/  LDS R27, [R17.X8+0x138] ;  /* 0x00013800111b7984 */ /* 0x000f680000008800 */
[----:B------:R-:W5:Y:S04]  /*03e0*/  LDS R26, [R17.X8+0x16c] ;  /* 0x00016c00111a7984 */ /* 0x000f680000008800 */
[----:B------:R-:W-:Y:S01]  /*03f0*/  LDS R29, [R17.X8+0x1a0] ;  /* 0x0001a000111d7984 */ /* 0x000fe20000008800 */
[----:B0-----:R-:W-:-:S03]  /*0400*/  FFMA R12, R12, R11, R9 ;  /* 0x0000000b0c0c7223 */ /* 0x001fc60000000009 */
[----:B------:R-:W-:Y:S04]  /*0410*/  LDS R28, [R17.X8+0x1d4] ;  /* 0x0001d400111c7984 */ /* 0x000fe80000008800 */
[----:B------:R-:W0:Y:S01]  /*0420*/  LDS.128 R8, [R25+0x20] ;  /* 0x0000200019087984 */ /* 0x000e220000000c00 */
[----:B-1----:R-:W-:-:S03]  /*0430*/  FFMA R13, R31, R13, R12 ;  /* 0x0000000d1f0d7223 */ /* 0x002fc6000000000c */
[----:B------:R-:W1:Y:S01]  /*0440*/  LDS R31, [R17.X8+0x208] ;  /* 0x00020800111f7984 */ /* 0x000e620000008800 */
[----:B--2---:R-:W-:-:S04]  /*0450*/  FFMA R13, R32, R14, R13 ;  /* 0x0000000e200d7223 */ /* 0x004fc8000000000d */
[----:B---3--:R-:W-:Y:S02]  /*0460*/  FFMA R13, R30, R15, R13 ;  /* 0x0000000f1e0d7223 */ /* 0x008fe4000000000d */
[----:B------:R-:W2:Y:S02]  /*0470*/  LDS R30, [R17.X8+0x23c] ;  /* 0x00023c00111e7984 */ /* 0x000ea40000008800 */
[----:B----4-:R-:W-:Y:S02]  /*0480*/  FFMA R35, R4, R33, R13 ;  /* 0x0000002104237223 */ /* 0x010fe4000000000d */
[----:B------:R-:W-:Y:S04]  /*0490*/  LDS R33, [R17.X8+0x270] ;  /* 0x0002700011217984 */ /* 0x000fe80000008800 */
[----:B------:R-:W3:Y:S01]  /*04a0*/  LDS.128 R12, [R25+0x30] ;  /* 0x00003000190c7984 */ /* 0x000ee20000000c00 */
[----:B-----5:R-:W-:-:S03]  /*04b0*/  FFMA R32, R22, R5, R35 ;  /* 0x0000000516207223 */ /* 0x020fc60000000023 */
[----:B------:R-:W4:Y:S04]  /*04c0*/  LDS R22, [R17.X8+0x2a4] ;  /* 0x0002a40011167984 */ /* 0x000f280000008800 */
[----:B------:R-:W5:Y:S04]  /*04d0*/  LDS R5, [R17.X8+0x2d8] ;  /* 0x0002d80011057984 */ /* 0x000f680000008800 */
[----:B------:R-:W5:Y:S01]  /*04e0*/  LDS R4, [R17.X8+0x30c] ;  /* 0x00030c0011047984 */ /* 0x000f620000008800 */
[----:B------:R-:W-:-:S04]  /*04f0*/  FFMA R27, R27, R6, R32 ;  /* 0x000000061b1b7223 */ /* 0x000fc80000000020 */
[----:B------:R-:W-:-:S04]  /*0500*/  FFMA R7, R26, R7, R27 ;  /* 0x000000071a077223 */ /* 0x000fc8000000001b */
[----:B0-----:R-:W-:-:S04]  /*0510*/  FFMA R7, R8, R29, R7 ;  /* 0x0000001d08077223 */ /* 0x001fc80000000007 */
[----:B------:R-:W-:-:S04]  /*0520*/  FFMA R28, R28, R9, R7 ;  /* 0x000000091c1c7223 */ /* 0x000fc80000000007 */
[----:B-1----:R-:W-:-:S04]  /*0530*/  FFMA R31, R31, R10, R28 ;  /* 0x0000000a1f1f7223 */ /* 0x002fc8000000001c */
[----:B--2---:R-:W-:-:S04]  /*0540*/  FFMA R11, R30, R11, R31 ;  /* 0x0000000b1e0b7223 */ /* 0x004fc8000000001f */
[----:B---3--:R-:W-:-:S04]  /*0550*/  FFMA R11, R12, R33, R11 ;  /* 0x000000210c0b7223 */ /* 0x008fc8000000000b */
[----:B----4-:R-:W-:-:S04]  /*0560*/  FFMA R22, R22, R13, R11 ;  /* 0x0000000d16167223 */ /* 0x010fc8000000000b */
[----:B-----5:R-:W-:-:S04]  /*0570*/  FFMA R5, R5, R14, R22 ;  /* 0x0000000e05057223 */ /* 0x020fc80000000016 */
[----:B------:R-:W-:Y:S01]  /*0580*/  FFMA R9, R4, R15, R5 ;  /* 0x0000000f04097223 */ /* 0x000fe20000000005 */
[----:B------:R-:W-:Y:S05]  /*0590*/  @P4 BRA `(.L_x_72) ;  /* 0xfffffca000004947 */ /* 0x000fea000383ffff */
[----:B------:R-:W-:Y:S02]  /*05a0*/  LEA R2, R19, R0, 0x5 ;  /* 0x0000000013027211 */ /* 0x000fe400078e28ff */
[----:B------:R-:W-:-:S05]  /*05b0*/  MOV R5, 0x4 ;  /* 0x0000000400057802 */ /* 0x000fca0000000f00 */
[----:B------:R-:W-:-:S06]  /*05c0*/  IMAD.WIDE R2, R2, R5, c[0x0][0x178] ;  /* 0x00005e0002027625 */ /* 0x000fcc00078e0205 */
[----:B------:R-:W2:Y:S01]  /*05d0*/  LDG.E.CONSTANT R2, [R2.64] ;  /* 0x0000000402027981 */ /* 0x000ea2000c1e9900 */
[----:B------:R-:W-:-:S04]  /*05e0*/  IMAD R0, R0, 0x31, R17 ;  /* 0x0000003100007824 */ /* 0x000fc800078e0211 */
[----:B------:R-:W-:-:S04]  /*05f0*/  IMAD R19, R19, 0x620, R0 ;  /* 0x0000062013137824 */ /* 0x000fc800078e0200 */
[----:B------:R-:W-:-:S04]  /*0600*/  IMAD R4, R18, 0x7, R19 ;  /* 0x0000000712047824 */ /* 0x000fc800078e0213 */
[----:B------:R-:W-:Y:S01]  /*0610*/  IMAD.WIDE R4, R4, R5, c[0x0][0x160] ;  /* 0x0000580004047625 */ /* 0x000fe200078e0205 */
[----:B--2---:R-:W-:-:S05]  /*0620*/  FADD R9, R9, R2 ;  /* 0x0000000209097221 */ /* 0x004fca0000000000 */
[----:B------:R-:W-:Y:S01]  /*0630*/  STG.E [R4.64], R9 ;  /* 0x0000000904007986 */ /* 0x000fe2000c101904 */
[----:B------:R-:W-:Y:S05]  /*0640*/  EXIT ;  /* 0x000000000000794d */ /* 0x000fea0003800000 */
.L_x_73:
        /* <DEDUP_REMOVED lines=11> */
.L_x_113:


//--------------------- .text.tvmgen_default_fused_nn_contrib_conv2d_winograd_without_weight_transform_add_nn_relu_3_kernel_1 --------------------------
	.section	.text.tvmgen_default_fused_nn_contrib_conv2d_winograd_without_weight_transform_add_nn_relu_3_kernel_1,"ax",@progbits
	.sectionflags	@"SHF_BARRIERS=1"
	.sectioninfo	@"SHI_REGISTERS=40"
	.align	128
        .global         tvmgen_default_fused_nn_contrib_conv2d_winograd_without_weight_transform_add_nn_relu_3_kernel_1
        .type           tvmgen_default_fused_nn_contrib_conv2d_winograd_without_weight_transform_add_nn_relu_3_kernel_1,@function
        .size           tvmgen_default_fused_nn_contrib_conv2d_winograd_without_weight_transform_add_nn_relu_3_kernel_1,(.L_x_114 - tvmgen_default_fused_nn_contrib_conv2d_winograd_without_weight_transform_add_nn_relu_3_kernel_1)
        .other          tvmgen_default_fused_nn_contrib_conv2d_winograd_without_weight_transform_add_nn_relu_3_kernel_1,@"STO_CUDA_ENTRY STV_DEFAULT"
tvmgen_default_fused_nn_contrib_conv2d_winograd_without_weight_transform_add_nn_relu_3_kernel_1:
.text.tvmgen_default_fused_nn_contrib_conv2d_winograd_without_weight_transform_add_nn_relu_3_kernel_1:
        /* <DEDUP_REMOVED lines=23> */
.L_x_74:
        /* <DEDUP_REMOVED lines=203> */
.L_x_75:
        /* <DEDUP_REMOVED lines=14> */
.L_x_114:


//--------------------- .text.tvmgen_default_fused_nn_contrib_conv2d_winograd_without_weight_transform_add_nn_relu_2_kernel_2 --------------------------
	.section	.text.tvmgen_default_fused_nn_contrib_conv2d_winograd_without_weight_transform_add_nn_relu_2_kernel_2,"ax",@progbits
	.sectioninfo	@"SHI_REGISTERS=29"
	.align	128
        .global         tvmgen_default_fused_nn_contrib_conv2d_winograd_without_weight_transform_add_nn_relu_2_kernel_2
        .type           tvmgen_default_fused_nn_contrib_conv2d_winograd_without_weight_transform_add_nn_relu_2_kernel_2,@function
        .size           tvmgen_default_fused_nn_contrib_conv2d_winograd_without_weight_transform_add_nn_relu_2_kernel_2,(.L_x_115 - tvmgen_default_fused_nn_contrib_conv2d_winograd_without_weight_transform_add_nn_relu_2_kernel_2)
        .other          tvmgen_default_fused_nn_contrib_conv2d_winograd_without_weight_transform_add_nn_relu_2_kernel_2,@"STO_CUDA_ENTRY STV_DEFAULT"
tvmgen_default_fused_nn_contrib_conv2d_winograd_without_weight_transform_add_nn_relu_2_kernel_2:
.text.tvmgen_default_fused_nn_contrib_conv2d_winograd_without_weight_transform_add_nn_relu_2_kernel_2:
[----:B------:R-:W-:Y:S02]  /*0000*/  MOV R1, c[0x0][0x28] ;  /* 0x00000a0000017a02 */ /* 0x000fe40000000f00 */
[----:B------:R-:W0:Y:S01]  /*0010*/  S2R R7, SR_CTAID.X ;  /* 0x0000000000077919 */ /* 0x000e220000002500 */
[----:B------:R-:W-:Y:S01]  /*0020*/  MOV R6, RZ ;  /* 0x000000ff00067202 */ /* 0x000fe20000000f00 */
[----:B------:R-:W-:Y:S02]  /*0030*/  ULDC.64 UR4, c[0x0][0x118] ;  /* 0x0000460000047ab9 */ /* 0x000fe40000000a00 */
[----:B------:R-:W0:Y:S02]  /*0040*/  S2R R2, SR_TID.X ;  /* 0x0000000000027919 */ /* 0x000e240000002100 */
[----:B0-----:R-:W-:-:S05]  /*0050*/  LEA R3, R7, R2, 0x7 ;  /* 0x0000000207037211 */ /* 0x001fca00078e38ff */
[----:B------:R-:W-:-:S04]  /*0060*/  IMAD R4, R7, -0x62, R3 ;  /* 0xffffff9e07047824 */ /* 0x000fc800078e0203 */
[----:B------:R-:W-:-:S04]  /*0070*/  IMAD.HI R0, R4, 0x5397829d, RZ ;  /* 0x5397829d04007827 */ /* 0x000fc800078e02ff */
[----:B------:R-:W-:Y:S01]  /*0080*/  IMAD R7, R7, -0x1c, R4 ;  /* 0xffffffe407077824 */ /* 0x000fe200078e0204 */
[----:B------:R-:W-:-:S03]  /*0090*/  SHF.R.U32.HI R5, RZ, 0x1f, R0 ;  /* 0x0000001fff057819 */ /* 0x000fc60000011600 */
[----:B------:R-:W-:Y:S01]  /*00a0*/  IMAD.HI R6, R7, -0x6db6db6d, R6 ;  /* 0x9249249307067827 */ /* 0x000fe200078e0206 */
[----:B------:R-:W-:-:S03]  /*00b0*/  LEA.HI.SX32 R5, R0, R5, 0x1c ;  /* 0x0000000500057211 */ /* 0x000fc600078fe2ff */
[----:B------:R-:W-:Y:S01]  /*00c0*/  IMAD.HI R0, R3, 0x5397829d, RZ ;  /* 0x5397829d03007827 */ /* 0x000fe200078e02ff */
[----:B------:R-:W-:-:S03]  /*00d0*/  SHF.R.U32.HI R13, RZ, 0x1f, R6 ;  /* 0x0000001fff0d7819 */ /* 0x000fc60000011606 */
[----:B------:R-:W-:Y:S01]  /*00e0*/  IMAD R5, R5, -0x31, R4 ;  /* 0xffffffcf05057824 */ /* 0x000fe200078e0204 */
[----:B------:R-:W-:Y:S02]  /*00f0*/  MOV R4, RZ ;  /* 0x000000ff00047202 */ /* 0x000fe40000000f00 */
[----:B------:R-:W-:Y:S02]  /*0100*/  SHF.R.U32.HI R9, RZ, 0x1f, R0 ;  /* 0x0000001fff097819 */ /* 0x000fe40000011600 */
[----:B------:R-:W-:Y:S01]  /*0110*/  LEA.HI.SX32 R13, R6, R13, 0x1e ;  /* 0x0000000d060d7211 */ /* 0x000fe200078ff2ff */
[----:B------:R-:W-:Y:S01]  /*0120*/  IMAD.HI R2, R5, -0x6db6db6d, R4 ;  /* 0x9249249305027827 */ /* 0x000fe200078e0204 */
[----:B------:R-:W-:Y:S02]  /*0130*/  LEA.HI.SX32 R23, R0, R9, 0x1c ;  /* 0x0000000900177211 */ /* 0x000fe400078fe2ff */
[----:B------:R-:W-:Y:S01]  /*0140*/  MOV R0, 0x4 ;  /* 0x0000000400007802 */ /* 0x000fe20000000f00 */
[----:B------:R-:W-:Y:S01]  /*0150*/  IMAD R22, R13, -0x7, R7 ;  /* 0xfffffff90d167824 */ /* 0x000fe200078e0207 */
[----:B------:R-:W-:Y:S01]  /*0160*/  SHF.R.U32.HI R11, RZ, 0x1f, R2 ;  /* 0x0000001fff0b7819 */ /* 0x000fe20000011602 */
[----:B------:R-:W-:-:S03]  /*0170*/  IMAD R9, R23, 0x31, R5 ;  /* 0x0000003117097824 */ /* 0x000fc600078e0205 */
[----:B------:R-:W-:-:S05]  /*0180*/  LEA.HI.SX32 R11, R2, R11, 0x1e ;  /* 0x0000000b020b7211 */ /* 0x000fca00078ff2ff */
[----:B------:R-:W-:-:S05]  /*0190*/  IMAD R11, R11, 0x7, -R5 ;  /* 0x000000070b0b7824 */ /* 0x000fca00078e0a05 */
[----:B------:R-:W-:-:S05]  /*01a0*/  IADD3 R5, R11, R9, R22 ;  /* 0x000000090b057210 */ /* 0x000fca0007ffe016 */
[----:B------:R-:W-:-:S05]  /*01b0*/  IMAD.WIDE R4, R5, R0, c[0x0][0x168] ;  /* 0x00005a0005047625 */ /* 0x000fca00078e0200 */
[----:B------:R-:W2:Y:S04]  /*01c0*/  LDG.E.CONSTANT R25, [R4.64+0xc400] ;  /* 0x00c4000404197981 */ /* 0x000ea8000c1e9900 */
[----:B------:R-:W3:Y:S04]  /*01d0*/  LDG.E.CONSTANT R24, [R4.64] ;  /* 0x0000000404187981 */ /* 0x000ee8000c1e9900 */
[----:B------:R-:W4:Y:S04]  /*01e0*/  LDG.E.CONSTANT R19, [R4.64+0x31000] ;  /* 0x0310000404137981 */ /* 0x000f28000c1e9900 */
[----:B------:R-:W5:Y:S04]  /*01f0*/  LDG.E.CONSTANT R18, [R4.64+0x3d400] ;  /* 0x03d4000404127981 */ /* 0x000f68000c1e9900 */
[----:B------:R0:W5:Y:S04]  /*0200*/  LDG.E.CONSTANT R21, [R4.64+0x18800] ;  /* 0x0188000404157981 */ /* 0x000168000c1e9900 */
        /* <DEDUP_REMOVED lines=8> */
[----:B------:R0:W5:Y:S01]  /*0290*/  LDG.E.CONSTANT R11, [R4.64+0x9f400] ;  /* 0x09f40004040b7981 */ /* 0x000162000c1e9900 */
[----:B------:R-:W-:-:S03]  /*02a0*/  IMAD.WIDE R6, R23, R0, c[0x0][0x170] ;  /* 0x00005c0017067625 */ /* 0x000fc600078e0200 */
[----:B------:R0:W5:Y:S04]  /*02b0*/  LDG.E.CONSTANT R8, [R4.64+0xab800] ;  /* 0x0ab8000404087981 */ /* 0x000168000c1e9900 */
[----:B------:R0:W5:Y:S04]  /*02c0*/  LDG.E.CONSTANT R14, [R4.64+0xb7c00] ;  /* 0x0b7c0004040e7981 */ /* 0x000168000c1e9900 */
[----:B------:R1:W5:Y:S01]  /*02d0*/  LDG.E.CONSTANT R6, [R6.64] ;  /* 0x0000000406067981 */ /* 0x000362000c1e9900 */
[----:B------:R-:W-:-:S05]  /*02e0*/  MOV R2, RZ ;  /* 0x000000ff00027202 */ /* 0x000fca0000000f00 */
[----:B------:R-:W-:-:S05]  /*02f0*/  IMAD.HI R2, R3, -0x6db6db6d, R2 ;  /* 0x9249249303027827 */ /* 0x000fca00078e0202 */
[----:B------:R-:W-:-:S04]  /*0300*/  SHF.R.U32.HI R3, RZ, 0x1f, R2 ;  /* 0x0000001fff037819 */ /* 0x000fc80000011602 */
[----:B------:R-:W-:-:S05]  /*0310*/  LEA.HI.SX32 R3, R2, R3, 0x1e ;  /* 0x0000000302037211 */ /* 0x000fca00078ff2ff */
[----:B------:R-:W-:Y:S01]  /*0320*/  IMAD R2, R3, 0xe, R22 ;  /* 0x0000000e03027824 */ /* 0x000fe200078e0216 */
[----:B--2---:R-:W-:Y:S01]  /*0330*/  FADD R22, RZ, -R25 ;  /* 0x80000019ff167221 */ /* 0x004fe20000000000 */
[----:B---3--:R-:W-:Y:S01]  /*0340*/  FADD R24, RZ, R24 ;  /* 0x00000018ff187221 */ /* 0x008fe20000000000 */
[----:B----4-:R-:W-:Y:S01]  /*0350*/  FADD R23, RZ, -R19 ;  /* 0x80000013ff177221 */ /* 0x010fe20000000000 */
[----:B-----5:R-:W-:Y:S02]  /*0360*/  FADD R26, RZ, R18 ;  /* 0x00000012ff1a7221 */ /* 0x020fe40000000000 */
[----:B------:R-:W-:Y:S01]  /*0370*/  FADD R24, R24, R25 ;  /* 0x0000001918187221 */ /* 0x000fe20000000000 */
[----:B0-----:R-:W-:Y:S01]  /*0380*/  FADD R4, -R18, R23 ;  /* 0x0000001712047221 */ /* 0x001fe20000000100 */
[----:B------:R-:W-:Y:S01]  /*0390*/  FADD R3, R21, R22 ;  /* 0x0000001615037221 */ /* 0x000fe20000000000 */
[----:B------:R-:W-:Y:S01]  /*03a0*/  FADD R5, -R17, R26 ;  /* 0x0000001a11057221 */ /* 0x000fe20000000100 */
[----:B------:R-:W-:-:S02]  /*03b0*/  FADD R24, R24, R21 ;  /* 0x0000001518187221 */ /* 0x000fc40000000000 */
[----:B------:R-:W-:Y:S01]  /*03c0*/  FADD R3, R3, R20 ;  /* 0x0000001403037221 */ /* 0x000fe20000000000 */
[----:B------:R-:W-:Y:S01]  /*03d0*/  FADD R20, -R17, R4 ;  /* 0x0000000411147221 */ /* 0x000fe20000000100 */
[----:B-1----:R-:W-:Y:S01]  /*03e0*/  FADD R7, -R16, R5 ;  /* 0x0000000510077221 */ /* 0x002fe20000000100 */
[----:B------:R-:W-:Y:S01]  /*03f0*/  FADD R19, R24, R19 ;  /* 0x0000001318137221 */ /* 0x000fe20000000000 */
[----:B------:R-:W-:Y:S01]  /*0400*/  FADD R4, -R18, R3 ;  /* 0x0000000312047221 */ /* 0x000fe20000000100 */
[----:B------:R-:W-:Y:S01]  /*0410*/  FADD R5, R15, R20 ;  /* 0x000000140f057221 */ /* 0x000fe20000000000 */
[C---:B------:R-:W-:Y:S01]  /*0420*/  FADD R7, -R12.reuse, R7 ;  /* 0x000000070c077221 */ /* 0x040fe20000000100 */
        /* <DEDUP_REMOVED lines=35> */
.L_x_76:
        /* <DEDUP_REMOVED lines=10> */
.L_x_115:


//--------------------- .text.tvmgen_default_fused_nn_contrib_conv2d_winograd_without_weight_transform_add_nn_relu_2_kernel --------------------------
	.section	.text.tvmgen_default_fused_nn_contrib_conv2d_winograd_without_weight_transform_add_nn_relu_2_kernel,"ax",@progbits
	.sectioninfo	@"SHI_REGISTERS=38"
	.align	128
        .global         tvmgen_default_fused_nn_contrib_conv2d_winograd_without_weight_transform_add_nn_relu_2_kernel
        .type           tvmgen_default_fused_nn_contrib_conv2d_winograd_without_weight_transform_add_nn_relu_2_kernel,@function
        .size           tvmgen_default_fused_nn_contrib_conv2d_winograd_without_weight_transform_add_nn_relu_2_kernel,(.L_x_116 - tvmgen_default_fused_nn_contrib_conv2d_winograd_without_weight_transform_add_nn_relu_2_kernel)
        .other          tvmgen_default_fused_nn_contrib_conv2d_winograd_without_weight_transform_add_nn_relu_2_kernel,@"STO_CUDA_ENTRY STV_DEFAULT"
tvmgen_default_fused_nn_contrib_conv2d_winograd_without_weight_transform_add_nn_relu_2_kernel:
.text.tvmgen_default_fused_nn_contrib_conv2d_winograd_without_weight_transform_add_nn_relu_2_kernel:
        /* <DEDUP_REMOVED lines=154> */
.L_x_77:
        /* <DEDUP_REMOVED lines=14> */
.L_x_116:


//--------------------- .text.tvmgen_default_fused_nn_contrib_conv2d_winograd_without_weight_transform_add_add_nn_relu_3_kernel_2 --------------------------
	.section	.text.tvmgen_default_fused_nn_contrib_conv2d_winograd_without_weight_transform_add_add_nn_relu_3_kernel_2,"ax",@progbits
	.sectioninfo	@"SHI_REGISTERS=28"
	.align	128
        .global         tvmgen_default_fused_nn_contrib_conv2d_winograd_without_weight_transform_add_add_nn_relu_3_kernel_2
        .type           tvmgen_default_fused_nn_contrib_conv2d_winograd_without_weight_transform_add_add_nn_relu_3_kernel_2,@function
        .size           tvmgen_default_fused_nn_contrib_conv2d_winograd_without_weight_transform_add_add_nn_relu_3_kernel_2,(.L_x_117 - tvmgen_default_fused_nn_contrib_conv2d_winograd_without_weight_transform_add_add_nn_relu_3_kernel_2)
        .other          tvmgen_default_fused_nn_contrib_conv2d_winograd_without_weight_transform_add_add_nn_relu_3_kernel_2,@"STO_CUDA_ENTRY STV_DEFAULT"
tvmgen_default_fused_nn_contrib_conv2d_winograd_without_weight_transform_add_add_nn_relu_3_kernel_2:
.text.tvmgen_default_fused_nn_contrib_conv2d_winograd_without_weight_transform_add_add_nn_relu_3_kernel_2:
        /* <DEDUP_REMOVED lines=12> */
[----:B------:R-:W4:Y:S01]  /*00c0*/  LDG.E.CONSTANT R6, [R4.64+0x28000] ;  /* 0x0280000404067981 */ /* 0x000f22000c1e9900 */
[----:B------:R-:W-:-:S02]  /*00d0*/  SHF.R.S32.HI R3, RZ, 0x4, R9 ;  /* 0x00000004ff037819 */ /* 0x000fc40000011409 */
[C---:B------:R-:W-:Y:S01]  /*00e0*/  SHF.L.U32 R2, R9.reuse, 0x1, RZ ;  /* 0x0000000109027819 */ /* 0x040fe200000006ff */
[----:B------:R-:W4:Y:S01]  /*00f0*/  LDG.E.CONSTANT R7, [R4.64+0x30000] ;  /* 0x0300000404077981 */ /* 0x000f22000c1e9900 */
[----:B------:R-:W-:Y:S02]  /*0100*/  LEA R20, R20, R3, 0x3 ;  /* 0x0000000314147211 */ /* 0x000fe400078e18ff */
[----:B------:R-:W-:Y:S01]  /*0110*/  LOP3.LUT R3, R2, 0x6, RZ, 0xc0, !PT ;  /* 0x0000000602037812 */ /* 0x000fe200078ec0ff */
[----:B------:R-:W4:Y:S01]  /*0120*/  LDG.E.CONSTANT R8, [R4.64+0x38000] ;  /* 0x0380000404087981 */ /* 0x000f22000c1e9900 */
[C---:B------:R-:W-:Y:S02]  /*0130*/  LOP3.LUT R16, R9.reuse, 0xc, RZ, 0xc0, !PT ;  /* 0x0000000c09107812 */ /* 0x040fe400078ec0ff */
[----:B------:R-:W-:Y:S01]  /*0140*/  LOP3.LUT R2, R9, 0x3, RZ, 0xc0, !PT ;  /* 0x0000000309027812 */ /* 0x000fe200078ec0ff */
[----:B------:R-:W4:Y:S01]  /*0150*/  LDG.E.CONSTANT R10, [R4.64+0x48000] ;  /* 0x04800004040a7981 */ /* 0x000f22000c1e9900 */
[----:B------:R-:W-:-:S03]  /*0160*/  SHF.R.U32.HI R15, RZ, 0x2, R16 ;  /* 0x00000002ff0f7819 */ /* 0x000fc60000011610 */
[----:B------:R-:W4:Y:S01]  /*0170*/  LDG.E.CONSTANT R9, [R4.64+0x40000] ;  /* 0x0400000404097981 */ /* 0x000f22000c1e9900 */
[----:B------:R-:W-:Y:S01]  /*0180*/  IMAD R12, R20, 0x31, R3 ;  /* 0x00000031140c7824 */ /* 0x000fe200078e0203 */
[----:B------:R-:W-:Y:S02]  /*0190*/  ISETP.NE.AND P1, PT, R2, 0x3, PT ;  /* 0x000000030200780c */ /* 0x000fe40003f25270 */
[----:B------:R-:W4:Y:S01]  /*01a0*/  LDG.E.CONSTANT R11, [R4.64+0x50000] ;  /* 0x05000004040b7981 */ /* 0x000f22000c1e9900 */
[----:B------:R-:W-:Y:S02]  /*01b0*/  IMAD R15, R15, 0xe, R12 ;  /* 0x0000000e0f0f7824 */ /* 0x000fe400078e020c */
[-C--:B------:R-:W-:Y:S01]  /*01c0*/  IMAD.WIDE R20, R20, R14.reuse, c[0x0][0x170] ;  /* 0x00005c0014147625 */ /* 0x080fe200078e020e */
[----:B------:R-:W4:Y:S03]  /*01d0*/  LDG.E.CONSTANT R12, [R4.64+0x58000] ;  /* 0x05800004040c7981 */ /* 0x000f26000c1e9900 */
[----:B------:R-:W-:Y:S01]  /*01e0*/  IMAD.WIDE R2, R15, R14, c[0x0][0x178] ;  /* 0x00005e000f027625 */ /* 0x000fe200078e020e */
[----:B------:R0:W4:Y:S04]  /*01f0*/  LDG.E.CONSTANT R13, [R20.64] ;  /* 0x00000004140d7981 */ /* 0x000128000c1e9900 */
[----:B------:R-:W4:Y:S04]  /*0200*/  LDG.E.CONSTANT R18, [R2.64] ;  /* 0x0000000402127981 */ /* 0x000f28000c1e9900 */
[----:B------:R-:W4:Y:S01]  /*0210*/  @P1 LDG.E.CONSTANT R17, [R2.64+0x4] ;  /* 0x0000040402111981 */ /* 0x000f22000c1e9900 */
[----:B------:R-:W-:-:S03]  /*0220*/  ISETP.NE.AND P0, PT, R16, 0xc, PT ;  /* 0x0000000c1000780c */ /* 0x000fc60003f05270 */
[----:B------:R1:W5:Y:S01]  /*0230*/  LDG.E.CONSTANT R16, [R4.64+0x68000] ;  /* 0x0680000404107981 */ /* 0x000362000c1e9900 */
[----:B--2---:R-:W-:Y:S01]  /*0240*/  FADD R22, RZ, R22 ;  /* 0x00000016ff167221 */ /* 0x004fe20000000000 */
[----:B---3--:R-:W-:-:S03]  /*0250*/  FADD R24, RZ, -R23 ;  /* 0x80000017ff187221 */ /* 0x008fc60000000000 */
[----:B------:R-:W-:Y:S01]  /*0260*/  FADD R22, R22, R23 ;  /* 0x0000001716167221 */ /* 0x000fe20000000000 */
[----:B----4-:R-:W-:-:S03]  /*0270*/  FADD R24, R25, R24 ;  /* 0x0000001819187221 */ /* 0x010fc60000000000 */
[----:B------:R-:W-:Y:S01]  /*0280*/  FADD R25, R22, R25 ;  /* 0x0000001916197221 */ /* 0x000fe20000000000 */
[----:B------:R-:W-:-:S03]  /*0290*/  FADD R19, R24, R19 ;  /* 0x0000001318137221 */ /* 0x000fc60000000000 */
[----:B------:R-:W-:Y:S01]  /*02a0*/  FADD R25, R25, R0 ;  /* 0x0000000019197221 */ /* 0x000fe20000000000 */
[----:B------:R-:W-:-:S03]  /*02b0*/  FADD R22, -R6, R19 ;  /* 0x0000001306167221 */ /* 0x000fc60000000100 */
[----:B0-----:R-:W-:Y:S01]  /*02c0*/  FADD R20, R25, R6 ;  /* 0x0000000619147221 */ /* 0x001fe20000000000 */
[----:B------:R-:W-:-:S03]  /*02d0*/  FADD R19, R7, R22 ;  /* 0x0000001607137221 */ /* 0x000fc60000000000 */
[----:B------:R-:W-:Y:S01]  /*02e0*/  FADD R20, R20, R7 ;  /* 0x0000000714147221 */ /* 0x000fe20000000000 */
[----:B------:R-:W-:-:S04]  /*02f0*/  FADD R21, R19, R8 ;  /* 0x0000000813157221 */ /* 0x000fc80000000000 */
[----:B------:R-:W-:Y:S01]  /*0300*/  FADD R22, -R10, R21 ;  /* 0x000000150a167221 */ /* 0x000fe20000000100 */
[----:B------:R-:W-:-:S04]  /*0310*/  FADD R19, R20, R9 ;  /* 0x0000000914137221 */ /* 0x000fc80000000000 */
[----:B------:R-:W-:Y:S01]  /*0320*/  FADD R20, R19, R10 ;  /* 0x0000000a13147221 */ /* 0x000fe20000000000 */
[----:B------:R-:W-:-:S03]  /*0330*/  FADD R19, R11, R22 ;  /* 0x000000160b137221 */ /* 0x000fc60000000000 */
[----:B------:R-:W-:Y:S01]  /*0340*/  FADD R20, R20, R11 ;  /* 0x0000000b14147221 */ /* 0x000fe20000000000 */
[----:B------:R-:W-:-:S03]  /*0350*/  FADD R22, R19, R12 ;  /* 0x0000000c13167221 */ /* 0x000fc60000000000 */
[--C-:B------:R-:W-:Y:S01]  /*0360*/  FADD R19, R20, R13.reuse ;  /* 0x0000000d14137221 */ /* 0x100fe20000000000 */
[----:B------:R-:W-:-:S03]  /*0370*/  @P1 FADD R22, R22, R13 ;  /* 0x0000000d16161221 */ /* 0x000fc60000000000 */
[----:B------:R-:W-:Y:S02]  /*0380*/  FADD R18, R19, R18 ;  /* 0x0000001213127221 */ /* 0x000fe40000000000 */
[----:B------:R1:W5:Y:S01]  /*0390*/  LDG.E.CONSTANT R19, [R4.64+0x60000] ;  /* 0x0600000404137981 */ /* 0x000362000c1e9900 */
[----:B------:R-:W-:Y:S02]  /*03a0*/  @P1 FADD R17, R22, R17 ;  /* 0x0000001116111221 */ /* 0x000fe40000000000 */
[----:B------:R-:W-:Y:S02]  /*03b0*/  FMNMX R21, RZ, R18, !PT ;  /* 0x00000012ff157209 */ /* 0x000fe40007800000 */
[----:B------:R1:W5:Y:S01]  /*03c0*/  LDG.E.CONSTANT R18, [R4.64+0x78000] ;  /* 0x0780000404127981 */ /* 0x000362000c1e9900 */
[----:B------:R-:W-:-:S03]  /*03d0*/  @P1 FMNMX R23, RZ, R17, !PT ;  /* 0x00000011ff171209 */ /* 0x000fc60007800000 */
[----:B------:R1:W5:Y:S01]  /*03e0*/  LDG.E.CONSTANT R17, [R4.64+0x70000] ;  /* 0x0700000404117981 */ /* 0x000362000c1e9900 */
[----:B------:R-:W-:-:S05]  /*03f0*/  IMAD.WIDE R14, R15, R14, c[0x0][0x160] ;  /* 0x000058000f0e7625 */ /* 0x000fca00078e020e */
[----:B------:R1:W-:Y:S04]  /*0400*/  STG.E [R14.64], R21 ;  /* 0x000000150e007986 */ /* 0x0003e8000c101904 */
[----:B------:R1:W-:Y:S01]  /*0410*/  @P1 STG.E [R14.64+0x4], R23 ;  /* 0x000004170e001986 */ /* 0x0003e2000c101904 */
[----:B------:R-:W-:Y:S05]  /*0420*/  @!P0 EXIT ;  /* 0x000000000000894d */ /* 0x000fea0003800000 */
[----:B-1----:R-:W2:Y:S01]  /*0430*/  LDG.E.CONSTANT R4, [R2.64+0x1c] ;  /* 0x00001c0402047981 */ /* 0x002ea2000c1e9900 */
[----:B------:R-:W-:-:S04]  /*0440*/  FADD R5, RZ, -R0 ;  /* 0x80000000ff057221 */ /* 0x000fc80000000000 */
[----:B------:R-:W-:-:S04]  /*0450*/  FADD R0, -R6, R5 ;  /* 0x0000000506007221 */ /* 0x000fc80000000100 */
[----:B------:R-:W-:-:S04]  /*0460*/  FADD R0, -R7, R0 ;  /* 0x0000000007007221 */ /* 0x000fc80000000100 */
[----:B------:R-:W-:-:S04]  /*0470*/  FADD R9, R9, R0 ;  /* 0x0000000009097221 */ /* 0x000fc80000000000 */
[----:B------:R-:W-:-:S04]  /*0480*/  FADD R0, R10, R9 ;  /* 0x000000090a007221 */ /* 0x000fc80000000000 */
[----:B------:R-:W-:-:S04]  /*0490*/  FADD R0, R11, R0 ;  /* 0x000000000b007221 */ /* 0x000fc80000000000 */
[----:B-----5:R-:W-:-:S04]  /*04a0*/  FADD R19, R0, R19 ;  /* 0x0000001300137221 */ /* 0x020fc80000000000 */
[----:B------:R-:W-:-:S04]  /*04b0*/  FADD R0, R19, R16 ;  /* 0x0000001013007221 */ /* 0x000fc80000000000 */
[----:B------:R-:W-:-:S04]  /*04c0*/  FADD R0, R0, R17 ;  /* 0x0000001100007221 */ /* 0x000fc80000000000 */
[----:B------:R-:W-:-:S04]  /*04d0*/  FADD R5, R0, R13 ;  /* 0x0000000d00057221 */ /* 0x000fc80000000000 */
[----:B--2---:R-:W-:-:S05]  /*04e0*/  FADD R4, R4, R5 ;  /* 0x0000000504047221 */ /* 0x004fca0000000000 */
[----:B------:R-:W-:-:S05]  /*04f0*/  FMNMX R5, RZ, R4, !PT ;  /* 0x00000004ff057209 */ /* 0x000fca0007800000 */
[----:B------:R0:W-:Y:S01]  /*0500*/  STG.E [R14.64+0x1c], R5 ;  /* 0x00001c050e007986 */ /* 0x0001e2000c101904 */
[----:B------:R-:W-:Y:S05]  /*0510*/  @!P1 EXIT ;  /* 0x000000000000994d */ /* 0x000fea0003800000 */
[----:B------:R-:W2:Y:S01]  /*0520*/  LDG.E.CONSTANT R3, [R2.64+0x20] ;  /* 0x0000200402037981 */ /* 0x000ea2000c1e9900 */
[----:B------:R-:W-:-:S04]  /*0530*/  FADD R6, RZ, R6 ;  /* 0x00000006ff067221 */ /* 0x000fc80000000000 */
[----:B------:R-:W-:-:S04]  /*0540*/  FADD R7, -R7, R6 ;  /* 0x0000000607077221 */ /* 0x000fc80000000100 */
[----:B------:R-:W-:-:S04]  /*0550*/  FADD R7, -R8, R7 ;  /* 0x0000000708077221 */ /* 0x000fc80000000100 */
[----:B------:R-:W-:-:S04]  /*0560*/  FADD R10, -R10, R7 ;  /* 0x000000070a0a7221 */ /* 0x000fc80000000100 */
[----:B------:R-:W-:-:S04]  /*0570*/  FADD R11, R11, R10 ;  /* 0x0000000a0b0b7221 */ /* 0x000fc80000000000 */
[----:B------:R-:W-:-:S04]  /*0580*/  FADD R11, R12, R11 ;  /* 0x0000000b0c0b7221 */ /* 0x000fc80000000000 */
[----:B------:R-:W-:-:S04]  /*0590*/  FADD R16, -R16, R11 ;  /* 0x0000000b10107221 */ /* 0x000fc80000000100 */
[----:B------:R-:W-:-:S04]  /*05a0*/  FADD R17, R17, R16 ;  /* 0x0000001011117221 */ /* 0x000fc80000000000 */
[----:B------:R-:W-:-:S04]  /*05b0*/  FADD R18, R17, R18 ;  /* 0x0000001211127221 */ /* 0x000fc80000000000 */
[----:B------:R-:W-:-:S04]  /*05c0*/  FADD R18, R18, R13 ;  /* 0x0000000d12127221 */ /* 0x000fc80000000000 */
[----:B--2---:R-:W-:-:S05]  /*05d0*/  FADD R3, R18, R3 ;  /* 0x0000000312037221 */ /* 0x004fca0000000000 */
[----:B------:R-:W-:-:S05]  /*05e0*/  FMNMX R3, RZ, R3, !PT ;  /* 0x00000003ff037209 */ /* 0x000fca0007800000 */
[----:B------:R-:W-:Y:S01]  /*05f0*/  STG.E [R14.64+0x20], R3 ;  /* 0x000020030e007986 */ /* 0x000fe2000c101904 */
[----:B------:R-:W-:Y:S05]  /*0600*/  EXIT ;  /* 0x000000000000794d */ /* 0x000fea0003800000 */
.L_x_78:
        /* <DEDUP_REMOVED lines=15> */
.L_x_117:


//--------------------- .text.tvmgen_default_fused_nn_contrib_conv2d_winograd_without_weight_transform_add_nn_relu_kernel_2 --------------------------
	.section	.text.tvmgen_default_fused_nn_contrib_conv2d_winograd_without_weight_transform_add_nn_relu_kernel_2,"ax",@progbits
	.sectioninfo	@"SHI_REGISTERS=40"
	.align	128
        .global         tvmgen_default_fused_nn_contrib_conv2d_winograd_without_weight_transform_add_nn_relu_kernel_2
        .type           tvmgen_default_fused_nn_contrib_conv2d_winograd_without_weight_transform_add_nn_relu_kernel_2,@function
        .size           tvmgen_default_fused_nn_contrib_conv2d_winograd_without_weight_transform_add_nn_relu_kernel_2,(.L_x_118 - tvmgen_default_fused_nn_contrib_conv2d_winograd_without_weight_transform_add_nn_relu_kernel_2)
        .other          tvmgen_default_fused_nn_contrib_conv2d_winograd_without_weight_transform_add_nn_relu_kernel_2,@"STO_CUDA_ENTRY STV_DEFAULT"
tvmgen_default_fused_nn_contrib_conv2d_winograd_without_weight_transform_add_nn_relu_kernel_2:
.text.tvmgen_default_fused_nn_contrib_conv2d_winograd_without_weight_transform_add_nn_relu_kernel_2:
        /* <DEDUP_REMOVED lines=31> */
[C---:B------:R-:W-:Y:S02]  /*01f0*/  LEA R7, R33.reuse, R30, 0x1 ;  /* 0x0000001e21077211 */ /* 0x040fe400078e08ff */
[----:B------:R-:W-:Y:S02]  /*0200*/  MOV R6, RZ ;  /* 0x000000ff00067202 */ /* 0x000fe40000000f00 */
[----:B------:R-:W-:Y:S02]  /*0210*/  LEA R19, R33, R18, 0x6 ;  /* 0x0000001221137211 */ /* 0x000fe400078e30ff */
[----:B------:R-:W-:Y:S01]  /*0220*/  MOV R18, RZ ;  /* 0x000000ff00127202 */ /* 0x000fe20000000f00 */
[----:B------:R-:W-:Y:S01]  /*0230*/  IMAD.HI R29, R7, -0x6db6db6d, R6 ;  /* 0x92492493071d7827 */ /* 0x000fe200078e0206 */
[----:B------:R-:W-:-:S03]  /*0240*/  SHF.R.S32.HI R6, RZ, 0x2, R30 ;  /* 0x00000002ff067819 */ /* 0x000fc6000001141e */
[----:B------:R-:W-:Y:S01]  /*0250*/  IMAD.HI R19, R19, -0x6db6db6d, R18 ;  /* 0x9249249313137827 */ /* 0x000fe200078e0212 */
[----:B------:R-:W-:Y:S02]  /*0260*/  LEA R6, R33, R6, 0x5 ;  /* 0x0000000621067211 */ /* 0x000fe400078e28ff */
[----:B------:R-:W-:Y:S02]  /*0270*/  SHF.R.U32.HI R18, RZ, 0x1f, R29 ;  /* 0x0000001fff127819 */ /* 0x000fe4000001161d */
[----:B------:R-:W-:Y:S02]  /*0280*/  SHF.R.U32.HI R30, RZ, 0x1f, R19 ;  /* 0x0000001fff1e7819 */ /* 0x000fe40000011613 */
[----:B------:R-:W-:Y:S01]  /*0290*/  LEA.HI.SX32 R29, R29, R18, 0x1d ;  /* 0x000000121d1d7211 */ /* 0x000fe200078feaff */
[----:B------:R-:W-:Y:S01]  /*02a0*/  IMAD.HI R18, R6, 0x5397829d, RZ ;  /* 0x5397829d06127827 */ /* 0x000fe200078e02ff */
[----:B------:R-:W-:-:S03]  /*02b0*/  LEA.HI.SX32 R35, R19, R30, 0x1e ;  /* 0x0000001e13237211 */ /* 0x000fc600078ff2ff */
[----:B------:R-:W-:Y:S01]  /*02c0*/  IMAD R6, R29, -0xe, R7 ;  /* 0xfffffff21d067824 */ /* 0x000fe200078e0207 */
[----:B------:R-:W-:-:S04]  /*02d0*/  SHF.R.U32.HI R7, RZ, 0x1f, R18 ;  /* 0x0000001fff077819 */ /* 0x000fc80000011612 */
[----:B------:R-:W-:Y:S01]  /*02e0*/  LEA.HI.SX32 R7, R18, R7, 0x1c ;  /* 0x0000000712077211 */ /* 0x000fe200078fe2ff */
[----:B--2---:R-:W-:Y:S01]  /*02f0*/  FADD R19, RZ, R28 ;  /* 0x0000001cff137221 */ /* 0x004fe20000000000 */
[--C-:B---3--:R-:W-:Y:S01]  /*0300*/  FADD R33, RZ, R10.reuse ;  /* 0x0000000aff217221 */ /* 0x108fe20000000000 */
[--C-:B------:R-:W-:Y:S02]  /*0310*/  FADD R29, RZ, -R10.reuse ;  /* 0x8000000aff1d7221 */ /* 0x100fe40000000000 */
[----:B------:R-:W-:Y:S01]  /*0320*/  FADD R19, R19, R10 ;  /* 0x0000000a13137221 */ /* 0x000fe20000000000 */
[C---:B----4-:R-:W-:Y:S01]  /*0330*/  FADD R28, R26.reuse, R33 ;  /* 0x000000211a1c7221 */ /* 0x050fe20000000000 */
[----:B------:R-:W-:Y:S02]  /*0340*/  FADD R18, R26, R29 ;  /* 0x0000001d1a127221 */ /* 0x000fe40000000000 */
[----:B------:R-:W-:Y:S01]  /*0350*/  FADD R26, R19, R26 ;  /* 0x0000001a131a7221 */ /* 0x000fe20000000000 */
[----:B------:R-:W-:Y:S01]  /*0360*/  IMAD R10, R35, 0x38, R6 ;  /* 0x00000038230a7824 */ /* 0x000fe200078e0206 */
[C---:B-----5:R-:W-:Y:S01]  /*0370*/  FFMA R28, R25.reuse, 0.25, R28 ;  /* 0x3e800000191c7823 */ /* 0x060fe2000000001c */
[C-C-:B------:R-:W-:Y:S01]  /*0380*/  FFMA R6, R25.reuse, 0.125, R18.reuse ;  /* 0x3e00000019067823 */ /* 0x140fe20000000012 */
[----:B------:R-:W-:Y:S01]  /*0390*/  FADD R26, R26, R25 ;  /* 0x000000191a1a7221 */ /* 0x000fe20000000000 */
[----:B------:R-:W-:Y:S01]  /*03a0*/  FFMA R18, R25, 0.5, R18 ;  /* 0x3f00000019127823 */ /* 0x000fe20000000012 */
[C-C-:B------:R-:W-:Y:S01]  /*03b0*/  FADD R25, R21.reuse, R21.reuse ;  /* 0x0000001515197221 */ /* 0x140fe20000000000 */
[C---:B------:R-:W-:Y:S01]  /*03c0*/  FFMA R29, R21.reuse, -8, R6 ;  /* 0xc1000000151d7823 */ /* 0x040fe20000000006 */
[----:B------:R-:W-:Y:S01]  /*03d0*/  FFMA R19, R21, 4, R28 ;  /* 0x4080000015137823 */ /* 0x000fe2000000001c */
[----:B------:R-:W-:Y:S01]  /*03e0*/  FADD R21, R26, R21 ;  /* 0x000000151a157221 */ /* 0x000fe20000000000 */
[----:B------:R-:W-:Y:S01]  /*03f0*/  FADD R25, R18, -R25 ;  /* 0x8000001912197221 */ /* 0x000fe20000000000 */
[----:B------:R-:W-:Y:S01]  /*0400*/  FADD R29, R29, R24 ;  /* 0x000000181d1d7221 */ /* 0x000fe20000000000 */
[--C-:B------:R-:W-:Y:S01]  /*0410*/  FADD R33, RZ, -R20.reuse ;  /* 0x80000014ff217221 */ /* 0x100fe20000000000 */
[--C-:B------:R-:W-:Y:S01]  /*0420*/  FADD R35, RZ, R20.reuse ;  /* 0x00000014ff237221 */ /* 0x100fe20000000000 */
[----:B------:R-:W-:Y:S01]  /*0430*/  FADD R21, R21, R20 ;  /* 0x0000001415157221 */ /* 0x000fe20000000000 */
[--C-:B------:R-:W-:Y:S01]  /*0440*/  FADD R28, RZ, -R0.reuse ;  /* 0x80000000ff1c7221 */ /* 0x100fe20000000000 */
[--C-:B------:R-:W-:Y:S01]  /*0450*/  FADD R18, RZ, R0.reuse ;  /* 0x00000000ff127221 */ /* 0x100fe20000000000 */
        /* <DEDUP_REMOVED lines=16> */
[C---:B------:R-:W-:Y:S01]  /*0560*/  FFMA R18, R36.reuse, -0.25, R25 ;  /* 0xbe80000024127823 */ /* 0x040fe20000000019 */
[C---:B------:R-:W-:Y:S01]  /*0570*/  FFMA R20, R36.reuse, 0.25, R28 ;  /* 0x3e80000024147823 */ /* 0x040fe2000000001c */
[C-C-:B------:R-:W-:Y:S01]  /*0580*/  FFMA R25, R36.reuse, -0.5, R21.reuse ;  /* 0xbf00000024197823 */ /* 0x140fe20000000015 */
[C---:B------:R-:W-:Y:S01]  /*0590*/  FFMA R24, R36.reuse, -0.125, R21 ;  /* 0xbe00000024187823 */ /* 0x040fe20000000015 */
[----:B------:R-:W-:Y:S01]  /*05a0*/  IMAD.WIDE R6, R7, R12, c[0x0][0x170] ;  /* 0x00005c0007067625 */ /* 0x000fe200078e020c */
        /* <DEDUP_REMOVED lines=8> */
[C---:B------:R-:W-:Y:S01]  /*0630*/  FADD R31, R17.reuse, R17 ;  /* 0x00000011111f7221 */ /* 0x040fe20000000000 */
[----:B------:R0:W2:Y:S01]  /*0640*/  LDG.E.CONSTANT R0, [R6.64] ;  /* 0x0000000406007981 */ /* 0x0000a2000c1e9900 */
[C---:B------:R-:W-:Y:S01]  /*0650*/  FADD R35, -R17.reuse, R28 ;  /* 0x0000001c11237221 */ /* 0x040fe20000000100 */
[C---:B------:R-:W-:Y:S01]  /*0660*/  FADD R37, R17.reuse, R30 ;  /* 0x0000001e11257221 */ /* 0x040fe20000000000 */
[----:B------:R-:W-:Y:S01]  /*0670*/  FFMA R26, R17, -8, R26 ;  /* 0xc1000000111a7823 */ /* 0x000fe2000000001a */
[C---:B------:R-:W-:Y:S01]  /*0680*/  FADD R29, R31.reuse, R25 ;  /* 0x000000191f1d7221 */ /* 0x040fe20000000000 */
[----:B------:R-:W-:Y:S01]  /*0690*/  FADD R21, -R31, R21 ;  /* 0x000000151f157221 */ /* 0x000fe20000000100 */
[----:B------:R-:W-:Y:S01]  /*06a0*/  FADD R19, R19, -R31 ;  /* 0x8000001f13137221 */ /* 0x000fe20000000000 */
[C---:B------:R-:W-:Y:S01]  /*06b0*/  FFMA R33, R17.reuse, -4, R18 ;  /* 0xc080000011217823 */ /* 0x040fe20000000012 */
[----:B0-----:R-:W-:Y:S01]  /*06c0*/  FADD R7, R36, R17 ;  /* 0x0000001124077221 */ /* 0x001fe20000000000 */
[C---:B------:R-:W-:Y:S01]  /*06d0*/  FFMA R31, R17.reuse, 4, R20 ;  /* 0x40800000111f7823 */ /* 0x040fe20000000014 */
[C---:B------:R-:W-:Y:S01]  /*06e0*/  FFMA R24, R17.reuse, 8, R24 ;  /* 0x4100000011187823 */ /* 0x040fe20000000018 */
[C---:B------:R-:W-:Y:S01]  /*06f0*/  FFMA R25, R17.reuse, 4, R32 ;  /* 0x4080000011197823 */ /* 0x040fe20000000020 */
[----:B------:R-:W-:Y:S01]  /*0700*/  FFMA R34, R17, -8, R34 ;  /* 0xc100000011227823 */ /* 0x000fe20000000022 */
[C---:B------:R-:W-:Y:S01]  /*0710*/  FADD R35, R16.reuse, R35 ;  /* 0x0000002310237221 */ /* 0x040fe20000000000 */
[----:B------:R-:W-:Y:S01]  /*0720*/  FADD R17, R16, R37 ;  /* 0x0000002510117221 */ /* 0x000fe20000000000 */
[----:B------:R-:W-:Y:S01]  /*0730*/  FADD R7, R7, R16 ;  /* 0x0000001007077221 */ /* 0x000fe20000000000 */
[C---:B------:R-:W-:Y:S01]  /*0740*/  FADD R16, R11.reuse, R26 ;  /* 0x0000001a0b107221 */ /* 0x040fe20000000000 */
[----:B------:R-:W-:Y:S01]  /*0750*/  FADD R37, -R11, R24 ;  /* 0x000000180b257221 */ /* 0x000fe20000000100 */
[----:B------:R-:W-:Y:S01]  /*0760*/  FADD R11, R34, R11 ;  /* 0x0000000b220b7221 */ /* 0x000fe20000000000 */
[C---:B------:R-:W-:Y:S01]  /*0770*/  FADD R30, -R8.reuse, R21 ;  /* 0x00000015081e7221 */ /* 0x040fe20000000100 */
[----:B------:R-:W3:Y:S01]  /*0780*/  LDG.E.CONSTANT R6, [R2.64+0x126000] ;  /* 0x1260000402067981 */ /* 0x000ee2000c1e9900 */
[C---:B------:R-:W-:Y:S01]  /*0790*/  FADD R32, R8.reuse, R31 ;  /* 0x0000001f08207221 */ /* 0x040fe20000000000 */
[C---:B------:R-:W-:Y:S01]  /*07a0*/  FADD R16, -R8.reuse, R16 ;  /* 0x0000001008107221 */ /* 0x040fe20000000100 */
[C---:B------:R-:W-:Y:S01]  /*07b0*/  FADD R18, R8.reuse, R35 ;  /* 0x0000002308127221 */ /* 0x040fe20000000000 */
[C---:B------:R-:W-:Y:S01]  /*07c0*/  FADD R20, R8.reuse, R17 ;  /* 0x0000001108147221 */ /* 0x040fe20000000000 */
[----:B------:R-:W-:Y:S01]  /*07d0*/  FADD R21, R7, R8 ;  /* 0x0000000807157221 */ /* 0x000fe20000000000 */
[C---:B------:R-:W-:Y:S01]  /*07e0*/  FADD R26, R8.reuse, R25 ;  /* 0x00000019081a7221 */ /* 0x040fe20000000000 */
[C---:B------:R-:W-:Y:S01]  /*07f0*/  FADD R24, -R8.reuse, R19 ;  /* 0x0000001308187221 */ /* 0x040fe20000000100 */
[C---:B------:R-:W-:Y:S01]  /*0800*/  FADD R17, -R8.reuse, R11 ;  /* 0x0000000b08117221 */ /* 0x040fe20000000100 */
[C---:B------:R-:W-:Y:S01]  /*0810*/  FADD R30, R5.reuse, R30 ;  /* 0x0000001e051e7221 */ /* 0x040fe20000000000 */
[C---:B------:R-:W-:Y:S01]  /*0820*/  FADD R36, -R8.reuse, R29 ;  /* 0x0000001d08247221 */ /* 0x040fe20000000100 */
[C---:B------:R-:W-:Y:S01]  /*0830*/  FADD R34, R8.reuse, R33 ;  /* 0x0000002108227221 */ /* 0x040fe20000000000 */
[----:B------:R-:W-:Y:S01]  /*0840*/  FADD R28, -R8, R37 ;  /* 0x00000025081c7221 */ /* 0x000fe20000000100 */
[C---:B------:R-:W-:Y:S01]  /*0850*/  FADD R32, R5.reuse, R32 ;  /* 0x0000002005207221 */ /* 0x040fe20000000000 */
[C---:B------:R-:W-:Y:S01]  /*0860*/  FADD R16, R5.reuse, R16 ;  /* 0x0000001005107221 */ /* 0x040fe20000000000 */
[----:B------:R-:W4:Y:S01]  /*0870*/  LDG.E.CONSTANT R11, [R2.64+0x119c00] ;  /* 0x119c0004020b7981 */ /* 0x000f22000c1e9900 */
[C---:B------:R-:W-:Y:S01]  /*0880*/  FADD R18, R5.reuse, R18 ;  /* 0x0000001205127221 */ /* 0x040fe20000000000 */
[----:B------:R-:W-:Y:S01]  /*0890*/  FADD R20, R5, R20 ;  /* 0x0000001405147221 */ /* 0x000fe20000000000 */
[----:B------:R-:W-:Y:S01]  /*08a0*/  FADD R21, R21, R5 ;  /* 0x0000000515157221 */ /* 0x000fe20000000000 */
[----:B------:R0:W5:Y:S01]  /*08b0*/  LDG.E.CONSTANT R8, [R2.64+0x132400] ;  /* 0x1324000402087981 */ /* 0x000162000c1e9900 */
[C---:B------:R-:W-:Y:S01]  /*08c0*/  FADD R26, R5.reuse, R26 ;  /* 0x0000001a051a7221 */ /* 0x040fe20000000000 */
[C---:B------:R-:W-:Y:S01]  /*08d0*/  FADD R24, R5.reuse, R24 ;  /* 0x0000001805187221 */ /* 0x040fe20000000000 */
[----:B------:R-:W-:Y:S01]  /*08e0*/  FADD R17, R5, R17 ;  /* 0x0000001105117221 */ /* 0x000fe20000000000 */
[----:B------:R-:W-:Y:S01]  /*08f0*/  FFMA R25, R15, 0.5, R30 ;  /* 0x3f0000000f197823 */ /* 0x000fe2000000001e */
[----:B------:R-:W-:Y:S01]  /*0900*/  FADD R36, R5, R36 ;  /* 0x0000002405247221 */ /* 0x000fe20000000000 */
[C---:B------:R-:W-:Y:S01]  /*0910*/  FFMA R32, R15.reuse, 0.25, R32 ;  /* 0x3e8000000f207823 */ /* 0x040fe20000000020 */
[----:B------:R-:W-:Y:S01]  /*0920*/  FFMA R30, R15, 0.125, R16 ;  /* 0x3e0000000f1e7823 */ /* 0x000fe20000000010 */
[----:B------:R-:W-:Y:S01]  /*0930*/  FADD R28, R5, R28 ;  /* 0x0000001c051c7221 */ /* 0x000fe20000000000 */
[C---:B------:R-:W-:Y:S01]  /*0940*/  FADD R18, R15.reuse, R18 ;  /* 0x000000120f127221 */ /* 0x040fe20000000000 */
[----:B------:R-:W-:Y:S01]  /*0950*/  FADD R29, R15, R20 ;  /* 0x000000140f1d7221 */ /* 0x000fe20000000000 */
[----:B------:R-:W-:Y:S01]  /*0960*/  FADD R21, R21, R15 ;  /* 0x0000000f15157221 */ /* 0x000fe20000000000 */
[C---:B------:R-:W-:Y:S01]  /*0970*/  FFMA R31, R15.reuse, 0.25, R26 ;  /* 0x3e8000000f1f7823 */ /* 0x040fe2000000001a */
[C---:B------:R-:W-:Y:S01]  /*0980*/  FFMA R16, R15.reuse, 0.5, R24 ;  /* 0x3f0000000f107823 */ /* 0x040fe20000000018 */
[----:B------:R-:W-:Y:S01]  /*0990*/  FFMA R26, R15, 0.125, R17 ;  /* 0x3e0000000f1a7823 */ /* 0x000fe20000000011 */
[----:B------:R-:W-:Y:S01]  /*09a0*/  FADD R34, R5, R34 ;  /* 0x0000002205227221 */ /* 0x000fe20000000000 */
[----:B------:R-:W-:Y:S01]  /*09b0*/  FADD R19, R13, R13 ;  /* 0x0000000d0d137221 */ /* 0x000fe20000000000 */
[----:B------:R-:W-:Y:S01]  /*09c0*/  FFMA R36, R15, 0.5, R36 ;  /* 0x3f0000000f247823 */ /* 0x000fe20000000024 */
[C---:B------:R-:W-:Y:S01]  /*09d0*/  FFMA R24, R13.reuse, 4, R32 ;  /* 0x408000000d187823 */ /* 0x040fe20000000020 */
[----:B------:R-:W-:Y:S01]  /*09e0*/  FFMA R17, R13, -8, R30 ;  /* 0xc10000000d117823 */ /* 0x000fe2000000001e */
[----:B------:R0:W2:Y:S01]  /*09f0*/  LDG.E.CONSTANT R7, [R2.64+0x13e800] ;  /* 0x13e8000402077981 */ /* 0x0000a2000c1e9900 */
[----:B------:R-:W-:Y:S01]  /*0a00*/  FFMA R28, R15, 0.125, R28 ;  /* 0x3e0000000f1c7823 */ /* 0x000fe2000000001c */
[C---:B------:R-:W-:Y:S01]  /*0a10*/  FADD R30, R13.reuse, R18 ;  /* 0x000000120d1e7221 */ /* 0x040fe20000000000 */
[----:B------:R-:W-:Y:S01]  /*0a20*/  FADD R29, R13, R29 ;  /* 0x0000001d0d1d7221 */ /* 0x000fe20000000000 */
[----:B------:R0:W2:Y:S01]  /*0a30*/  LDG.E.CONSTANT R5, [R2.64+0x14ac00] ;  /* 0x14ac000402057981 */ /* 0x0000a2000c1e9900 */
[----:B------:R-:W-:Y:S01]  /*0a40*/  FADD R32, R21, R13 ;  /* 0x0000000d15207221 */ /* 0x000fe20000000000 */
[C---:B------:R-:W-:Y:S01]  /*0a50*/  FADD R36, -R19.reuse, R36 ;  /* 0x0000002413247221 */ /* 0x040fe20000000100 */
[----:B------:R-:W-:Y:S01]  /*0a60*/  FADD R20, -R19, R25 ;  /* 0x0000001913147221 */ /* 0x000fe20000000100 */
[----:B------:R-:W-:Y:S01]  /*0a70*/  FADD R16, R16, -R19 ;  /* 0x8000001310107221 */ /* 0x000fe20000000000 */
[----:B------:R-:W-:Y:S01]  /*0a80*/  FFMA R25, R13, -8, R28 ;  /* 0xc10000000d197823 */ /* 0x000fe2000000001c */
[C---:B------:R-:W-:Y:S01]  /*0a90*/  FFMA R37, R9.reuse, 0.25, R29 ;  /* 0x3e80000009257823 */ /* 0x040fe2000000001d */
[C-C-:B------:R-:W-:Y:S01]  /*0aa0*/  FFMA R35, R9.reuse, 0.5, R30.reuse ;  /* 0x3f00000009237823 */ /* 0x140fe2000000001e */
[----:B------:R-:W-:Y:S01]  /*0ab0*/  FFMA R19, R9, 0.125, R30 ;  /* 0x3e00000009137823 */ /* 0x000fe2000000001e */
[----:B------:R-:W-:-:S02]  /*0ac0*/  FADD R32, R32, R9 ;  /* 0x0000000920207221 */ /* 0x000fc40000000000 */
[----:B------:R0:W2:Y:S01]  /*0ad0*/  LDG.E.CONSTANT R9, [R2.64+0x157000] ;  /* 0x1570000402097981 */ /* 0x0000a2000c1e9900 */
[C---:B------:R-:W-:Y:S01]  /*0ae0*/  FADD R25, R14.reuse, R25 ;  /* 0x000000190e197221 */ /* 0x040fe20000000000 */
[----:B------:R-:W-:Y:S01]  /*0af0*/  FFMA R34, R15, 0.25, R34 ;  /* 0x3e8000000f227823 */ /* 0x000fe20000000022 */
[----:B------:R-:W-:Y:S01]  /*0b00*/  FFMA R15, R13, -8, R26 ;  /* 0xc10000000d0f7823 */ /* 0x000fe2000000001a */
[C---:B------:R-:W-:Y:S01]  /*0b10*/  FFMA R30, R27.reuse, 0.25, R24 ;  /* 0x3e8000001b1e7823 */ /* 0x040fe20000000018 */
[----:B------:R-:W-:Y:S01]  /*0b20*/  FFMA R24, R27, -0.5, R25 ;  /* 0xbf0000001b187823 */ /* 0x000fe20000000019 */
[C---:B------:R-:W-:Y:S01]  /*0b30*/  FFMA R34, R13.reuse, 4, R34 ;  /* 0x408000000d227823 */ /* 0x040fe20000000022 */
[----:B------:R-:W-:Y:S01]  /*0b40*/  FADD R28, R14, R17 ;  /* 0x000000110e1c7221 */ /* 0x000fe20000000000 */
[----:B------:R-:W-:Y:S01]  /*0b50*/  FFMA R18, R13, 4, R31 ;  /* 0x408000000d127823 */ /* 0x000fe2000000001f */
[----:B------:R-:W-:Y:S01]  /*0b60*/  FADD R14, R15, R14 ;  /* 0x0000000e0f0e7221 */ /* 0x000fe20000000000 */
[C---:B------:R-:W-:Y:S01]  /*0b70*/  FADD R33, -R27.reuse, R16 ;  /* 0x000000101b217221 */ /* 0x040fe20000000100 */
[C---:B------:R-:W-:Y:S01]  /*0b80*/  FFMA R29, R27.reuse, -0.25, R20 ;  /* 0xbe8000001b1d7823 */ /* 0x040fe20000000014 */
[----:B------:R-:W-:Y:S01]  /*0b90*/  FFMA R35, R27, 0.5, R35 ;  /* 0x3f0000001b237823 */ /* 0x000fe20000000023 */
[----:B------:R-:W-:Y:S01]  /*0ba0*/  FMUL R13, R23, 0.5 ;  /* 0x3f000000170d7820 */ /* 0x000fe20000400000 */
[----:B------:R-:W-:Y:S01]  /*0bb0*/  FFMA R24, R22, 0.5, R24 ;  /* 0x3f00000016187823 */ /* 0x000fe20000000018 */
[C---:B------:R-:W-:Y:S01]  /*0bc0*/  FFMA R20, R27.reuse, -0.5, R36 ;  /* 0xbf0000001b147823 */ /* 0x040fe20000000024 */
[C---:B------:R-:W-:Y:S01]  /*0bd0*/  FFMA R26, R27.reuse, 0.5, R34 ;  /* 0x3f0000001b1a7823 */ /* 0x040fe20000000022 */
[C---:B------:R-:W-:Y:S01]  /*0be0*/  FFMA R25, R27.reuse, -0.125, R25 ;  /* 0xbe0000001b197823 */ /* 0x040fe20000000019 */
[C---:B------:R-:W-:Y:S01]  /*0bf0*/  FFMA R31, R27.reuse, -0.125, R36 ;  /* 0xbe0000001b1f7823 */ /* 0x040fe20000000024 */
[C---:B------:R-:W-:Y:S01]  /*0c00*/  FFMA R17, R27.reuse, 0.125, R34 ;  /* 0x3e0000001b117823 */ /* 0x040fe20000000022 */
[C---:B------:R-:W-:Y:S01]  /*0c10*/  FFMA R28, R27.reuse, -0.25, R28 ;  /* 0xbe8000001b1c7823 */ /* 0x040fe2000000001c */
[C---:B------:R-:W-:Y:S01]  /*0c20*/  FFMA R37, R27.reuse, 0.25, R37 ;  /* 0x3e8000001b257823 */ /* 0x040fe20000000025 */
[C---:B------:R-:W-:Y:S01]  /*0c30*/  FFMA R19, R27.reuse, 0.125, R19 ;  /* 0x3e0000001b137823 */ /* 0x040fe20000000013 */
[C---:B------:R-:W-:Y:S01]  /*0c40*/  FADD R15, R27.reuse, R18 ;  /* 0x000000121b0f7221 */ /* 0x040fe20000000000 */
[----:B------:R-:W-:Y:S01]  /*0c50*/  FADD R21, -R27, R14 ;  /* 0x0000000e1b157221 */ /* 0x000fe20000000100 */
[----:B------:R-:W-:Y:S01]  /*0c60*/  FADD R27, R32, R27 ;  /* 0x0000001b201b7221 */ /* 0x000fe20000000000 */
[C---:B------:R-:W-:Y:S01]  /*0c70*/  FADD R14, R22.reuse, R33 ;  /* 0x00000021160e7221 */ /* 0x040fe20000000000 */
[C---:B------:R-:W-:Y:S01]  /*0c80*/  FFMA R18, R22.reuse, 0.5, R35 ;  /* 0x3f00000016127823 */ /* 0x040fe20000000023 */
[----:B------:R-:W-:Y:S01]  /*0c90*/  FFMA R33, R13, 0.125, R24 ;  /* 0x3e0000000d217823 */ /* 0x000fe20000000018 */
[C---:B------:R-:W-:Y:S01]  /*0ca0*/  FFMA R20, R22.reuse, 0.5, R20 ;  /* 0x3f00000016147823 */ /* 0x040fe20000000014 */
[C---:B------:R-:W-:Y:S01]  /*0cb0*/  FFMA R26, R22.reuse, 0.5, R26 ;  /* 0x3f000000161a7823 */ /* 0x040fe2000000001a */
[C---:B------:R-:W-:Y:S01]  /*0cc0*/  FFMA R25, R22.reuse, 0.125, R25 ;  /* 0x3e00000016197823 */ /* 0x040fe20000000019 */
[C---:B------:R-:W-:Y:S01]  /*0cd0*/  FMUL R24, R23.reuse, 0.125 ;  /* 0x3e00000017187820 */ /* 0x040fe20000400000 */
[C---:B------:R-:W-:Y:S01]  /*0ce0*/  FFMA R29, R22.reuse, 0.25, R29 ;  /* 0x3e800000161d7823 */ /* 0x040fe2000000001d */
[C---:B------:R-:W-:Y:S01]  /*0cf0*/  FFMA R30, R22.reuse, 0.25, R30 ;  /* 0x3e800000161e7823 */ /* 0x040fe2000000001e */
[C---:B------:R-:W-:Y:S01]  /*0d00*/  FFMA R31, R22.reuse, 0.125, R31 ;  /* 0x3e000000161f7823 */ /* 0x040fe2000000001f */
[C---:B------:R-:W-:Y:S01]  /*0d10*/  FFMA R17, R22.reuse, 0.125, R17 ;  /* 0x3e00000016117823 */ /* 0x040fe20000000011 */
[C---:B------:R-:W-:Y:S01]  /*0d20*/  FFMA R28, R22.reuse, 0.25, R28 ;  /* 0x3e800000161c7823 */ /* 0x040fe2000000001c */
[C---:B------:R-:W-:Y:S01]  /*0d30*/  FFMA R37, R22.reuse, 0.25, R37 ;  /* 0x3e80000016257823 */ /* 0x040fe20000000025 */
[C---:B------:R-:W-:Y:S01]  /*0d40*/  FFMA R19, R22.reuse, 0.125, R19 ;  /* 0x3e00000016137823 */ /* 0x040fe20000000013 */
[C---:B------:R-:W-:Y:S01]  /*0d50*/  FADD R15, R22.reuse, R15 ;  /* 0x0000000f160f7221 */ /* 0x040fe20000000000 */
[----:B------:R-:W-:Y:S01]  /*0d60*/  FADD R21, R22, R21 ;  /* 0x0000001516157221 */ /* 0x000fe20000000000 */
[----:B------:R-:W-:Y:S01]  /*0d70*/  FMUL R16, R23, 0.25 ;  /* 0x3e80000017107820 */ /* 0x000fe20000400000 */
[----:B------:R-:W-:Y:S01]  /*0d80*/  FMUL R32, R4, 0.5 ;  /* 0x3f00000004207820 */ /* 0x000fe20000400000 */
[----:B------:R-:W-:Y:S01]  /*0d90*/  FADD R22, R27, R22 ;  /* 0x000000161b167221 */ /* 0x000fe20000000000 */
[C---:B------:R-:W-:Y:S01]  /*0da0*/  FADD R27, R13.reuse, R18 ;  /* 0x000000120d1b7221 */ /* 0x040fe20000000000 */
[C---:B------:R-:W-:Y:S01]  /*0db0*/  FFMA R20, R13.reuse, 0.5, R20 ;  /* 0x3f0000000d147823 */ /* 0x040fe20000000014 */
[----:B------:R-:W-:Y:S01]  /*0dc0*/  FFMA R35, R13, 0.25, R26 ;  /* 0x3e8000000d237823 */ /* 0x000fe2000000001a */
[----:B------:R-:W-:Y:S01]  /*0dd0*/  FFMA R18, R24, 0.125, R25 ;  /* 0x3e00000018127823 */ /* 0x000fe20000000019 */
[----:B------:R-:W-:Y:S01]  /*0de0*/  FADD R13, R14, R13 ;  /* 0x0000000d0e0d7221 */ /* 0x000fe20000000000 */
[----:B------:R-:W-:Y:S01]  /*0df0*/  FADD R25, R32, R32 ;  /* 0x0000002020197221 */ /* 0x000fe20000000000 */
[C---:B------:R-:W-:Y:S01]  /*0e00*/  FFMA R29, R16.reuse, 0.5, R29 ;  /* 0x3f000000101d7823 */ /* 0x040fe2000000001d */
[C---:B------:R-:W-:Y:S01]  /*0e10*/  FFMA R30, R16.reuse, 0.25, R30 ;  /* 0x3e800000101e7823 */ /* 0x040fe2000000001e */
[C---:B------:R-:W-:Y:S01]  /*0e20*/  FFMA R28, R16.reuse, 0.125, R28 ;  /* 0x3e000000101c7823 */ /* 0x040fe2000000001c */
[----:B------:R-:W-:Y:S01]  /*0e30*/  FADD R14, R16, R37 ;  /* 0x00000025100e7221 */ /* 0x000fe20000000000 */
[----:B------:R-:W-:-:S02]  /*0e40*/  FADD R15, R15, R16 ;  /* 0x000000100f0f7221 */ /* 0x000fc40000000000 */
[----:B------:R0:W2:Y:S01]  /*0e50*/  LDG.E.CONSTANT R16, [R2.64+0x163400] ;  /* 0x1634000402107981 */ /* 0x0000a2000c1e9900 */
[----:B------:R-:W-:Y:S01]  /*0e60*/  FADD R20, R20, -R25 ;  /* 0x8000001914147221 */ /* 0x000fe20000000000 */
[C---:B------:R-:W-:Y:S01]  /*0e70*/  FFMA R31, R24.reuse, 0.5, R31 ;  /* 0x3f000000181f7823 */ /* 0x040fe2000000001f */
[C---:B------:R-:W-:Y:S01]  /*0e80*/  FFMA R17, R24.reuse, 0.25, R17 ;  /* 0x3e80000018117823 */ /* 0x040fe20000000011 */
[----:B------:R-:W-:Y:S01]  /*0e90*/  FADD R19, R24, R19 ;  /* 0x0000001318137221 */ /* 0x000fe20000000000 */
[----:B------:R-:W-:Y:S01]  /*0ea0*/  FADD R21, R21, R24 ;  /* 0x0000001815157221 */ /* 0x000fe20000000000 */
[C---:B------:R-:W-:Y:S01]  /*0eb0*/  FMUL R25, R4.reuse, 0.25 ;  /* 0x3e80000004197820 */ /* 0x040fe20000400000 */
[----:B------:R-:W-:Y:S01]  /*0ec0*/  FMUL R24, R4, 0.125 ;  /* 0x3e00000004187820 */ /* 0x000fe20000400000 */
[----:B------:R-:W-:Y:S01]  /*0ed0*/  FADD R23, R22, R23 ;  /* 0x0000001716177221 */ /* 0x000fe20000000000 */
[C---:B------:R-:W-:Y:S01]  /*0ee0*/  FFMA R22, R32.reuse, 4, R35 ;  /* 0x4080000020167823 */ /* 0x040fe20000000023 */
[----:B------:R-:W-:Y:S01]  /*0ef0*/  FFMA R26, R32, -8, R33 ;  /* 0xc1000000201a7823 */ /* 0x000fe20000000021 */
[----:B------:R-:W-:Y:S01]  /*0f00*/  FADD R27, R27, R32 ;  /* 0x000000201b1b7221 */ /* 0x000fe20000000000 */
[C-C-:B------:R-:W-:Y:S01]  /*0f10*/  FADD R32, R25.reuse, R25.reuse ;  /* 0x0000001919207221 */ /* 0x140fe20000000000 */
[C---:B------:R-:W-:Y:S01]  /*0f20*/  FFMA R33, R25.reuse, 4, R30 ;  /* 0x4080000019217823 */ /* 0x040fe2000000001e */
[----:B------:R-:W-:Y:S01]  /*0f30*/  FFMA R28, R25, -8, R28 ;  /* 0xc1000000191c7823 */ /* 0x000fe2000000001c */
[----:B------:R-:W-:Y:S01]  /*0f40*/  FADD R25, R14, R25 ;  /* 0x000000190e197221 */ /* 0x000fe20000000000 */
[----:B------:R-:W-:Y:S01]  /*0f50*/  FFMA R35, R24, 4, R17 ;  /* 0x4080000018237823 */ /* 0x000fe20000000011 */
[----:B------:R0:W2:Y:S01]  /*0f60*/  LDG.E.CONSTANT R14, [R2.64+0x16f800] ;  /* 0x16f80004020e7981 */ /* 0x0000a2000c1e9900 */
[----:B------:R-:W-:-:S03]  /*0f70*/  FADD R37, R19, R24 ;  /* 0x0000001813257221 */ /* 0x000fc60000000000 */
[----:B------:R0:W2:Y:S01]  /*0f80*/  LDG.E.CONSTANT R17, [R2.64+0x17bc00] ;  /* 0x17bc000402117981 */ /* 0x0000a2000c1e9900 */
[----:B------:R-:W-:-:S03]  /*0f90*/  FADD R30, R4, R4 ;  /* 0x00000004041e7221 */ /* 0x000fc60000000000 */
[----:B------:R0:W2:Y:S01]  /*0fa0*/  LDG.E.CONSTANT R19, [R2.64+0x188000] ;  /* 0x1880000402137981 */ /* 0x0000a2000c1e9900 */
[----:B------:R-:W-:-:S03]  /*0fb0*/  FADD R30, R13, -R30 ;  /* 0x8000001e0d1e7221 */ /* 0x000fc60000000000 */
[----:B------:R0:W2:Y:S01]  /*0fc0*/  LDG.E.CONSTANT R13, [R2.64+0x194400] ;  /* 0x19440004020d7981 */ /* 0x0000a2000c1e9900 */
[C---:B------:R-:W-:Y:S01]  /*0fd0*/  FADD R34, R24.reuse, R24 ;  /* 0x0000001818227221 */ /* 0x040fe20000000000 */
[----:B------:R-:W-:Y:S02]  /*0fe0*/  FFMA R18, R24, -8, R18 ;  /* 0xc100000018127823 */ /* 0x000fe40000000012 */
[----:B------:R0:W2:Y:S01]  /*0ff0*/  LDG.E.CONSTANT R24, [R2.64+0x1a0800] ;  /* 0x1a08000402187981 */ /* 0x0000a2000c1e9900 */
[----:B------:R-:W-:-:S03]  /*1000*/  FADD R29, R29, -R32 ;  /* 0x800000201d1d7221 */ /* 0x000fc60000000000 */
[----:B------:R0:W2:Y:S01]  /*1010*/  LDG.E.CONSTANT R32, [R2.64+0x1acc00] ;  /* 0x1acc000402207981 */ /* 0x0000a2000c1e9900 */
[----:B------:R-:W-:Y:S01]  /*1020*/  FADD R31, R31, -R34 ;  /* 0x800000221f1f7221 */ /* 0x000fe20000000000 */
[C---:B------:R-:W-:Y:S01]  /*1030*/  FFMA R34, R4.reuse, -8, R21 ;  /* 0xc100000004227823 */ /* 0x040fe20000000015 */
[----:B------:R-:W-:Y:S01]  /*1040*/  FFMA R15, R4, 4, R15 ;  /* 0x40800000040f7823 */ /* 0x000fe2000000000f */
[----:B------:R-:W-:Y:S01]  /*1050*/  FADD R21, R23, R4 ;  /* 0x0000000417157221 */ /* 0x000fe20000000000 */
[C---:B---3--:R-:W-:Y:S01]  /*1060*/  FADD R4, R6.reuse, R6 ;  /* 0x0000000606047221 */ /* 0x048fe20000000000 */
[C---:B------:R-:W-:Y:S01]  /*1070*/  FFMA R25, R6.reuse, 4, R25 ;  /* 0x4080000006197823 */ /* 0x040fe20000000019 */
[----:B------:R-:W-:Y:S02]  /*1080*/  FFMA R37, R6, -8, R37 ;  /* 0xc100000006257823 */ /* 0x000fe40000000025 */
[----:B------:R-:W-:Y:S01]  /*1090*/  FADD R27, R27, -R4 ;  /* 0x800000041b1b7221 */ /* 0x000fe20000000000 */
[----:B------:R-:W-:Y:S01]  /*10a0*/  FADD R21, R21, R6 ;  /* 0x0000000615157221 */ /* 0x000fe20000000000 */
[C---:B----4-:R-:W-:Y:S01]  /*10b0*/  FFMA R26, R11.reuse, 0.5, R26 ;  /* 0x3f0000000b1a7823 */ /* 0x050fe2000000001a */
[C---:B0-----:R-:W-:Y:S01]  /*10c0*/  FFMA R3, R11.reuse, 0.25, R28 ;  /* 0x3e8000000b037823 */ /* 0x041fe2000000001c */
[----:B------:R-:W-:Y:S01]  /*10d0*/  FFMA R23, R11, 0.125, R18 ;  /* 0x3e0000000b177823 */ /* 0x000fe20000000012 */
[----:B------:R-:W-:Y:S01]  /*10e0*/  FADD R11, R34, R11 ;  /* 0x0000000b220b7221 */ /* 0x000fe20000000000 */
[C---:B-----5:R-:W-:Y:S01]  /*10f0*/  FADD R4, R8.reuse, R8 ;  /* 0x0000000808047221 */ /* 0x060fe20000000000 */
[C---:B------:R-:W-:Y:S01]  /*1100*/  FFMA R6, R8.reuse, -4, R29 ;  /* 0xc080000008067823 */ /* 0x040fe2000000001d */
[C---:B------:R-:W-:Y:S01]  /*1110*/  FFMA R18, R8.reuse, 4, R33 ;  /* 0x4080000008127823 */ /* 0x040fe20000000021 */
[----:B------:R-:W-:Y:S01]  /*1120*/  FFMA R34, R8, -4, R3 ;  /* 0xc080000008227823 */ /* 0x000fe20000000003 */
[----:B------:R-:W-:Y:S01]  /*1130*/  FADD R2, R4, R26 ;  /* 0x0000001a04027221 */ /* 0x000fe20000000000 */
[C---:B------:R-:W-:Y:S01]  /*1140*/  FFMA R25, R8.reuse, 4, R25 ;  /* 0x4080000008197823 */ /* 0x040fe20000000019 */
[C---:B------:R-:W-:Y:S01]  /*1150*/  FFMA R26, R8.reuse, 8, R31 ;  /* 0x41000000081a7823 */ /* 0x040fe2000000001f */
[C---:B------:R-:W-:Y:S01]  /*1160*/  FFMA R28, R8.reuse, -8, R35 ;  /* 0xc1000000081c7823 */ /* 0x040fe20000000023 */
[C---:B------:R-:W-:Y:S01]  /*1170*/  FFMA R36, R8.reuse, 8, R23 ;  /* 0x4100000008247823 */ /* 0x040fe20000000017 */
[C---:B------:R-:W-:Y:S01]  /*1180*/  FADD R30, -R8.reuse, R30 ;  /* 0x0000001e081e7221 */ /* 0x040fe20000000100 */
[C---:B------:R-:W-:Y:S01]  /*1190*/  FADD R15, R8.reuse, R15 ;  /* 0x0000000f080f7221 */ /* 0x040fe20000000000 */
[C---:B------:R-:W-:Y:S01]  /*11a0*/  FFMA R37, R8.reuse, -8, R37 ;  /* 0xc100000008257823 */ /* 0x040fe20000000025 */
[----:B------:R-:W-:Y:S01]  /*11b0*/  FADD R11, -R8, R11 ;  /* 0x0000000b080b7221 */ /* 0x000fe20000000100 */
[C---:B------:R-:W-:Y:S01]  /*11c0*/  FADD R20, R4.reuse, R20 ;  /* 0x0000001404147221 */ /* 0x040fe20000000000 */
[----:B------:R-:W-:Y:S01]  /*11d0*/  FADD R22, -R4, R22 ;  /* 0x0000001604167221 */ /* 0x000fe20000000100 */
[----:B------:R-:W-:Y:S01]  /*11e0*/  FADD R8, R21, R8 ;  /* 0x0000000815087221 */ /* 0x000fe20000000000 */
[----:B------:R-:W-:Y:S01]  /*11f0*/  FADD R4, R27, -R4 ;  /* 0x800000041b047221 */ /* 0x000fe20000000000 */
[C---:B--2---:R-:W-:Y:S01]  /*1200*/  FADD R27, R7.reuse, R7 ;  /* 0x00000007071b7221 */ /* 0x044fe20000000000 */
[C---:B------:R-:W-:Y:S01]  /*1210*/  FFMA R6, R7.reuse, 4, R6 ;  /* 0x4080000007067823 */ /* 0x040fe20000000006 */
[C---:B------:R-:W-:Y:S01]  /*1220*/  FFMA R18, R7.reuse, 4, R18 ;  /* 0x4080000007127823 */ /* 0x040fe20000000012 */
[C---:B------:R-:W-:Y:S01]  /*1230*/  FFMA R34, R7.reuse, 4, R34 ;  /* 0x4080000007227823 */ /* 0x040fe20000000022 */
[----:B------:R-:W-:Y:S01]  /*1240*/  FFMA R25, R7, 4, R25 ;  /* 0x4080000007197823 */ /* 0x000fe20000000019 */
[----:B------:R-:W-:Y:S01]  /*1250*/  FMUL R21, R5, 4 ;  /* 0x4080000005157820 */ /* 0x000fe20000400000 */
[C---:B------:R-:W-:Y:S01]  /*1260*/  FFMA R26, R7.reuse, -8, R26 ;  /* 0xc1000000071a7823 */ /* 0x040fe2000000001a */
[C---:B------:R-:W-:Y:S01]  /*1270*/  FFMA R28, R7.reuse, -8, R28 ;  /* 0xc1000000071c7823 */ /* 0x040fe2000000001c */
[C---:B------:R-:W-:Y:S01]  /*1280*/  FFMA R36, R7.reuse, -8, R36 ;  /* 0xc100000007247823 */ /* 0x040fe20000000024 */
[C---:B------:R-:W-:Y:S01]  /*1290*/  FADD R30, R7.reuse, R30 ;  /* 0x0000001e071e7221 */ /* 0x040fe20000000000 */
[C---:B------:R-:W-:Y:S01]  /*12a0*/  FADD R15, R7.reuse, R15 ;  /* 0x0000000f070f7221 */ /* 0x040fe20000000000 */
[C---:B------:R-:W-:Y:S01]  /*12b0*/  FFMA R37, R7.reuse, -8, R37 ;  /* 0xc100000007257823 */ /* 0x040fe20000000025 */
[----:B------:R-:W-:Y:S01]  /*12c0*/  FADD R11, R7, R11 ;  /* 0x0000000b070b7221 */ /* 0x000fe20000000000 */
[----:B------:R-:W-:Y:S01]  /*12d0*/  FADD R8, R8, R7 ;  /* 0x0000000708087221 */ /* 0x000fe20000000000 */
[----:B------:R-:W-:Y:S01]  /*12e0*/  FMUL R7, R5, -8 ;  /* 0xc100000005077820 */ /* 0x000fe20000400000 */
[----:B------:R-:W-:Y:S01]  /*12f0*/  FADD R22, -R27, R22 ;  /* 0x000000161b167221 */ /* 0x000fe20000000100 */
[----:B------:R-:W-:Y:S01]  /*1300*/  FMUL R3, R5, -2 ;  /* 0xc000000005037820 */ /* 0x000fe20000400000 */
[C---:B------:R-:W-:Y:S01]  /*1310*/  FFMA R6, R21.reuse, 0.5, R6 ;  /* 0x3f00000015067823 */ /* 0x040fe20000000006 */
[C---:B------:R-:W-:Y:S01]  /*1320*/  FFMA R18, R21.reuse, 0.25, R18 ;  /* 0x3e80000015127823 */ /* 0x040fe20000000012 */
[----:B------:R-:W-:Y:S01]  /*1330*/  FFMA R34, R21, 0.125, R34 ;  /* 0x3e00000015227823 */ /* 0x000fe20000000022 */
[----:B------:R-:W-:Y:S01]  /*1340*/  FADD R25, R25, R21 ;  /* 0x0000001519197221 */ /* 0x000fe20000000000 */
[C---:B------:R-:W-:Y:S01]  /*1350*/  FADD R20, -R27.reuse, R20 ;  /* 0x000000141b147221 */ /* 0x040fe20000000100 */
[----:B------:R-:W-:Y:S01]  /*1360*/  FADD R2, -R27, R2 ;  /* 0x000000021b027221 */ /* 0x000fe20000000100 */
[----:B------:R-:W-:Y:S01]  /*1370*/  FMUL R21, R9, 4 ;  /* 0x4080000009157820 */ /* 0x000fe20000400000 */
[C---:B------:R-:W-:Y:S01]  /*1380*/  FFMA R26, R7.reuse, 0.5, R26 ;  /* 0x3f000000071a7823 */ /* 0x040fe2000000001a */
[C---:B------:R-:W-:Y:S01]  /*1390*/  FFMA R28, R7.reuse, 0.25, R28 ;  /* 0x3e800000071c7823 */ /* 0x040fe2000000001c */
[----:B------:R-:W-:Y:S01]  /*13a0*/  FFMA R36, R7, 0.125, R36 ;  /* 0x3e00000007247823 */ /* 0x000fe20000000024 */
[----:B------:R-:W-:Y:S01]  /*13b0*/  FFMA R22, R3, 0.25, R22 ;  /* 0x3e80000003167823 */ /* 0x000fe20000000016 */
[----:B------:R-:W-:Y:S01]  /*13c0*/  FMUL R7, R9, -2 ;  /* 0xc000000009077820 */ /* 0x000fe20000400000 */
[C---:B------:R-:W-:Y:S01]  /*13d0*/  FFMA R20, R3.reuse, 0.5, R20 ;  /* 0x3f00000003147823 */ /* 0x040fe20000000014 */
[----:B------:R-:W-:Y:S01]  /*13e0*/  FFMA R2, R3, 0.125, R2 ;  /* 0x3e00000003027823 */ /* 0x000fe20000000002 */
[----:B------:R-:W-:Y:S01]  /*13f0*/  FADD R29, R21, R21 ;  /* 0x00000015151d7221 */ /* 0x000fe20000000000 */
[----:B------:R-:W-:Y:S01]  /*1400*/  FADD R4, R4, -R27 ;  /* 0x8000001b04047221 */ /* 0x000fe20000000000 */
[C---:B------:R-:W-:Y:S01]  /*1410*/  FADD R3, R5.reuse, R5 ;  /* 0x0000000505037221 */ /* 0x040fe20000000000 */
[C---:B------:R-:W-:Y:S01]  /*1420*/  FFMA R30, R5.reuse, 0.5, R30 ;  /* 0x3f000000051e7823 */ /* 0x040fe2000000001e */
[C---:B------:R-:W-:Y:S01]  /*1430*/  FFMA R15, R5.reuse, 0.25, R15 ;  /* 0x3e800000050f7823 */ /* 0x040fe2000000000f */
[C---:B------:R-:W-:Y:S01]  /*1440*/  FFMA R37, R5.reuse, -8, R37 ;  /* 0xc100000005257823 */ /* 0x040fe20000000025 */
[----:B------:R-:W-:Y:S01]  /*1450*/  FFMA R11, R5, 0.125, R11 ;  /* 0x3e000000050b7823 */ /* 0x000fe2000000000b */
[----:B------:R-:W-:Y:S01]  /*1460*/  FADD R8, R8, R5 ;  /* 0x0000000508087221 */ /* 0x000fe20000000000 */
[----:B------:R-:W-:Y:S01]  /*1470*/  FFMA R31, R21, 4, R18 ;  /* 0x40800000151f7823 */ /* 0x000fe20000000012 */
[----:B------:R-:W-:Y:S01]  /*1480*/  FMUL R23, R9, -8 ;  /* 0xc100000009177820 */ /* 0x000fe20000400000 */
[----:B------:R-:W-:Y:S01]  /*1490*/  FFMA R5, R7, 4, R22 ;  /* 0x4080000007057823 */ /* 0x000fe20000000016 */
[----:B------:R-:W-:Y:S01]  /*14a0*/  FADD R29, R6, -R29 ;  /* 0x8000001d061d7221 */ /* 0x000fe20000000000 */
[----:B------:R-:W-:Y:S01]  /*14b0*/  FADD R3, R4, -R3 ;  /* 0x8000000304037221 */ /* 0x000fe20000000000 */
[----:B------:R-:W-:Y:S01]  /*14c0*/  FADD R6, R9, R9 ;  /* 0x0000000909067221 */ /* 0x000fe20000000000 */
[----:B------:R-:W-:Y:S01]  /*14d0*/  SHF.L.U32 R33, R10, 0x2, RZ ;  /* 0x000000020a217819 */ /* 0x000fe200000006ff */
[--C-:B------:R-:W-:Y:S01]  /*14e0*/  FADD R18, R31, R0.reuse ;  /* 0x000000001f127221 */ /* 0x100fe20000000000 */
[----:B------:R-:W-:Y:S01]  /*14f0*/  FADD R10, R5, R0 ;  /* 0x00000000050a7221 */ /* 0x000fe20000000000 */
[----:B------:R-:W-:Y:S01]  /*1500*/  FADD R31, R23, R23 ;  /* 0x00000017171f7221 */ /* 0x000fe20000000000 */
[----:B------:R-:W-:Y:S01]  /*1510*/  FADD R3, -R6, R3 ;  /* 0x0000000306037221 */ /* 0x000fe20000000100 */
[----:B------:R-:W-:-:S02]  /*1520*/  IMAD.WIDE R4, R33, R12, c[0x0][0x160] ;  /* 0x0000580021047625 */ /* 0x000fc400078e020c */
[----:B------:R-:W-:Y:S01]  /*1530*/  FADD R26, R26, -R31 ;  /* 0x8000001f1a1a7221 */ /* 0x000fe20000000000 */
[----:B------:R-:W-:Y:S01]  /*1540*/  FMNMX R31, RZ, R10, !PT ;  /* 0x0000000aff1f7209 */ /* 0x000fe20007800000 */
[----:B------:R-:W-:Y:S01]  /*1550*/  FADD R3, R3, R0 ;  /* 0x0000000003037221 */ /* 0x000fe20000000000 */
[C---:B------:R-:W-:Y:S01]  /*1560*/  FADD R27, R7.reuse, R7 ;  /* 0x00000007071b7221 */ /* 0x040fe20000000000 */
[----:B------:R-:W-:Y:S02]  /*1570*/  FFMA R2, R7, -8, R2 ;  /* 0xc100000007027823 */ /* 0x000fe40000000002 */
[----:B------:R0:W-:Y:S01]  /*1580*/  STG.E [R4.64+0xe8], R31 ;  /* 0x0000e81f04007986 */ /* 0x0001e2000c101904 */
[C---:B------:R-:W-:Y:S01]  /*1590*/  FFMA R28, R23.reuse, 4, R28 ;  /* 0x40800000171c7823 */ /* 0x040fe2000000001c */
[----:B------:R-:W-:Y:S01]  /*15a0*/  FADD R27, R20, -R27 ;  /* 0x8000001b141b7221 */ /* 0x000fe20000000000 */
[----:B------:R-:W-:Y:S01]  /*15b0*/  FFMA R23, R23, -8, R36 ;  /* 0xc100000017177823 */ /* 0x000fe20000000024 */
[----:B------:R-:W-:-:S02]  /*15c0*/  FFMA R37, R9, -8, R37 ;  /* 0xc100000009257823 */ /* 0x000fc40000000025 */
[----:B------:R-:W-:Y:S01]  /*15d0*/  FADD R27, R27, R0 ;  /* 0x000000001b1b7221 */ /* 0x000fe20000000000 */
[----:B0-----:R-:W-:Y:S01]  /*15e0*/  FMNMX R31, RZ, R3, !PT ;  /* 0x00000003ff1f7209 */ /* 0x001fe20007800000 */
[----:B------:R-:W-:-:S04]  /*15f0*/  FADD R3, R16, R16 ;  /* 0x0000001010037221 */ /* 0x000fc80000000000 */
[----:B------:R-:W-:Y:S01]  /*1600*/  FADD R7, R2, -R3 ;  /* 0x8000000302077221 */ /* 0x000fe20000000000 */
[----:B------:R-:W-:Y:S01]  /*1610*/  FFMA R2, R16, -8, R23 ;  /* 0xc100000010027823 */ /* 0x000fe20000000017 */
[----:B------:R-:W-:Y:S01]  /*1620*/  FADD R3, R8, R9 ;  /* 0x0000000908037221 */ /* 0x000fe20000000000 */
[----:B------:R-:W-:Y:S01]  /*1630*/  FMNMX R33, RZ, R27, !PT ;  /* 0x0000001bff217209 */ /* 0x000fe20007800000 */
[----:B------:R-:W-:Y:S01]  /*1640*/  FADD R7, R7, R0 ;  /* 0x0000000007077221 */ /* 0x000fe20000000000 */
[----:B------:R-:W-:Y:S01]  /*1650*/  FADD R27, R30, -R6 ;  /* 0x800000061e1b7221 */ /* 0x000fe20000000000 */
[--C-:B------:R-:W-:Y:S01]  /*1660*/  FADD R3, R3, R0.reuse ;  /* 0x0000000003037221 */ /* 0x100fe20000000000 */
[----:B------:R-:W-:Y:S01]  /*1670*/  FADD R29, R29, R0 ;  /* 0x000000001d1d7221 */ /* 0x000fe20000000000 */
[----:B------:R-:W-:Y:S01]  /*1680*/  FADD R14, R37, R14 ;  /* 0x0000000e250e7221 */ /* 0x000fe20000000000 */
[C---:B------:R-:W-:Y:S01]  /*1690*/  FADD R2, -R17.reuse, R2 ;  /* 0x0000000211027221 */ /* 0x040fe20000000100 */
[C---:B------:R-:W-:Y:S01]  /*16a0*/  FADD R26, -R17.reuse, R26 ;  /* 0x0000001a111a7221 */ /* 0x040fe20000000100 */
[----:B------:R-:W-:Y:S01]  /*16b0*/  FADD R28, R17, R28 ;  /* 0x0000001c111c7221 */ /* 0x000fe20000000000 */
[----:B------:R-:W-:Y:S01]  /*16c0*/  FADD R14, R14, R17 ;  /* 0x000000110e0e7221 */ /* 0x000fe20000000000 */
[----:B------:R-:W-:Y:S01]  /*16d0*/  FADD R2, R19, R2 ;  /* 0x0000000213027221 */ /* 0x000fe20000000000 */
[----:B------:R-:W-:Y:S01]  /*16e0*/  FMNMX R7, RZ, R7, !PT ;  /* 0x00000007ff077209 */ /* 0x000fe20007800000 */
[----:B------:R-:W-:Y:S01]  /*16f0*/  FADD R27, R27, R0 ;  /* 0x000000001b1b7221 */ /* 0x000fe20000000000 */
[----:B------:R-:W-:Y:S01]  /*1700*/  FMNMX R3, RZ, R3, !PT ;  /* 0x00000003ff037209 */ /* 0x000fe20007800000 */
[----:B------:R-:W-:Y:S01]  /*1710*/  FFMA R11, R9, -8, R11 ;  /* 0xc1000000090b7823 */ /* 0x000fe2000000000b */
[C---:B------:R-:W-:Y:S01]  /*1720*/  FADD R26, R19.reuse, R26 ;  /* 0x0000001a131a7221 */ /* 0x040fe20000000000 */
[----:B------:R-:W-:Y:S01]  /*1730*/  FADD R28, R19, R28 ;  /* 0x0000001c131c7221 */ /* 0x000fe20000000000 */
[----:B------:R-:W-:Y:S01]  /*1740*/  FADD R14, R14, R19 ;  /* 0x000000130e0e7221 */ /* 0x000fe20000000000 */
[C---:B------:R-:W-:Y:S01]  /*1750*/  FFMA R9, R13.reuse, 0.125, R2 ;  /* 0x3e0000000d097823 */ /* 0x040fe20000000002 */
[----:B------:R-:W-:Y:S01]  /*1760*/  FMNMX R35, RZ, R29, !PT ;  /* 0x0000001dff237209 */ /* 0x000fe20007800000 */
[----:B------:R0:W-:Y:S01]  /*1770*/  STG.E [R4.64+0xec], R7 ;  /* 0x0000ec0704007986 */ /* 0x0001e2000c101904 */
[----:B------:R-:W-:Y:S01]  /*1780*/  FMNMX R29, RZ, R27, !PT ;  /* 0x0000001bff1d7209 */ /* 0x000fe20007800000 */
[----:B------:R-:W-:Y:S01]  /*1790*/  FFMA R26, R13, 0.5, R26 ;  /* 0x3f0000000d1a7823 */ /* 0x000fe2000000001a */
[----:B------:R-:W-:Y:S01]  /*17a0*/  FFMA R27, R21, -8, R34 ;  /* 0xc1000000151b7823 */ /* 0x000fe20000000022 */
[----:B------:R1:W-:Y:S01]  /*17b0*/  STG.E [R4.64], R3 ;  /* 0x0000000304007986 */ /* 0x0003e2000c101904 */
[----:B------:R-:W-:Y:S01]  /*17c0*/  FFMA R9, R24, -8, R9 ;  /* 0xc100000018097823 */ /* 0x000fe20000000009 */
[----:B------:R-:W-:Y:S01]  /*17d0*/  FADD R15, R15, R21 ;  /* 0x000000150f0f7221 */ /* 0x000fe20000000000 */
[----:B------:R-:W-:Y:S01]  /*17e0*/  FADD R25, R21, R25 ;  /* 0x0000001915197221 */ /* 0x000fe20000000000 */
[----:B0-----:R-:W-:Y:S01]  /*17f0*/  FFMA R7, R13, 0.25, R28 ;  /* 0x3e8000000d077823 */ /* 0x001fe2000000001c */
[----:B------:R-:W-:Y:S01]  /*1800*/  FADD R13, R14, R13 ;  /* 0x0000000d0e0d7221 */ /* 0x000fe20000000000 */
[----:B-1----:R-:W-:Y:S01]  /*1810*/  FADD R3, R24, R24 ;  /* 0x0000001818037221 */ /* 0x002fe20000000000 */
[----:B------:R-:W-:Y:S01]  /*1820*/  FFMA R27, R16, 4, R27 ;  /* 0x40800000101b7823 */ /* 0x000fe2000000001b */
[----:B------:R-:W-:Y:S01]  /*1830*/  FADD R11, R11, R16 ;  /* 0x000000100b0b7221 */ /* 0x000fe20000000000 */
[----:B------:R-:W-:Y:S01]  /*1840*/  FFMA R7, R24, 4, R7 ;  /* 0x4080000018077823 */ /* 0x000fe20000000007 */
[----:B------:R-:W-:Y:S01]  /*1850*/  FADD R3, R26, -R3 ;  /* 0x800000031a037221 */ /* 0x000fe20000000000 */
[----:B------:R-:W-:Y:S01]  /*1860*/  FADD R13, R13, R24 ;  /* 0x000000180d0d7221 */ /* 0x000fe20000000000 */
[----:B------:R-:W-:Y:S01]  /*1870*/  FADD R9, R9, R32 ;  /* 0x0000002009097221 */ /* 0x000fe20000000000 */
        /* <DEDUP_REMOVED lines=16> */
[----:B------:R-:W-:Y:S01]  /*1980*/  FMNMX R9, RZ, R9, !PT ;  /* 0x00000009ff097209 */ /* 0x000fe20007800000 */
        /* <DEDUP_REMOVED lines=14> */
.L_x_79:
        /* <DEDUP_REMOVED lines=9> */
.L_x_118:


//--------------------- .text.tvmgen_default_fused_nn_contrib_conv2d_winograd_without_weight_transform_add_nn_relu_kernel_1 --------------------------
	.section	.text.tvmgen_default_fused_nn_contrib_conv2d_winograd_without_weight_transform_add_nn_relu_kernel_1,"ax",@progbits
	.sectionflags	@"SHF_BARRIERS=1"
	.sectioninfo	@"SHI_REGISTERS=56"
	.align	128
        .global         tvmgen_default_fused_nn_contrib_conv2d_winograd_without_weight_transform_add_nn_relu_kernel_1
        .type           tvmgen_default_fused_nn_contrib_conv2d_winograd_without_weight_transform_add_nn_relu_kernel_1,@function
        .size           tvmgen_default_fused_nn_contrib_conv2d_winograd_without_weight_transform_add_nn_relu_kernel_1,(.L_x_119 - tvmgen_default_fused_nn_contrib_conv2d_winograd_without_weight_transform_add_nn_relu_kernel_1)
        .other          tvmgen_default_fused_nn_contrib_conv2d_winograd_without_weight_transform_add_nn_relu_kernel_1,@"STO_CUDA_ENTRY STV_DEFAULT"
tvmgen_default_fused_nn_contrib_conv2d_winograd_without_weight_transform_add_nn_relu_kernel_1:
.text.tvmgen_default_fused_nn_contrib_conv2d_winograd_without_weight_transform_add_nn_relu_kernel_1:
        /* <DEDUP_REMOVED lines=24> */
.L_x_81:
        /* <DEDUP_REMOVED lines=58> */
.L_x_80:
        /* <DEDUP_REMOVED lines=199> */
.L_x_82:
        /* <DEDUP_REMOVED lines=15> */
.L_x_119:


//--------------------- .text.tvmgen_default_fused_nn_contrib_conv2d_winograd_without_weight_transform_add_add_nn_relu_1_kernel --------------------------
	.section	.text.tvmgen_default_fused_nn_contrib_conv2d_winograd_without_weight_transform_add_add_nn_relu_1_kernel,"ax",@progbits
	.sectioninfo	@"SHI_REGISTERS=36"
	.align	128
        .global         tvmgen_default_fused_nn_contrib_conv2d_winograd_without_weight_transform_add_add_nn_relu_1_kernel
        .type           tvmgen_default_fused_nn_contrib_conv2d_winograd_without_weight_transform_add_add_nn_relu_1_kernel,@function
        .size           tvmgen_default_fused_nn_contrib_conv2d_winograd_without_weight_transform_add_add_nn_relu_1_kernel,(.L_x_120 - tvmgen_default_fused_nn_contrib_conv2d_winograd_without_weight_transform_add_add_nn_relu_1_kernel)
        .other          tvmgen_default_fused_nn_contrib_conv2d_winograd_without_weight_transform_add_add_nn_relu_1_kernel,@"STO_CUDA_ENTRY STV_DEFAULT"
tvmgen_default_fused_nn_contrib_conv2d_winograd_without_weight_transform_add_add_nn_relu_1_kernel:
.text.tvmgen_default_fused_nn_contrib_conv2d_winograd_without_weight_transform_add_add_nn_relu_1_kernel:
        /* <DEDUP_REMOVED lines=152> */
.L_x_83:
        /* <DEDUP_REMOVED lines=16> */
.L_x_120:


//--------------------- .text.tvmgen_default_fused_nn_contrib_conv2d_winograd_without_weight_transform_add_nn_relu_2_kernel_1 --------------------------
	.section	.text.tvmgen_default_fused_nn_contrib_conv2d_winograd_without_weight_transform_add_nn_relu_2_kernel_1,"ax",@progbits
	.sectionflags	@"SHF_BARRIERS=1"
	.sectioninfo	@"SHI_REGISTERS=64"
	.align	128
        .global         tvmgen_default_fused_nn_contrib_conv2d_winograd_without_weight_transform_add_nn_relu_2_kernel_1
        .type           tvmgen_default_fused_nn_contrib_conv2d_winograd_without_weight_transform_add_nn_relu_2_kernel_1,@function
        .size           tvmgen_default_fused_nn_contrib_conv2d_winograd_without_weight_transform_add_nn_relu_2_kernel_1,(.L_x_121 - tvmgen_default_fused_nn_contrib_conv2d_winograd_without_weight_transform_add_nn_relu_2_kernel_1)
        .other          tvmgen_default_fused_nn_contrib_conv2d_winograd_without_weight_transform_add_nn_relu_2_kernel_1,@"STO_CUDA_ENTRY STV_DEFAULT"
tvmgen_default_fused_nn_contrib_conv2d_winograd_without_weight_transform_add_nn_relu_2_kernel_1:
.text.tvmgen_default_fused_nn_contrib_conv2d_winograd_without_weight_transform_add_nn_relu_2_kernel_1:
        /* <DEDUP_REMOVED lines=42> */
.L_x_84:
        /* <DEDUP_REMOVED lines=229> */
.L_x_85:
        /* <DEDUP_REMOVED lines=9> */
.L_x_121:


//--------------------- .text.tvmgen_default_fused_nn_contrib_conv2d_winograd_without_weight_transform_add_add_nn_relu_2_kernel_2 --------------------------
	.section	.text.tvmgen_default_fused_nn_contrib_conv2d_winograd_without_weight_transform_add_add_nn_relu_2_kernel_2,"ax",@progbits
	.sectioninfo	@"SHI_REGISTERS=34"
	.align	128
        .global         tvmgen_default_fused_nn_contrib_conv2d_winograd_without_weight_transform_add_add_nn_relu_2_kernel_2
        .type           tvmgen_default_fused_nn_contrib_conv2d_winograd_without_weight_transform_add_add_nn_relu_2_kernel_2,@function
        .size           tvmgen_default_fused_nn_contrib_conv2d_winograd_without_weight_transform_add_add_nn_relu_2_kernel_2,(.L_x_122 - tvmgen_default_fused_nn_contrib_conv2d_winograd_without_weight_transform_add_add_nn_relu_2_kernel_2)
        .other          tvmgen_default_fused_nn_contrib_conv2d_winograd_without_weight_transform_add_add_nn_relu_2_kernel_2,@"STO_CUDA_ENTRY STV_DEFAULT"
tvmgen_default_fused_nn_contrib_conv2d_winograd_without_weight_transform_add_add_nn_relu_2_kernel_2:
.text.tvmgen_default_fused_nn_contrib_conv2d_winograd_without_weight_transform_add_add_nn_relu_2_kernel_2:
        /* <DEDUP_REMOVED lines=11> */
[----:B------:R-:W-:-:S04]  /*00b0*/  LEA.HI.SX32 R5, R0, R5, 0x1c ;  /* 0x0000000500057211 */ /* 0x000fc800078fe2ff */
        /* <DEDUP_REMOVED lines=8> */
[----:B------:R-:W-:Y:S02]  /*0140*/  SHF.R.U32.HI R11, RZ, 0x1f, R2 ;  /* 0x0000001fff0b7819 */ /* 0x000fe40000011602 */
[----:B------:R-:W-:Y:S02]  /*0150*/  LEA.HI.SX32 R5, R5, R0, 0x1c ;  /* 0x0000000005057211 */ /* 0x000fe400078fe2ff */
[----:B------:R-:W-:Y:S02]  /*0160*/  LEA.HI.SX32 R11, R2, R11, 0x1e ;  /* 0x0000000b020b7211 */ /* 0x000fe400078ff2ff */
[----:B------:R-:W-:Y:S01]  /*0170*/  MOV R0, 0x4 ;  /* 0x0000000400007802 */ /* 0x000fe20000000f00 */
[--C-:B------:R-:W-:Y:S02]  /*0180*/  IMAD R2, R5, 0x31, R7.reuse ;  /* 0x0000003105027824 */ /* 0x100fe400078e0207 */
[----:B------:R-:W-:-:S05]  /*0190*/  IMAD R11, R11, 0x7, -R7 ;  /* 0x000000070b0b7824 */ /* 0x000fca00078e0a07 */
[----:B------:R-:W-:-:S05]  /*01a0*/  IADD3 R7, R11, R2, R13 ;  /* 0x000000020b077210 */ /* 0x000fca0007ffe00d */
[----:B------:R-:W-:-:S05]  /*01b0*/  IMAD.WIDE R6, R7, R0, c[0x0][0x168] ;  /* 0x00005a0007067625 */ /* 0x000fca00078e0200 */
[----:B------:R-:W2:Y:S04]  /*01c0*/  LDG.E.CONSTANT R28, [R6.64] ;  /* 0x00000004061c7981 */ /* 0x000ea8000c1e9900 */
[----:B------:R-:W3:Y:S04]  /*01d0*/  LDG.E.CONSTANT R27, [R6.64+0xc400] ;  /* 0x00c40004061b7981 */ /* 0x000ee8000c1e9900 */
[----:B------:R-:W4:Y:S04]  /*01e0*/  LDG.E.CONSTANT R20, [R6.64+0x31000] ;  /* 0x0310000406147981 */ /* 0x000f28000c1e9900 */
[----:B------:R-:W5:Y:S01]  /*01f0*/  LDG.E.CONSTANT R17, [R6.64+0x3d400] ;  /* 0x03d4000406117981 */ /* 0x000f62000c1e9900 */
[----:B------:R-:W-:-:S03]  /*0200*/  MOV R2, RZ ;  /* 0x000000ff00027202 */ /* 0x000fc60000000f00 */
[----:B------:R-:W5:Y:S04]  /*0210*/  LDG.E.CONSTANT R26, [R6.64+0x18800] ;  /* 0x01880004061a7981 */ /* 0x000f68000c1e9900 */
[----:B------:R0:W5:Y:S04]  /*0220*/  LDG.E.CONSTANT R8, [R6.64+0x49800] ;  /* 0x0498000406087981 */ /* 0x000168000c1e9900 */
[----:B------:R0:W5:Y:S01]  /*0230*/  LDG.E.CONSTANT R21, [R6.64+0x24c00] ;  /* 0x024c000406157981 */ /* 0x000162000c1e9900 */
[----:B------:R-:W-:-:S03]  /*0240*/  IMAD.HI R2, R3, -0x6db6db6d, R2 ;  /* 0x9249249303027827 */ /* 0x000fc600078e0202 */
[----:B------:R0:W5:Y:S04]  /*0250*/  LDG.E.CONSTANT R18, [R6.64+0x55c00] ;  /* 0x055c000406127981 */ /* 0x000168000c1e9900 */
[----:B------:R0:W5:Y:S04]  /*0260*/  LDG.E.CONSTANT R16, [R6.64+0x62000] ;  /* 0x0620000406107981 */ /* 0x000168000c1e9900 */
[----:B------:R0:W5:Y:S01]  /*0270*/  LDG.E.CONSTANT R11, [R6.64+0x6e400] ;  /* 0x06e40004060b7981 */ /* 0x000162000c1e9900 */
[----:B------:R-:W-:-:S03]  /*0280*/  SHF.R.U32.HI R3, RZ, 0x1f, R2 ;  /* 0x0000001fff037819 */ /* 0x000fc60000011602 */
[----:B------:R0:W5:Y:S01]  /*0290*/  LDG.E.CONSTANT R10, [R6.64+0x7a800] ;  /* 0x07a80004060a7981 */ /* 0x000162000c1e9900 */
[----:B------:R-:W-:-:S03]  /*02a0*/  LEA.HI.SX32 R2, R2, R3, 0x1e ;  /* 0x0000000302027211 */ /* 0x000fc600078ff2ff */
[----:B------:R0:W5:Y:S02]  /*02b0*/  LDG.E.CONSTANT R9, [R6.64+0x86c00] ;  /* 0x086c000406097981 */ /* 0x000164000c1e9900 */
[----:B------:R-:W-:Y:S02]  /*02c0*/  IMAD R13, R2, 0xe, R13 ;  /* 0x0000000e020d7824 */ /* 0x000fe400078e020d */
[----:B------:R0:W5:Y:S04]  /*02d0*/  LDG.E.CONSTANT R15, [R6.64+0x93000] ;  /* 0x09300004060f7981 */ /* 0x000168000c1e9900 */
[----:B------:R0:W5:Y:S01]  /*02e0*/  LDG.E.CONSTANT R12, [R6.64+0x9f400] ;  /* 0x09f40004060c7981 */ /* 0x000162000c1e9900 */
[----:B------:R-:W-:Y:S01]  /*02f0*/  IMAD.WIDE R4, R5, R0, c[0x0][0x170] ;  /* 0x00005c0005047625 */ /* 0x000fe200078e0200 */
[----:B------:R-:W-:-:S02]  /*0300*/  SHF.L.U32 R13, R13, 0x1, RZ ;  /* 0x000000010d0d7819 */ /* 0x000fc400000006ff */
        /* <DEDUP_REMOVED lines=13> */
[----:B-1----:R-:W-:Y:S01]  /*03e0*/  FADD R5, -R17, R30 ;  /* 0x0000001e11057221 */ /* 0x002fe20000000100 */
[----:B0-----:R-:W-:Y:S01]  /*03f0*/  FADD R6, R26, R29 ;  /* 0x0000001d1a067221 */ /* 0x001fe20000000000 */
[----:B------:R-:W-:Y:S01]  /*0400*/  FADD R27, R27, R26 ;  /* 0x0000001a1b1b7221 */ /* 0x000fe20000000000 */
[C---:B------:R-:W-:Y:S01]  /*0410*/  FADD R31, -R8.reuse, R31 ;  /* 0x0000001f081f7221 */ /* 0x040fe20000000100 */
[----:B------:R-:W-:Y:S02]  /*0420*/  FADD R5, -R8, R5 ;  /* 0x0000000508057221 */ /* 0x000fe40000000100 */
[----:B------:R-:W-:Y:S01]  /*0430*/  FADD R20, R27, R20 ;  /* 0x000000141b147221 */ /* 0x000fe20000000000 */
[----:B------:R-:W-:Y:S01]  /*0440*/  FADD R6, R6, R21 ;  /* 0x0000001506067221 */ /* 0x000fe20000000000 */
[----:B------:R-:W-:-:S03]  /*0450*/  FADD R26, -R18, R31 ;  /* 0x0000001f121a7221 */ /* 0x000fc60000000100 */
[----:B------:R-:W-:Y:S01]  /*0460*/  FADD R3, -R17, R6 ;  /* 0x0000000611037221 */ /* 0x000fe20000000100 */
[----:B------:R-:W-:Y:S01]  /*0470*/  FADD R17, R20, R17 ;  /* 0x0000001114117221 */ /* 0x000fe20000000000 */
[----:B------:R-:W-:Y:S02]  /*0480*/  FADD R2, R16, R5 ;  /* 0x0000000510027221 */ /* 0x000fe40000000000 */
[----:B------:R-:W-:Y:S01]  /*0490*/  FADD R3, R8, R3 ;  /* 0x0000000308037221 */ /* 0x000fe20000000000 */
[----:B------:R-:W-:Y:S01]  /*04a0*/  FADD R17, R17, R8 ;  /* 0x0000000811117221 */ /* 0x000fe20000000000 */
[C---:B------:R-:W-:Y:S01]  /*04b0*/  FADD R7, -R11.reuse, R26 ;  /* 0x0000001a0b077221 */ /* 0x040fe20000000100 */
[----:B------:R-:W-:Y:S01]  /*04c0*/  FADD R5, R11, R2 ;  /* 0x000000020b057221 */ /* 0x000fe20000000000 */
[----:B------:R-:W-:Y:S01]  /*04d0*/  FADD R18, R3, R18 ;  /* 0x0000001203127221 */ /* 0x000fe20000000000 */
[----:B------:R-:W-:Y:S01]  /*04e0*/  FADD R16, R17, R16 ;  /* 0x0000001011107221 */ /* 0x000fe20000000000 */
[C---:B------:R-:W-:Y:S01]  /*04f0*/  FADD R6, R10.reuse, R7 ;  /* 0x000000070a067221 */ /* 0x040fe20000000000 */
[----:B------:R-:W-:Y:S01]  /*0500*/  FADD R2, R10, R5 ;  /* 0x000000050a027221 */ /* 0x000fe20000000000 */
[----:B------:R-:W-:Y:S01]  /*0510*/  FADD R3, -R11, R18 ;  /* 0x000000120b037221 */ /* 0x000fe20000000100 */
[----:B------:R-:W-:Y:S01]  /*0520*/  FADD R11, R16, R11 ;  /* 0x0000000b100b7221 */ /* 0x000fe20000000000 */
[----:B------:R-:W-:-:S03]  /*0530*/  FADD R5, R9, R6 ;  /* 0x0000000609057221 */ /* 0x000fc60000000000 */
[----:B------:R-:W-:Y:S01]  /*0540*/  FADD R11, R11, R10 ;  /* 0x0000000a0b0b7221 */ /* 0x000fe20000000000 */
[----:B------:R-:W-:Y:S01]  /*0550*/  FADD R15, R2, R15 ;  /* 0x0000000f020f7221 */ /* 0x000fe20000000000 */
[----:B------:R-:W-:Y:S01]  /*0560*/  FADD R2, R10, R3 ;  /* 0x000000030a027221 */ /* 0x000fe20000000000 */
[----:B------:R-:W-:Y:S02]  /*0570*/  FADD R5, -R12, R5 ;  /* 0x000000050c057221 */ /* 0x000fe40000000100 */
[----:B------:R-:W-:Y:S01]  /*0580*/  FADD R15, R15, R12 ;  /* 0x0000000c0f0f7221 */ /* 0x000fe20000000000 */
[----:B------:R-:W-:Y:S01]  /*0590*/  FADD R9, R2, R9 ;  /* 0x0000000902097221 */ /* 0x000fe20000000000 */
[----:B------:R-:W-:Y:S02]  /*05a0*/  FADD R6, R14, R5 ;  /* 0x000000050e067221 */ /* 0x000fe40000000000 */
[----:B------:R-:W-:Y:S02]  /*05b0*/  FADD R15, R15, R14 ;  /* 0x0000000e0f0f7221 */ /* 0x000fe40000000000 */
[----:B------:R-:W-:Y:S01]  /*05c0*/  FADD R19, R6, R19 ;  /* 0x0000001306137221 */ /* 0x000fe20000000000 */
[--C-:B------:R-:W-:Y:S01]  /*05d0*/  FADD R11, R11, R4.reuse ;  /* 0x000000040b0b7221 */ /* 0x100fe20000000000 */
[--C-:B------:R-:W-:Y:S01]  /*05e0*/  FADD R2, R9, R4.reuse ;  /* 0x0000000409027221 */ /* 0x100fe20000000000 */
[--C-:B------:R-:W-:Y:S01]  /*05f0*/  FADD R15, R15, R4.reuse ;  /* 0x000000040f0f7221 */ /* 0x100fe20000000000 */
[----:B------:R-:W-:Y:S01]  /*0600*/  FADD R4, R19, R4 ;  /* 0x0000000413047221 */ /* 0x000fe20000000000 */
[----:B------:R-:W-:Y:S01]  /*0610*/  FADD R11, R11, R24 ;  /* 0x000000180b0b7221 */ /* 0x000fe20000000000 */
[----:B------:R-:W-:Y:S01]  /*0620*/  FADD R23, R2, R23 ;  /* 0x0000001702177221 */ /* 0x000fe20000000000 */
[----:B------:R-:W-:-:S03]  /*0630*/  IMAD.WIDE R2, R13, R0, c[0x0][0x160] ;  /* 0x000058000d027625 */ /* 0x000fc600078e0200 */
[----:B------:R-:W-:Y:S01]  /*0640*/  FMNMX R11, RZ, R11, !PT ;  /* 0x0000000bff0b7209 */ /* 0x000fe20007800000 */
[----:B------:R-:W-:Y:S01]  /*0650*/  FADD R15, R15, R22 ;  /* 0x000000160f0f7221 */ /* 0x000fe20000000000 */
[----:B------:R-:W-:-:S03]  /*0660*/  FMNMX R23, RZ, R23, !PT ;  /* 0x00000017ff177209 */ /* 0x000fc60007800000 */
[----:B------:R-:W-:Y:S01]  /*0670*/  STG.E [R2.64], R11 ;  /* 0x0000000b02007986 */ /* 0x000fe2000c101904 */
[----:B------:R-:W-:Y:S01]  /*0680*/  FADD R4, R4, R25 ;  /* 0x0000001904047221 */ /* 0x000fe20000000000 */
[----:B------:R-:W-:Y:S02]  /*0690*/  FMNMX R15, RZ, R15, !PT ;  /* 0x0000000fff0f7209 */ /* 0x000fe40007800000 */
[----:B------:R-:W-:Y:S02]  /*06a0*/  STG.E [R2.64+0x4], R23 ;  /* 0x0000041702007986 */ /* 0x000fe4000c101904 */
[----:B------:R-:W-:Y:S02]  /*06b0*/  FMNMX R5, RZ, R4, !PT ;  /* 0x00000004ff057209 */ /* 0x000fe40007800000 */
[----:B------:R-:W-:Y:S04]  /*06c0*/  STG.E [R2.64+0x38], R15 ;  /* 0x0000380f02007986 */ /* 0x000fe8000c101904 */
[----:B------:R-:W-:Y:S01]  /*06d0*/  STG.E [R2.64+0x3c], R5 ;  /* 0x00003c0502007986 */ /* 0x000fe2000c101904 */
[----:B------:R-:W-:Y:S05]  /*06e0*/  EXIT ;  /* 0x000000000000794d */ /* 0x000fea0003800000 */
.L_x_86:
        /* <DEDUP_REMOVED lines=9> */
.L_x_122:


//--------------------- .nv.shared.tvmgen_default_fused_nn_conv2d_add_nn_relu_1_kernel --------------------------
	.section	.nv.shared.tvmgen_default_fused_nn_conv2d_add_nn_relu_1_kernel,"aw",@nobits
	.sectionflags	@""
	.align	4
.nv.shared.tvmgen_default_fused_nn_conv2d_add_nn_relu_1_kernel:
	.zero		3672


//--------------------- .nv.shared.tvmgen_default_fused_nn_contrib_conv2d_winograd_without_weight_transform_add_add_nn_relu_1_kernel_1 --------------------------
	.section	.nv.shared.tvmgen_default_fused_nn_contrib_conv2d_winograd_without_weight_transform_add_add_nn_relu_1_kernel_1,"aw",@nobits
	.sectionflags	@""
	.align	4
.nv.shared.tvmgen_default_fused_nn_contrib_conv2d_winograd_without_weight_transform_add_add_nn_relu_1_kernel_1:
	.zero		8320


//--------------------- .nv.shared.tvmgen_default_fused_nn_dense_add_kernel --------------------------
	.section	.nv.shared.tvmgen_default_fused_nn_dense_add_kernel,"aw",@nobits
	.sectionflags	@""
	.align	4
.nv.shared.tvmgen_default_fused_nn_dense_add_kernel:
	.zero		16


//--------------------- .nv.shared.tvmgen_default_fused_nn_contrib_conv2d_winograd_without_weight_transform_add_add_nn_relu_3_kernel_1 --------------------------
	.section	.nv.shared.tvmgen_default_fused_nn_contrib_conv2d_winograd_without_weight_transform_add_add_nn_relu_3_kernel_1,"aw",@nobits
	.sectionflags	@""
	.align	4
.nv.shared.tvmgen_default_fused_nn_contrib_conv2d_winograd_without_weight_transform_add_add_nn_relu_3_kernel_1:
	.zero		5120


//--------------------- .nv.shared.tvmgen_default_fused_nn_conv2d_add_1_kernel --------------------------
	.section	.nv.shared.tvmgen_default_fused_nn_conv2d_add_1_kernel,"aw",@nobits
	.sectionflags	@""
	.align	4
.nv.shared.tvmgen_default_fused_nn_conv2d_add_1_kernel:
	.zero		1888


//--------------------- .nv.shared.tvmgen_default_fused_nn_contrib_conv2d_winograd_without_weight_transform_add_add_nn_relu_kernel_1 --------------------------
	.section	.nv.shared.tvmgen_default_fused_nn_contrib_conv2d_winograd_without_weight_transform_add_add_nn_relu_kernel_1,"aw",@nobits
	.sectionflags	@""
	.align	4
.nv.shared.tvmgen_default_fused_nn_contrib_conv2d_winograd_without_weight_transform_add_add_nn_relu_kernel_1:
	.zero		7296


//--------------------- .nv.shared.tvmgen_default_fused_nn_conv2d_add_nn_relu_3_kernel --------------------------
	.section	.nv.shared.tvmgen_default_fused_nn_conv2d_add_nn_relu_3_kernel,"aw",@nobits
	.sectionflags	@""
	.align	4
.nv.shared.tvmgen_default_fused_nn_conv2d_add_nn_relu_3_kernel:
	.zero		3024


//--------------------- .nv.shared.tvmgen_default_fused_nn_conv2d_add_nn_relu_2_kernel --------------------------
	.section	.nv.shared.tvmgen_default_fused_nn_conv2d_add_nn_relu_2_kernel,"aw",@nobits
	.sectionflags	@""
	.align	4
.nv.shared.tvmgen_default_fused_nn_conv2d_add_nn_relu_2_kernel:
	.zero		6928


//--------------------- .nv.shared.tvmgen_default_fused_nn_contrib_conv2d_winograd_without_weight_transform_add_nn_relu_1_kernel_1 --------------------------
	.section	.nv.shared.tvmgen_default_fused_nn_contrib_conv2d_winograd_without_weight_transform_add_nn_relu_1_kernel_1,"aw",@nobits
	.sectionflags	@""
	.align	4
.nv.shared.tvmgen_default_fused_nn_contrib_conv2d_winograd_without_weight_transform_add_nn_relu_1_kernel_1:
	.zero		8320


//--------------------- .nv.shared.tvmgen_default_fused_nn_conv2d_add_kernel --------------------------
	.section	.nv.shared.tvmgen_default_fused_nn_conv2d_add_kernel,"aw",@nobits
	.sectionflags	@""
	.align	4
.nv.shared.tvmgen_default_fused_nn_conv2d_add_kernel:
	.zero		7616


//--------------------- .nv.shared.tvmgen_default_fused_nn_conv2d_add_nn_relu_kernel --------------------------
	.section	.nv.shared.tvmgen_default_fused_nn_conv2d_add_nn_relu_kernel,"aw",@nobits
	.sectionflags	@""
	.align	4
.nv.shared.tvmgen_default_fused_nn_conv2d_add_nn_relu_kernel:
	.zero		2708


//--------------------- .nv.shared.tvmgen_default_fused_nn_contrib_conv2d_winograd_without_weight_transform_add_add_nn_relu_2_kernel_1 --------------------------
	.section	.nv.shared.tvmgen_default_fused_nn_contrib_conv2d_winograd_without_weight_transform_add_add_nn_relu_2_kernel_1,"aw",@nobits
	.sectionflags	@""
	.align	4
.nv.shared.tvmgen_default_fused_nn_contrib_conv2d_winograd_without_weight_transform_add_add_nn_relu_2_kernel_1:
	.zero		2080


//--------------------- .nv.shared.tvmgen_default_fused_nn_conv2d_add_2_kernel --------------------------
	.section	.nv.shared.tvmgen_default_fused_nn_conv2d_add_2_kernel,"aw",@nobits
	.sectionflags	@""
	.align	4
.nv.shared.tvmgen_default_fused_nn_conv2d_add_2_kernel:
	.zero		2880


//--------------------- .nv.shared.tvmgen_default_fused_nn_contrib_conv2d_winograd_without_weight_transform_add_nn_relu_3_kernel_1 --------------------------
	.section	.nv.shared.tvmgen_default_fused_nn_contrib_conv2d_winograd_without_weight_transform_add_nn_relu_3_kernel_1,"aw",@nobits
	.sectionflags	@""
	.align	4
.nv.shared.tvmgen_default_fused_nn_contrib_conv2d_winograd_without_weight_transform_add_nn_relu_3_kernel_1:
	.zero		5120


//--------------------- .nv.shared.tvmgen_default_fused_nn_contrib_conv2d_winograd_without_weight_transform_add_nn_relu_kernel_1 --------------------------
	.section	.nv.shared.tvmgen_default_fused_nn_contrib_conv2d_winograd_without_weight_transform_add_nn_relu_kernel_1,"aw",@nobits
	.sectionflags	@""
	.align	4
.nv.shared.tvmgen_default_fused_nn_contrib_conv2d_winograd_without_weight_transform_add_nn_relu_kernel_1:
	.zero		7296


//--------------------- .nv.shared.tvmgen_default_fused_nn_contrib_conv2d_winograd_without_weight_transform_add_nn_relu_2_kernel_1 --------------------------
	.section	.nv.shared.tvmgen_default_fused_nn_contrib_conv2d_winograd_without_weight_transform_add_nn_relu_2_kernel_1,"aw",@nobits
	.sectionflags	@""
	.align	4
.nv.shared.tvmgen_default_fused_nn_contrib_conv2d_winograd_without_weight_transform_add_nn_relu_2_kernel_1:
	.zero		2080
